//
// Generated by NVIDIA NVVM Compiler
//
// Compiler Build ID: CL-36424714
// Cuda compilation tools, release 13.0, V13.0.88
// Based on NVVM 20.0.0
//

.version 9.0
.target sm_100
.address_size 64

	// .globl	_Z29compute_iv_kernel_threadlocalPKfS0_S0_S0_PKifiiS0_S0_iPffiff

.visible .entry _Z29compute_iv_kernel_threadlocalPKfS0_S0_S0_PKifiiS0_S0_iPffiff(
	.param .u64 .ptr .align 1 _Z29compute_iv_kernel_threadlocalPKfS0_S0_S0_PKifiiS0_S0_iPffiff_param_0,
	.param .u64 .ptr .align 1 _Z29compute_iv_kernel_threadlocalPKfS0_S0_S0_PKifiiS0_S0_iPffiff_param_1,
	.param .u64 .ptr .align 1 _Z29compute_iv_kernel_threadlocalPKfS0_S0_S0_PKifiiS0_S0_iPffiff_param_2,
	.param .u64 .ptr .align 1 _Z29compute_iv_kernel_threadlocalPKfS0_S0_S0_PKifiiS0_S0_iPffiff_param_3,
	.param .u64 .ptr .align 1 _Z29compute_iv_kernel_threadlocalPKfS0_S0_S0_PKifiiS0_S0_iPffiff_param_4,
	.param .f32 _Z29compute_iv_kernel_threadlocalPKfS0_S0_S0_PKifiiS0_S0_iPffiff_param_5,
	.param .u32 _Z29compute_iv_kernel_threadlocalPKfS0_S0_S0_PKifiiS0_S0_iPffiff_param_6,
	.param .u32 _Z29compute_iv_kernel_threadlocalPKfS0_S0_S0_PKifiiS0_S0_iPffiff_param_7,
	.param .u64 .ptr .align 1 _Z29compute_iv_kernel_threadlocalPKfS0_S0_S0_PKifiiS0_S0_iPffiff_param_8,
	.param .u64 .ptr .align 1 _Z29compute_iv_kernel_threadlocalPKfS0_S0_S0_PKifiiS0_S0_iPffiff_param_9,
	.param .u32 _Z29compute_iv_kernel_threadlocalPKfS0_S0_S0_PKifiiS0_S0_iPffiff_param_10,
	.param .u64 .ptr .align 1 _Z29compute_iv_kernel_threadlocalPKfS0_S0_S0_PKifiiS0_S0_iPffiff_param_11,
	.param .f32 _Z29compute_iv_kernel_threadlocalPKfS0_S0_S0_PKifiiS0_S0_iPffiff_param_12,
	.param .u32 _Z29compute_iv_kernel_threadlocalPKfS0_S0_S0_PKifiiS0_S0_iPffiff_param_13,
	.param .f32 _Z29compute_iv_kernel_threadlocalPKfS0_S0_S0_PKifiiS0_S0_iPffiff_param_14,
	.param .f32 _Z29compute_iv_kernel_threadlocalPKfS0_S0_S0_PKifiiS0_S0_iPffiff_param_15
)
{
	.local .align 16 .b8 	__local_depot0[2320];
	.reg .b64 	%SP;
	.reg .b64 	%SPL;
	.reg .pred 	%p<509>;
	.reg .b32 	%r<619>;
	.reg .b32 	%f<1704>;
	.reg .b64 	%rd<173>;

	mov.u64 	%SPL, __local_depot0;
	ld.param.u64 	%rd11, [_Z29compute_iv_kernel_threadlocalPKfS0_S0_S0_PKifiiS0_S0_iPffiff_param_0];
	ld.param.u64 	%rd12, [_Z29compute_iv_kernel_threadlocalPKfS0_S0_S0_PKifiiS0_S0_iPffiff_param_1];
	ld.param.u64 	%rd13, [_Z29compute_iv_kernel_threadlocalPKfS0_S0_S0_PKifiiS0_S0_iPffiff_param_2];
	ld.param.u64 	%rd14, [_Z29compute_iv_kernel_threadlocalPKfS0_S0_S0_PKifiiS0_S0_iPffiff_param_3];
	ld.param.u64 	%rd15, [_Z29compute_iv_kernel_threadlocalPKfS0_S0_S0_PKifiiS0_S0_iPffiff_param_4];
	ld.param.u32 	%r149, [_Z29compute_iv_kernel_threadlocalPKfS0_S0_S0_PKifiiS0_S0_iPffiff_param_6];
	ld.param.u32 	%r152, [_Z29compute_iv_kernel_threadlocalPKfS0_S0_S0_PKifiiS0_S0_iPffiff_param_7];
	ld.param.u64 	%rd17, [_Z29compute_iv_kernel_threadlocalPKfS0_S0_S0_PKifiiS0_S0_iPffiff_param_8];
	ld.param.u64 	%rd18, [_Z29compute_iv_kernel_threadlocalPKfS0_S0_S0_PKifiiS0_S0_iPffiff_param_9];
	ld.param.u32 	%r150, [_Z29compute_iv_kernel_threadlocalPKfS0_S0_S0_PKifiiS0_S0_iPffiff_param_10];
	ld.param.u64 	%rd16, [_Z29compute_iv_kernel_threadlocalPKfS0_S0_S0_PKifiiS0_S0_iPffiff_param_11];
	cvta.to.global.u64 	%rd1, %rd17;
	cvta.to.global.u64 	%rd2, %rd18;
	cvta.to.global.u64 	%rd3, %rd16;
	add.u64 	%rd4, %SPL, 0;
	add.u64 	%rd5, %SPL, 2064;
	add.u64 	%rd6, %SPL, 2192;
	mov.u32 	%r153, %ctaid.x;
	mov.u32 	%r154, %ntid.x;
	mov.u32 	%r155, %tid.x;
	mad.lo.s32 	%r1, %r153, %r154, %r155;
	setp.ge.s32 	%p10, %r1, %r152;
	@%p10 bra 	$L__BB0_265;
	cvta.to.global.u64 	%rd22, %rd11;
	cvta.to.global.u64 	%rd23, %rd12;
	cvta.to.global.u64 	%rd24, %rd13;
	cvta.to.global.u64 	%rd25, %rd14;
	cvta.to.global.u64 	%rd26, %rd15;
	mul.wide.s32 	%rd27, %r1, 4;
	add.s64 	%rd28, %rd22, %rd27;
	ld.global.f32 	%f1, [%rd28];
	add.s64 	%rd29, %rd23, %rd27;
	ld.global.f32 	%f2, [%rd29];
	add.s64 	%rd30, %rd24, %rd27;
	ld.global.f32 	%f3, [%rd30];
	add.s64 	%rd31, %rd25, %rd27;
	ld.global.f32 	%f4, [%rd31];
	add.s64 	%rd32, %rd26, %rd27;
	ld.global.u32 	%r2, [%rd32];
	abs.f32 	%f271, %f1;
	setp.equ.f32 	%p12, %f271, 0f7F800000;
	abs.f32 	%f272, %f2;
	setp.equ.f32 	%p13, %f272, 0f7F800000;
	or.pred  	%p14, %p12, %p13;
	abs.f32 	%f274, %f3;
	setp.equ.f32 	%p15, %f274, 0f7F800000;
	or.pred  	%p16, %p14, %p15;
	mov.pred 	%p508, -1;
	@%p16 bra 	$L__BB0_3;
	abs.f32 	%f276, %f4;
	setp.equ.f32 	%p508, %f276, 0f7F800000;
$L__BB0_3:
	setp.gtu.f32 	%p17, %f4, 0f00000000;
	not.pred 	%p18, %p508;
	and.pred  	%p19, %p18, %p17;
	setp.gtu.f32 	%p20, %f2, 0f00000000;
	and.pred  	%p21, %p19, %p20;
	setp.gtu.f32 	%p22, %f3, 0f00000000;
	and.pred  	%p23, %p21, %p22;
	setp.gtu.f32 	%p24, %f1, 0f00000000;
	and.pred  	%p25, %p23, %p24;
	@%p25 bra 	$L__BB0_5;
	setp.le.f32 	%p507, %f4, 0f00000000;
	selp.f32 	%f1648, 0f00000000, 0f7FC00000, %p507;
	add.s64 	%rd169, %rd3, %rd27;
	st.global.f32 	[%rd169], %f1648;
	bra.uni 	$L__BB0_265;
$L__BB0_5:
	setp.eq.s32 	%p26, %r2, 1;
	sub.f32 	%f277, %f2, %f3;
	max.f32 	%f5, %f277, 0f00000000;
	sub.f32 	%f278, %f3, %f2;
	max.f32 	%f6, %f278, 0f00000000;
	selp.f32 	%f279, %f5, %f6, %p26;
	sub.f32 	%f280, %f1, %f279;
	abs.f32 	%f281, %f280;
	setp.lt.f32 	%p27, %f281, 0f358637BD;
	@%p27 bra 	$L__BB0_266;
	setp.lt.s32 	%p28, %r150, 1;
	mov.b32 	%r593, 0;
	@%p28 bra 	$L__BB0_84;
	cvt.rn.f32.s32 	%f7, %r149;
	add.s32 	%r159, %r150, -1;
	min.u32 	%r160, %r159, 31;
	add.s32 	%r3, %r160, 1;
	and.b32  	%r4, %r3, 3;
	setp.lt.u32 	%p29, %r150, 4;
	mov.b32 	%r594, 0;
	mov.u32 	%r593, %r594;
	@%p29 bra 	$L__BB0_79;
	and.b32  	%r5, %r3, 60;
	ld.global.f32 	%f282, [%rd2];
	setp.gt.f32 	%p30, %f282, 0f00000000;
	setp.lt.f32 	%p31, %f282, %f4;
	and.pred  	%p32, %p30, %p31;
	mov.b32 	%r593, 0;
	@%p32 bra 	$L__BB0_9;
	bra.uni 	$L__BB0_10;
$L__BB0_9:
	div.rn.f32 	%f283, %f282, %f4;
	mul.f32 	%f284, %f283, %f7;
	mov.f32 	%f285, 0f3F000000;
	copysign.f32 	%f286, %f284, %f285;
	add.rz.f32 	%f287, %f284, %f286;
	cvt.rzi.f32.f32 	%f288, %f287;
	cvt.rzi.s32.f32 	%r163, %f288;
	min.s32 	%r164, %r163, %r149;
	max.s32 	%r165, %r164, 1;
	st.local.u32 	[%rd6], %r165;
	ld.global.f32 	%f289, [%rd1];
	st.local.f32 	[%rd5], %f289;
	mov.b32 	%r593, 1;
$L__BB0_10:
	ld.global.f32 	%f290, [%rd2+4];
	setp.leu.f32 	%p33, %f290, 0f00000000;
	setp.geu.f32 	%p34, %f290, %f4;
	or.pred  	%p35, %p33, %p34;
	@%p35 bra 	$L__BB0_12;
	div.rn.f32 	%f291, %f290, %f4;
	mul.f32 	%f292, %f291, %f7;
	mov.f32 	%f293, 0f3F000000;
	copysign.f32 	%f294, %f292, %f293;
	add.rz.f32 	%f295, %f292, %f294;
	cvt.rzi.f32.f32 	%f296, %f295;
	cvt.rzi.s32.f32 	%r166, %f296;
	min.s32 	%r167, %r166, %r149;
	max.s32 	%r168, %r167, 1;
	mul.wide.u32 	%rd33, %r593, 4;
	add.s64 	%rd34, %rd6, %rd33;
	st.local.u32 	[%rd34], %r168;
	ld.global.f32 	%f297, [%rd1+4];
	add.s64 	%rd35, %rd5, %rd33;
	st.local.f32 	[%rd35], %f297;
	add.s32 	%r593, %r593, 1;
$L__BB0_12:
	ld.global.f32 	%f298, [%rd2+8];
	setp.leu.f32 	%p36, %f298, 0f00000000;
	setp.geu.f32 	%p37, %f298, %f4;
	or.pred  	%p38, %p36, %p37;
	@%p38 bra 	$L__BB0_14;
	div.rn.f32 	%f299, %f298, %f4;
	mul.f32 	%f300, %f299, %f7;
	mov.f32 	%f301, 0f3F000000;
	copysign.f32 	%f302, %f300, %f301;
	add.rz.f32 	%f303, %f300, %f302;
	cvt.rzi.f32.f32 	%f304, %f303;
	cvt.rzi.s32.f32 	%r169, %f304;
	min.s32 	%r170, %r169, %r149;
	max.s32 	%r171, %r170, 1;
	mul.wide.u32 	%rd36, %r593, 4;
	add.s64 	%rd37, %rd6, %rd36;
	st.local.u32 	[%rd37], %r171;
	ld.global.f32 	%f305, [%rd1+8];
	add.s64 	%rd38, %rd5, %rd36;
	st.local.f32 	[%rd38], %f305;
	add.s32 	%r593, %r593, 1;
$L__BB0_14:
	ld.global.f32 	%f306, [%rd2+12];
	setp.leu.f32 	%p39, %f306, 0f00000000;
	setp.geu.f32 	%p40, %f306, %f4;
	or.pred  	%p41, %p39, %p40;
	@%p41 bra 	$L__BB0_16;
	div.rn.f32 	%f307, %f306, %f4;
	mul.f32 	%f308, %f307, %f7;
	mov.f32 	%f309, 0f3F000000;
	copysign.f32 	%f310, %f308, %f309;
	add.rz.f32 	%f311, %f308, %f310;
	cvt.rzi.f32.f32 	%f312, %f311;
	cvt.rzi.s32.f32 	%r172, %f312;
	min.s32 	%r173, %r172, %r149;
	max.s32 	%r174, %r173, 1;
	mul.wide.u32 	%rd39, %r593, 4;
	add.s64 	%rd40, %rd6, %rd39;
	st.local.u32 	[%rd40], %r174;
	ld.global.f32 	%f313, [%rd1+12];
	add.s64 	%rd41, %rd5, %rd39;
	st.local.f32 	[%rd41], %f313;
	add.s32 	%r593, %r593, 1;
$L__BB0_16:
	setp.eq.s32 	%p42, %r5, 4;
	mov.b32 	%r594, 4;
	@%p42 bra 	$L__BB0_79;
	ld.global.f32 	%f314, [%rd2+16];
	setp.leu.f32 	%p43, %f314, 0f00000000;
	setp.geu.f32 	%p44, %f314, %f4;
	or.pred  	%p45, %p43, %p44;
	@%p45 bra 	$L__BB0_19;
	div.rn.f32 	%f315, %f314, %f4;
	mul.f32 	%f316, %f315, %f7;
	mov.f32 	%f317, 0f3F000000;
	copysign.f32 	%f318, %f316, %f317;
	add.rz.f32 	%f319, %f316, %f318;
	cvt.rzi.f32.f32 	%f320, %f319;
	cvt.rzi.s32.f32 	%r176, %f320;
	min.s32 	%r177, %r176, %r149;
	max.s32 	%r178, %r177, 1;
	mul.wide.u32 	%rd42, %r593, 4;
	add.s64 	%rd43, %rd6, %rd42;
	st.local.u32 	[%rd43], %r178;
	ld.global.f32 	%f321, [%rd1+16];
	add.s64 	%rd44, %rd5, %rd42;
	st.local.f32 	[%rd44], %f321;
	add.s32 	%r593, %r593, 1;
$L__BB0_19:
	ld.global.f32 	%f322, [%rd2+20];
	setp.leu.f32 	%p46, %f322, 0f00000000;
	setp.geu.f32 	%p47, %f322, %f4;
	or.pred  	%p48, %p46, %p47;
	@%p48 bra 	$L__BB0_21;
	div.rn.f32 	%f323, %f322, %f4;
	mul.f32 	%f324, %f323, %f7;
	mov.f32 	%f325, 0f3F000000;
	copysign.f32 	%f326, %f324, %f325;
	add.rz.f32 	%f327, %f324, %f326;
	cvt.rzi.f32.f32 	%f328, %f327;
	cvt.rzi.s32.f32 	%r179, %f328;
	min.s32 	%r180, %r179, %r149;
	max.s32 	%r181, %r180, 1;
	mul.wide.u32 	%rd45, %r593, 4;
	add.s64 	%rd46, %rd6, %rd45;
	st.local.u32 	[%rd46], %r181;
	ld.global.f32 	%f329, [%rd1+20];
	add.s64 	%rd47, %rd5, %rd45;
	st.local.f32 	[%rd47], %f329;
	add.s32 	%r593, %r593, 1;
$L__BB0_21:
	ld.global.f32 	%f330, [%rd2+24];
	setp.leu.f32 	%p49, %f330, 0f00000000;
	setp.geu.f32 	%p50, %f330, %f4;
	or.pred  	%p51, %p49, %p50;
	@%p51 bra 	$L__BB0_23;
	div.rn.f32 	%f331, %f330, %f4;
	mul.f32 	%f332, %f331, %f7;
	mov.f32 	%f333, 0f3F000000;
	copysign.f32 	%f334, %f332, %f333;
	add.rz.f32 	%f335, %f332, %f334;
	cvt.rzi.f32.f32 	%f336, %f335;
	cvt.rzi.s32.f32 	%r182, %f336;
	min.s32 	%r183, %r182, %r149;
	max.s32 	%r184, %r183, 1;
	mul.wide.u32 	%rd48, %r593, 4;
	add.s64 	%rd49, %rd6, %rd48;
	st.local.u32 	[%rd49], %r184;
	ld.global.f32 	%f337, [%rd1+24];
	add.s64 	%rd50, %rd5, %rd48;
	st.local.f32 	[%rd50], %f337;
	add.s32 	%r593, %r593, 1;
$L__BB0_23:
	ld.global.f32 	%f338, [%rd2+28];
	setp.leu.f32 	%p52, %f338, 0f00000000;
	setp.geu.f32 	%p53, %f338, %f4;
	or.pred  	%p54, %p52, %p53;
	@%p54 bra 	$L__BB0_25;
	div.rn.f32 	%f339, %f338, %f4;
	mul.f32 	%f340, %f339, %f7;
	mov.f32 	%f341, 0f3F000000;
	copysign.f32 	%f342, %f340, %f341;
	add.rz.f32 	%f343, %f340, %f342;
	cvt.rzi.f32.f32 	%f344, %f343;
	cvt.rzi.s32.f32 	%r185, %f344;
	min.s32 	%r186, %r185, %r149;
	max.s32 	%r187, %r186, 1;
	mul.wide.u32 	%rd51, %r593, 4;
	add.s64 	%rd52, %rd6, %rd51;
	st.local.u32 	[%rd52], %r187;
	ld.global.f32 	%f345, [%rd1+28];
	add.s64 	%rd53, %rd5, %rd51;
	st.local.f32 	[%rd53], %f345;
	add.s32 	%r593, %r593, 1;
$L__BB0_25:
	setp.eq.s32 	%p55, %r5, 8;
	mov.b32 	%r594, 8;
	@%p55 bra 	$L__BB0_79;
	ld.global.f32 	%f346, [%rd2+32];
	setp.leu.f32 	%p56, %f346, 0f00000000;
	setp.geu.f32 	%p57, %f346, %f4;
	or.pred  	%p58, %p56, %p57;
	@%p58 bra 	$L__BB0_28;
	div.rn.f32 	%f347, %f346, %f4;
	mul.f32 	%f348, %f347, %f7;
	mov.f32 	%f349, 0f3F000000;
	copysign.f32 	%f350, %f348, %f349;
	add.rz.f32 	%f351, %f348, %f350;
	cvt.rzi.f32.f32 	%f352, %f351;
	cvt.rzi.s32.f32 	%r189, %f352;
	min.s32 	%r190, %r189, %r149;
	max.s32 	%r191, %r190, 1;
	mul.wide.u32 	%rd54, %r593, 4;
	add.s64 	%rd55, %rd6, %rd54;
	st.local.u32 	[%rd55], %r191;
	ld.global.f32 	%f353, [%rd1+32];
	add.s64 	%rd56, %rd5, %rd54;
	st.local.f32 	[%rd56], %f353;
	add.s32 	%r593, %r593, 1;
$L__BB0_28:
	ld.global.f32 	%f354, [%rd2+36];
	setp.leu.f32 	%p59, %f354, 0f00000000;
	setp.geu.f32 	%p60, %f354, %f4;
	or.pred  	%p61, %p59, %p60;
	@%p61 bra 	$L__BB0_30;
	div.rn.f32 	%f355, %f354, %f4;
	mul.f32 	%f356, %f355, %f7;
	mov.f32 	%f357, 0f3F000000;
	copysign.f32 	%f358, %f356, %f357;
	add.rz.f32 	%f359, %f356, %f358;
	cvt.rzi.f32.f32 	%f360, %f359;
	cvt.rzi.s32.f32 	%r192, %f360;
	min.s32 	%r193, %r192, %r149;
	max.s32 	%r194, %r193, 1;
	mul.wide.u32 	%rd57, %r593, 4;
	add.s64 	%rd58, %rd6, %rd57;
	st.local.u32 	[%rd58], %r194;
	ld.global.f32 	%f361, [%rd1+36];
	add.s64 	%rd59, %rd5, %rd57;
	st.local.f32 	[%rd59], %f361;
	add.s32 	%r593, %r593, 1;
$L__BB0_30:
	ld.global.f32 	%f362, [%rd2+40];
	setp.leu.f32 	%p62, %f362, 0f00000000;
	setp.geu.f32 	%p63, %f362, %f4;
	or.pred  	%p64, %p62, %p63;
	@%p64 bra 	$L__BB0_32;
	div.rn.f32 	%f363, %f362, %f4;
	mul.f32 	%f364, %f363, %f7;
	mov.f32 	%f365, 0f3F000000;
	copysign.f32 	%f366, %f364, %f365;
	add.rz.f32 	%f367, %f364, %f366;
	cvt.rzi.f32.f32 	%f368, %f367;
	cvt.rzi.s32.f32 	%r195, %f368;
	min.s32 	%r196, %r195, %r149;
	max.s32 	%r197, %r196, 1;
	mul.wide.u32 	%rd60, %r593, 4;
	add.s64 	%rd61, %rd6, %rd60;
	st.local.u32 	[%rd61], %r197;
	ld.global.f32 	%f369, [%rd1+40];
	add.s64 	%rd62, %rd5, %rd60;
	st.local.f32 	[%rd62], %f369;
	add.s32 	%r593, %r593, 1;
$L__BB0_32:
	ld.global.f32 	%f370, [%rd2+44];
	setp.leu.f32 	%p65, %f370, 0f00000000;
	setp.geu.f32 	%p66, %f370, %f4;
	or.pred  	%p67, %p65, %p66;
	@%p67 bra 	$L__BB0_34;
	div.rn.f32 	%f371, %f370, %f4;
	mul.f32 	%f372, %f371, %f7;
	mov.f32 	%f373, 0f3F000000;
	copysign.f32 	%f374, %f372, %f373;
	add.rz.f32 	%f375, %f372, %f374;
	cvt.rzi.f32.f32 	%f376, %f375;
	cvt.rzi.s32.f32 	%r198, %f376;
	min.s32 	%r199, %r198, %r149;
	max.s32 	%r200, %r199, 1;
	mul.wide.u32 	%rd63, %r593, 4;
	add.s64 	%rd64, %rd6, %rd63;
	st.local.u32 	[%rd64], %r200;
	ld.global.f32 	%f377, [%rd1+44];
	add.s64 	%rd65, %rd5, %rd63;
	st.local.f32 	[%rd65], %f377;
	add.s32 	%r593, %r593, 1;
$L__BB0_34:
	setp.eq.s32 	%p68, %r5, 12;
	mov.b32 	%r594, 12;
	@%p68 bra 	$L__BB0_79;
	ld.global.f32 	%f378, [%rd2+48];
	setp.leu.f32 	%p69, %f378, 0f00000000;
	setp.geu.f32 	%p70, %f378, %f4;
	or.pred  	%p71, %p69, %p70;
	@%p71 bra 	$L__BB0_37;
	div.rn.f32 	%f379, %f378, %f4;
	mul.f32 	%f380, %f379, %f7;
	mov.f32 	%f381, 0f3F000000;
	copysign.f32 	%f382, %f380, %f381;
	add.rz.f32 	%f383, %f380, %f382;
	cvt.rzi.f32.f32 	%f384, %f383;
	cvt.rzi.s32.f32 	%r202, %f384;
	min.s32 	%r203, %r202, %r149;
	max.s32 	%r204, %r203, 1;
	mul.wide.u32 	%rd66, %r593, 4;
	add.s64 	%rd67, %rd6, %rd66;
	st.local.u32 	[%rd67], %r204;
	ld.global.f32 	%f385, [%rd1+48];
	add.s64 	%rd68, %rd5, %rd66;
	st.local.f32 	[%rd68], %f385;
	add.s32 	%r593, %r593, 1;
$L__BB0_37:
	ld.global.f32 	%f386, [%rd2+52];
	setp.leu.f32 	%p72, %f386, 0f00000000;
	setp.geu.f32 	%p73, %f386, %f4;
	or.pred  	%p74, %p72, %p73;
	@%p74 bra 	$L__BB0_39;
	div.rn.f32 	%f387, %f386, %f4;
	mul.f32 	%f388, %f387, %f7;
	mov.f32 	%f389, 0f3F000000;
	copysign.f32 	%f390, %f388, %f389;
	add.rz.f32 	%f391, %f388, %f390;
	cvt.rzi.f32.f32 	%f392, %f391;
	cvt.rzi.s32.f32 	%r205, %f392;
	min.s32 	%r206, %r205, %r149;
	max.s32 	%r207, %r206, 1;
	mul.wide.u32 	%rd69, %r593, 4;
	add.s64 	%rd70, %rd6, %rd69;
	st.local.u32 	[%rd70], %r207;
	ld.global.f32 	%f393, [%rd1+52];
	add.s64 	%rd71, %rd5, %rd69;
	st.local.f32 	[%rd71], %f393;
	add.s32 	%r593, %r593, 1;
$L__BB0_39:
	ld.global.f32 	%f394, [%rd2+56];
	setp.leu.f32 	%p75, %f394, 0f00000000;
	setp.geu.f32 	%p76, %f394, %f4;
	or.pred  	%p77, %p75, %p76;
	@%p77 bra 	$L__BB0_41;
	div.rn.f32 	%f395, %f394, %f4;
	mul.f32 	%f396, %f395, %f7;
	mov.f32 	%f397, 0f3F000000;
	copysign.f32 	%f398, %f396, %f397;
	add.rz.f32 	%f399, %f396, %f398;
	cvt.rzi.f32.f32 	%f400, %f399;
	cvt.rzi.s32.f32 	%r208, %f400;
	min.s32 	%r209, %r208, %r149;
	max.s32 	%r210, %r209, 1;
	mul.wide.u32 	%rd72, %r593, 4;
	add.s64 	%rd73, %rd6, %rd72;
	st.local.u32 	[%rd73], %r210;
	ld.global.f32 	%f401, [%rd1+56];
	add.s64 	%rd74, %rd5, %rd72;
	st.local.f32 	[%rd74], %f401;
	add.s32 	%r593, %r593, 1;
$L__BB0_41:
	ld.global.f32 	%f402, [%rd2+60];
	setp.leu.f32 	%p78, %f402, 0f00000000;
	setp.geu.f32 	%p79, %f402, %f4;
	or.pred  	%p80, %p78, %p79;
	@%p80 bra 	$L__BB0_43;
	div.rn.f32 	%f403, %f402, %f4;
	mul.f32 	%f404, %f403, %f7;
	mov.f32 	%f405, 0f3F000000;
	copysign.f32 	%f406, %f404, %f405;
	add.rz.f32 	%f407, %f404, %f406;
	cvt.rzi.f32.f32 	%f408, %f407;
	cvt.rzi.s32.f32 	%r211, %f408;
	min.s32 	%r212, %r211, %r149;
	max.s32 	%r213, %r212, 1;
	mul.wide.u32 	%rd75, %r593, 4;
	add.s64 	%rd76, %rd6, %rd75;
	st.local.u32 	[%rd76], %r213;
	ld.global.f32 	%f409, [%rd1+60];
	add.s64 	%rd77, %rd5, %rd75;
	st.local.f32 	[%rd77], %f409;
	add.s32 	%r593, %r593, 1;
$L__BB0_43:
	setp.eq.s32 	%p81, %r5, 16;
	mov.b32 	%r594, 16;
	@%p81 bra 	$L__BB0_79;
	ld.global.f32 	%f410, [%rd2+64];
	setp.leu.f32 	%p82, %f410, 0f00000000;
	setp.geu.f32 	%p83, %f410, %f4;
	or.pred  	%p84, %p82, %p83;
	@%p84 bra 	$L__BB0_46;
	div.rn.f32 	%f411, %f410, %f4;
	mul.f32 	%f412, %f411, %f7;
	mov.f32 	%f413, 0f3F000000;
	copysign.f32 	%f414, %f412, %f413;
	add.rz.f32 	%f415, %f412, %f414;
	cvt.rzi.f32.f32 	%f416, %f415;
	cvt.rzi.s32.f32 	%r215, %f416;
	min.s32 	%r216, %r215, %r149;
	max.s32 	%r217, %r216, 1;
	mul.wide.u32 	%rd78, %r593, 4;
	add.s64 	%rd79, %rd6, %rd78;
	st.local.u32 	[%rd79], %r217;
	ld.global.f32 	%f417, [%rd1+64];
	add.s64 	%rd80, %rd5, %rd78;
	st.local.f32 	[%rd80], %f417;
	add.s32 	%r593, %r593, 1;
$L__BB0_46:
	ld.global.f32 	%f418, [%rd2+68];
	setp.leu.f32 	%p85, %f418, 0f00000000;
	setp.geu.f32 	%p86, %f418, %f4;
	or.pred  	%p87, %p85, %p86;
	@%p87 bra 	$L__BB0_48;
	div.rn.f32 	%f419, %f418, %f4;
	mul.f32 	%f420, %f419, %f7;
	mov.f32 	%f421, 0f3F000000;
	copysign.f32 	%f422, %f420, %f421;
	add.rz.f32 	%f423, %f420, %f422;
	cvt.rzi.f32.f32 	%f424, %f423;
	cvt.rzi.s32.f32 	%r218, %f424;
	min.s32 	%r219, %r218, %r149;
	max.s32 	%r220, %r219, 1;
	mul.wide.u32 	%rd81, %r593, 4;
	add.s64 	%rd82, %rd6, %rd81;
	st.local.u32 	[%rd82], %r220;
	ld.global.f32 	%f425, [%rd1+68];
	add.s64 	%rd83, %rd5, %rd81;
	st.local.f32 	[%rd83], %f425;
	add.s32 	%r593, %r593, 1;
$L__BB0_48:
	ld.global.f32 	%f426, [%rd2+72];
	setp.leu.f32 	%p88, %f426, 0f00000000;
	setp.geu.f32 	%p89, %f426, %f4;
	or.pred  	%p90, %p88, %p89;
	@%p90 bra 	$L__BB0_50;
	div.rn.f32 	%f427, %f426, %f4;
	mul.f32 	%f428, %f427, %f7;
	mov.f32 	%f429, 0f3F000000;
	copysign.f32 	%f430, %f428, %f429;
	add.rz.f32 	%f431, %f428, %f430;
	cvt.rzi.f32.f32 	%f432, %f431;
	cvt.rzi.s32.f32 	%r221, %f432;
	min.s32 	%r222, %r221, %r149;
	max.s32 	%r223, %r222, 1;
	mul.wide.u32 	%rd84, %r593, 4;
	add.s64 	%rd85, %rd6, %rd84;
	st.local.u32 	[%rd85], %r223;
	ld.global.f32 	%f433, [%rd1+72];
	add.s64 	%rd86, %rd5, %rd84;
	st.local.f32 	[%rd86], %f433;
	add.s32 	%r593, %r593, 1;
$L__BB0_50:
	ld.global.f32 	%f434, [%rd2+76];
	setp.leu.f32 	%p91, %f434, 0f00000000;
	setp.geu.f32 	%p92, %f434, %f4;
	or.pred  	%p93, %p91, %p92;
	@%p93 bra 	$L__BB0_52;
	div.rn.f32 	%f435, %f434, %f4;
	mul.f32 	%f436, %f435, %f7;
	mov.f32 	%f437, 0f3F000000;
	copysign.f32 	%f438, %f436, %f437;
	add.rz.f32 	%f439, %f436, %f438;
	cvt.rzi.f32.f32 	%f440, %f439;
	cvt.rzi.s32.f32 	%r224, %f440;
	min.s32 	%r225, %r224, %r149;
	max.s32 	%r226, %r225, 1;
	mul.wide.u32 	%rd87, %r593, 4;
	add.s64 	%rd88, %rd6, %rd87;
	st.local.u32 	[%rd88], %r226;
	ld.global.f32 	%f441, [%rd1+76];
	add.s64 	%rd89, %rd5, %rd87;
	st.local.f32 	[%rd89], %f441;
	add.s32 	%r593, %r593, 1;
$L__BB0_52:
	setp.eq.s32 	%p94, %r5, 20;
	mov.b32 	%r594, 20;
	@%p94 bra 	$L__BB0_79;
	ld.global.f32 	%f442, [%rd2+80];
	setp.leu.f32 	%p95, %f442, 0f00000000;
	setp.geu.f32 	%p96, %f442, %f4;
	or.pred  	%p97, %p95, %p96;
	@%p97 bra 	$L__BB0_55;
	div.rn.f32 	%f443, %f442, %f4;
	mul.f32 	%f444, %f443, %f7;
	mov.f32 	%f445, 0f3F000000;
	copysign.f32 	%f446, %f444, %f445;
	add.rz.f32 	%f447, %f444, %f446;
	cvt.rzi.f32.f32 	%f448, %f447;
	cvt.rzi.s32.f32 	%r228, %f448;
	min.s32 	%r229, %r228, %r149;
	max.s32 	%r230, %r229, 1;
	mul.wide.u32 	%rd90, %r593, 4;
	add.s64 	%rd91, %rd6, %rd90;
	st.local.u32 	[%rd91], %r230;
	ld.global.f32 	%f449, [%rd1+80];
	add.s64 	%rd92, %rd5, %rd90;
	st.local.f32 	[%rd92], %f449;
	add.s32 	%r593, %r593, 1;
$L__BB0_55:
	ld.global.f32 	%f450, [%rd2+84];
	setp.leu.f32 	%p98, %f450, 0f00000000;
	setp.geu.f32 	%p99, %f450, %f4;
	or.pred  	%p100, %p98, %p99;
	@%p100 bra 	$L__BB0_57;
	div.rn.f32 	%f451, %f450, %f4;
	mul.f32 	%f452, %f451, %f7;
	mov.f32 	%f453, 0f3F000000;
	copysign.f32 	%f454, %f452, %f453;
	add.rz.f32 	%f455, %f452, %f454;
	cvt.rzi.f32.f32 	%f456, %f455;
	cvt.rzi.s32.f32 	%r231, %f456;
	min.s32 	%r232, %r231, %r149;
	max.s32 	%r233, %r232, 1;
	mul.wide.u32 	%rd93, %r593, 4;
	add.s64 	%rd94, %rd6, %rd93;
	st.local.u32 	[%rd94], %r233;
	ld.global.f32 	%f457, [%rd1+84];
	add.s64 	%rd95, %rd5, %rd93;
	st.local.f32 	[%rd95], %f457;
	add.s32 	%r593, %r593, 1;
$L__BB0_57:
	ld.global.f32 	%f458, [%rd2+88];
	setp.leu.f32 	%p101, %f458, 0f00000000;
	setp.geu.f32 	%p102, %f458, %f4;
	or.pred  	%p103, %p101, %p102;
	@%p103 bra 	$L__BB0_59;
	div.rn.f32 	%f459, %f458, %f4;
	mul.f32 	%f460, %f459, %f7;
	mov.f32 	%f461, 0f3F000000;
	copysign.f32 	%f462, %f460, %f461;
	add.rz.f32 	%f463, %f460, %f462;
	cvt.rzi.f32.f32 	%f464, %f463;
	cvt.rzi.s32.f32 	%r234, %f464;
	min.s32 	%r235, %r234, %r149;
	max.s32 	%r236, %r235, 1;
	mul.wide.u32 	%rd96, %r593, 4;
	add.s64 	%rd97, %rd6, %rd96;
	st.local.u32 	[%rd97], %r236;
	ld.global.f32 	%f465, [%rd1+88];
	add.s64 	%rd98, %rd5, %rd96;
	st.local.f32 	[%rd98], %f465;
	add.s32 	%r593, %r593, 1;
$L__BB0_59:
	ld.global.f32 	%f466, [%rd2+92];
	setp.leu.f32 	%p104, %f466, 0f00000000;
	setp.geu.f32 	%p105, %f466, %f4;
	or.pred  	%p106, %p104, %p105;
	@%p106 bra 	$L__BB0_61;
	div.rn.f32 	%f467, %f466, %f4;
	mul.f32 	%f468, %f467, %f7;
	mov.f32 	%f469, 0f3F000000;
	copysign.f32 	%f470, %f468, %f469;
	add.rz.f32 	%f471, %f468, %f470;
	cvt.rzi.f32.f32 	%f472, %f471;
	cvt.rzi.s32.f32 	%r237, %f472;
	min.s32 	%r238, %r237, %r149;
	max.s32 	%r239, %r238, 1;
	mul.wide.u32 	%rd99, %r593, 4;
	add.s64 	%rd100, %rd6, %rd99;
	st.local.u32 	[%rd100], %r239;
	ld.global.f32 	%f473, [%rd1+92];
	add.s64 	%rd101, %rd5, %rd99;
	st.local.f32 	[%rd101], %f473;
	add.s32 	%r593, %r593, 1;
$L__BB0_61:
	setp.eq.s32 	%p107, %r5, 24;
	mov.b32 	%r594, 24;
	@%p107 bra 	$L__BB0_79;
	ld.global.f32 	%f474, [%rd2+96];
	setp.leu.f32 	%p108, %f474, 0f00000000;
	setp.geu.f32 	%p109, %f474, %f4;
	or.pred  	%p110, %p108, %p109;
	@%p110 bra 	$L__BB0_64;
	div.rn.f32 	%f475, %f474, %f4;
	mul.f32 	%f476, %f475, %f7;
	mov.f32 	%f477, 0f3F000000;
	copysign.f32 	%f478, %f476, %f477;
	add.rz.f32 	%f479, %f476, %f478;
	cvt.rzi.f32.f32 	%f480, %f479;
	cvt.rzi.s32.f32 	%r241, %f480;
	min.s32 	%r242, %r241, %r149;
	max.s32 	%r243, %r242, 1;
	mul.wide.u32 	%rd102, %r593, 4;
	add.s64 	%rd103, %rd6, %rd102;
	st.local.u32 	[%rd103], %r243;
	ld.global.f32 	%f481, [%rd1+96];
	add.s64 	%rd104, %rd5, %rd102;
	st.local.f32 	[%rd104], %f481;
	add.s32 	%r593, %r593, 1;
$L__BB0_64:
	ld.global.f32 	%f482, [%rd2+100];
	setp.leu.f32 	%p111, %f482, 0f00000000;
	setp.geu.f32 	%p112, %f482, %f4;
	or.pred  	%p113, %p111, %p112;
	@%p113 bra 	$L__BB0_66;
	div.rn.f32 	%f483, %f482, %f4;
	mul.f32 	%f484, %f483, %f7;
	mov.f32 	%f485, 0f3F000000;
	copysign.f32 	%f486, %f484, %f485;
	add.rz.f32 	%f487, %f484, %f486;
	cvt.rzi.f32.f32 	%f488, %f487;
	cvt.rzi.s32.f32 	%r244, %f488;
	min.s32 	%r245, %r244, %r149;
	max.s32 	%r246, %r245, 1;
	mul.wide.u32 	%rd105, %r593, 4;
	add.s64 	%rd106, %rd6, %rd105;
	st.local.u32 	[%rd106], %r246;
	ld.global.f32 	%f489, [%rd1+100];
	add.s64 	%rd107, %rd5, %rd105;
	st.local.f32 	[%rd107], %f489;
	add.s32 	%r593, %r593, 1;
$L__BB0_66:
	ld.global.f32 	%f490, [%rd2+104];
	setp.leu.f32 	%p114, %f490, 0f00000000;
	setp.geu.f32 	%p115, %f490, %f4;
	or.pred  	%p116, %p114, %p115;
	@%p116 bra 	$L__BB0_68;
	div.rn.f32 	%f491, %f490, %f4;
	mul.f32 	%f492, %f491, %f7;
	mov.f32 	%f493, 0f3F000000;
	copysign.f32 	%f494, %f492, %f493;
	add.rz.f32 	%f495, %f492, %f494;
	cvt.rzi.f32.f32 	%f496, %f495;
	cvt.rzi.s32.f32 	%r247, %f496;
	min.s32 	%r248, %r247, %r149;
	max.s32 	%r249, %r248, 1;
	mul.wide.u32 	%rd108, %r593, 4;
	add.s64 	%rd109, %rd6, %rd108;
	st.local.u32 	[%rd109], %r249;
	ld.global.f32 	%f497, [%rd1+104];
	add.s64 	%rd110, %rd5, %rd108;
	st.local.f32 	[%rd110], %f497;
	add.s32 	%r593, %r593, 1;
$L__BB0_68:
	ld.global.f32 	%f498, [%rd2+108];
	setp.leu.f32 	%p117, %f498, 0f00000000;
	setp.geu.f32 	%p118, %f498, %f4;
	or.pred  	%p119, %p117, %p118;
	@%p119 bra 	$L__BB0_70;
	div.rn.f32 	%f499, %f498, %f4;
	mul.f32 	%f500, %f499, %f7;
	mov.f32 	%f501, 0f3F000000;
	copysign.f32 	%f502, %f500, %f501;
	add.rz.f32 	%f503, %f500, %f502;
	cvt.rzi.f32.f32 	%f504, %f503;
	cvt.rzi.s32.f32 	%r250, %f504;
	min.s32 	%r251, %r250, %r149;
	max.s32 	%r252, %r251, 1;
	mul.wide.u32 	%rd111, %r593, 4;
	add.s64 	%rd112, %rd6, %rd111;
	st.local.u32 	[%rd112], %r252;
	ld.global.f32 	%f505, [%rd1+108];
	add.s64 	%rd113, %rd5, %rd111;
	st.local.f32 	[%rd113], %f505;
	add.s32 	%r593, %r593, 1;
$L__BB0_70:
	setp.eq.s32 	%p120, %r5, 28;
	mov.b32 	%r594, 28;
	@%p120 bra 	$L__BB0_79;
	ld.global.f32 	%f506, [%rd2+112];
	setp.leu.f32 	%p121, %f506, 0f00000000;
	setp.geu.f32 	%p122, %f506, %f4;
	or.pred  	%p123, %p121, %p122;
	@%p123 bra 	$L__BB0_73;
	div.rn.f32 	%f507, %f506, %f4;
	mul.f32 	%f508, %f507, %f7;
	mov.f32 	%f509, 0f3F000000;
	copysign.f32 	%f510, %f508, %f509;
	add.rz.f32 	%f511, %f508, %f510;
	cvt.rzi.f32.f32 	%f512, %f511;
	cvt.rzi.s32.f32 	%r254, %f512;
	min.s32 	%r255, %r254, %r149;
	max.s32 	%r256, %r255, 1;
	mul.wide.u32 	%rd114, %r593, 4;
	add.s64 	%rd115, %rd6, %rd114;
	st.local.u32 	[%rd115], %r256;
	ld.global.f32 	%f513, [%rd1+112];
	add.s64 	%rd116, %rd5, %rd114;
	st.local.f32 	[%rd116], %f513;
	add.s32 	%r593, %r593, 1;
$L__BB0_73:
	ld.global.f32 	%f514, [%rd2+116];
	setp.leu.f32 	%p124, %f514, 0f00000000;
	setp.geu.f32 	%p125, %f514, %f4;
	or.pred  	%p126, %p124, %p125;
	@%p126 bra 	$L__BB0_75;
	div.rn.f32 	%f515, %f514, %f4;
	mul.f32 	%f516, %f515, %f7;
	mov.f32 	%f517, 0f3F000000;
	copysign.f32 	%f518, %f516, %f517;
	add.rz.f32 	%f519, %f516, %f518;
	cvt.rzi.f32.f32 	%f520, %f519;
	cvt.rzi.s32.f32 	%r257, %f520;
	min.s32 	%r258, %r257, %r149;
	max.s32 	%r259, %r258, 1;
	mul.wide.u32 	%rd117, %r593, 4;
	add.s64 	%rd118, %rd6, %rd117;
	st.local.u32 	[%rd118], %r259;
	ld.global.f32 	%f521, [%rd1+116];
	add.s64 	%rd119, %rd5, %rd117;
	st.local.f32 	[%rd119], %f521;
	add.s32 	%r593, %r593, 1;
$L__BB0_75:
	ld.global.f32 	%f522, [%rd2+120];
	setp.leu.f32 	%p127, %f522, 0f00000000;
	setp.geu.f32 	%p128, %f522, %f4;
	or.pred  	%p129, %p127, %p128;
	@%p129 bra 	$L__BB0_77;
	div.rn.f32 	%f523, %f522, %f4;
	mul.f32 	%f524, %f523, %f7;
	mov.f32 	%f525, 0f3F000000;
	copysign.f32 	%f526, %f524, %f525;
	add.rz.f32 	%f527, %f524, %f526;
	cvt.rzi.f32.f32 	%f528, %f527;
	cvt.rzi.s32.f32 	%r260, %f528;
	min.s32 	%r261, %r260, %r149;
	max.s32 	%r262, %r261, 1;
	mul.wide.u32 	%rd120, %r593, 4;
	add.s64 	%rd121, %rd6, %rd120;
	st.local.u32 	[%rd121], %r262;
	ld.global.f32 	%f529, [%rd1+120];
	add.s64 	%rd122, %rd5, %rd120;
	st.local.f32 	[%rd122], %f529;
	add.s32 	%r593, %r593, 1;
$L__BB0_77:
	ld.global.f32 	%f530, [%rd2+124];
	setp.leu.f32 	%p130, %f530, 0f00000000;
	setp.geu.f32 	%p131, %f530, %f4;
	mov.b32 	%r594, 32;
	or.pred  	%p132, %p130, %p131;
	@%p132 bra 	$L__BB0_79;
	div.rn.f32 	%f531, %f530, %f4;
	mul.f32 	%f532, %f531, %f7;
	mov.f32 	%f533, 0f3F000000;
	copysign.f32 	%f534, %f532, %f533;
	add.rz.f32 	%f535, %f532, %f534;
	cvt.rzi.f32.f32 	%f536, %f535;
	cvt.rzi.s32.f32 	%r265, %f536;
	min.s32 	%r266, %r265, %r149;
	max.s32 	%r267, %r266, 1;
	mul.wide.u32 	%rd123, %r593, 4;
	add.s64 	%rd124, %rd6, %rd123;
	st.local.u32 	[%rd124], %r267;
	ld.global.f32 	%f537, [%rd1+124];
	add.s64 	%rd125, %rd5, %rd123;
	st.local.f32 	[%rd125], %f537;
	add.s32 	%r593, %r593, 1;
$L__BB0_79:
	setp.eq.s32 	%p133, %r4, 0;
	@%p133 bra 	$L__BB0_84;
	mov.b32 	%r598, 0;
$L__BB0_81:
	.pragma "nounroll";
	mul.wide.u32 	%rd126, %r594, 4;
	add.s64 	%rd127, %rd2, %rd126;
	ld.global.f32 	%f538, [%rd127];
	setp.leu.f32 	%p134, %f538, 0f00000000;
	setp.geu.f32 	%p135, %f538, %f4;
	or.pred  	%p136, %p134, %p135;
	@%p136 bra 	$L__BB0_83;
	div.rn.f32 	%f539, %f538, %f4;
	mul.f32 	%f540, %f539, %f7;
	mov.f32 	%f541, 0f3F000000;
	copysign.f32 	%f542, %f540, %f541;
	add.rz.f32 	%f543, %f540, %f542;
	cvt.rzi.f32.f32 	%f544, %f543;
	cvt.rzi.s32.f32 	%r269, %f544;
	min.s32 	%r270, %r269, %r149;
	max.s32 	%r271, %r270, 1;
	mul.wide.s32 	%rd128, %r593, 4;
	add.s64 	%rd129, %rd6, %rd128;
	st.local.u32 	[%rd129], %r271;
	add.s64 	%rd131, %rd1, %rd126;
	ld.global.f32 	%f545, [%rd131];
	add.s64 	%rd132, %rd5, %rd128;
	st.local.f32 	[%rd132], %f545;
	add.s32 	%r593, %r593, 1;
$L__BB0_83:
	add.s32 	%r594, %r594, 1;
	add.s32 	%r598, %r598, 1;
	setp.ne.s32 	%p137, %r598, %r4;
	@%p137 bra 	$L__BB0_81;
$L__BB0_84:
	min.s32 	%r79, %r149, 512;
	setp.geu.f32 	%p138, %f4, 0f3DCCCCCD;
	mov.u32 	%r81, %r79;
	@%p138 bra 	$L__BB0_86;
	cvt.rn.f32.s32 	%f546, %r79;
	mul.f32 	%f547, %f4, %f546;
	mul.f32 	%f548, %f547, 0f41200000;
	cvt.rzi.s32.f32 	%r272, %f548;
	min.s32 	%r273, %r272, %r79;
	max.s32 	%r81, %r273, 10;
$L__BB0_86:
	cvt.rn.f32.s32 	%f41, %r81;
	div.rn.f32 	%f42, %f4, %f41;
	setp.gtu.f32 	%p139, %f42, 0f00000000;
	setp.leu.f32 	%p140, %f42, 0f3C23D70A;
	and.pred  	%p141, %p139, %p140;
	@%p141 bra 	$L__BB0_88;
	setp.eq.s32 	%p258, %r2, 0;
	selp.f32 	%f1672, %f6, %f5, %p258;
	bra.uni 	$L__BB0_144;
$L__BB0_88:
	setp.geu.f32 	%p142, %f42, 0f358637BD;
	@%p142 bra 	$L__BB0_90;
	setp.eq.s32 	%p257, %r2, 0;
	selp.f32 	%f1672, %f6, %f5, %p257;
	bra.uni 	$L__BB0_144;
$L__BB0_90:
	ld.param.f32 	%f1655, [_Z29compute_iv_kernel_threadlocalPKfS0_S0_S0_PKifiiS0_S0_iPffiff_param_14];
	ld.param.f32 	%f1649, [_Z29compute_iv_kernel_threadlocalPKfS0_S0_S0_PKifiiS0_S0_iPffiff_param_5];
	sqrt.rn.f32 	%f549, %f42;
	mul.f32 	%f550, %f1655, %f549;
	fma.rn.f32 	%f551, %f550, 0f3BBB989D, 0f3F000000;
	cvt.sat.f32.f32 	%f552, %f551;
	mov.f32 	%f553, 0f4B400001;
	mov.f32 	%f554, 0f437C0000;
	fma.rm.f32 	%f555, %f552, %f554, %f553;
	add.f32 	%f556, %f555, 0fCB40007F;
	neg.f32 	%f557, %f556;
	fma.rn.f32 	%f558, %f550, 0f3FB8AA3B, %f557;
	fma.rn.f32 	%f559, %f550, 0f32A57060, %f558;
	mov.b32 	%r274, %f555;
	shl.b32 	%r275, %r274, 23;
	mov.b32 	%f560, %r275;
	ex2.approx.ftz.f32 	%f561, %f559;
	mul.f32 	%f562, %f561, %f560;
	setp.le.f32 	%p143, %f562, 0f3F8020C5;
	selp.f32 	%f563, 0f3F8020C5, %f562, %p143;
	setp.le.f32 	%p144, %f563, 0f3F800000;
	selp.f32 	%f45, 0f3F800008, %f563, %p144;
	rcp.rn.f32 	%f46, %f45;
	neg.f32 	%f564, %f1649;
	mul.f32 	%f47, %f42, %f564;
	mul.f32 	%f565, %f1649, %f42;
	fma.rn.f32 	%f566, %f565, 0f3BBB989D, 0f3F000000;
	cvt.sat.f32.f32 	%f567, %f566;
	fma.rm.f32 	%f568, %f567, %f554, %f553;
	add.f32 	%f569, %f568, 0fCB40007F;
	neg.f32 	%f570, %f569;
	fma.rn.f32 	%f571, %f565, 0f3FB8AA3B, %f570;
	fma.rn.f32 	%f572, %f565, 0f32A57060, %f571;
	mov.b32 	%r276, %f568;
	shl.b32 	%r277, %r276, 23;
	mov.b32 	%f573, %r277;
	ex2.approx.ftz.f32 	%f574, %f572;
	mul.f32 	%f575, %f574, %f573;
	sub.f32 	%f576, %f575, %f46;
	sub.f32 	%f577, %f45, %f46;
	div.rn.f32 	%f48, %f576, %f577;
	setp.gtu.f32 	%p145, %f48, 0f00000000;
	setp.ltu.f32 	%p146, %f48, 0f3F800000;
	and.pred  	%p147, %p145, %p146;
	abs.f32 	%f578, %f48;
	setp.ne.f32 	%p148, %f578, 0f7F800000;
	and.pred  	%p149, %p147, %p148;
	@%p149 bra 	$L__BB0_92;
	setp.eq.s32 	%p256, %r2, 0;
	selp.f32 	%f1672, %f6, %f5, %p256;
	bra.uni 	$L__BB0_144;
$L__BB0_92:
	min.f32 	%f581, %f48, 0f3F800000;
	max.f32 	%f50, %f581, 0f00000000;
	abs.f32 	%f51, %f46;
	setp.lt.f32 	%p150, %f51, 0f00800000;
	mul.f32 	%f582, %f51, 0f4B800000;
	selp.f32 	%f583, %f582, %f51, %p150;
	selp.f32 	%f584, 0fC1C00000, 0f00000000, %p150;
	mov.b32 	%r278, %f583;
	add.s32 	%r279, %r278, -1060439283;
	and.b32  	%r280, %r279, -8388608;
	sub.s32 	%r281, %r278, %r280;
	mov.b32 	%f585, %r281;
	cvt.rn.f32.s32 	%f586, %r280;
	fma.rn.f32 	%f587, %f586, 0f34000000, %f584;
	add.f32 	%f588, %f585, 0fBF800000;
	add.f32 	%f589, %f585, 0f3F800000;
	rcp.approx.ftz.f32 	%f590, %f589;
	add.f32 	%f591, %f588, %f588;
	mul.f32 	%f592, %f591, %f590;
	mul.f32 	%f593, %f592, %f592;
	sub.f32 	%f594, %f588, %f592;
	add.f32 	%f595, %f594, %f594;
	neg.f32 	%f596, %f592;
	fma.rn.f32 	%f597, %f596, %f588, %f595;
	mul.rn.f32 	%f598, %f590, %f597;
	fma.rn.f32 	%f599, %f593, 0f3A2C32E4, 0f3B52E7DB;
	fma.rn.f32 	%f600, %f599, %f593, 0f3C93BB73;
	fma.rn.f32 	%f601, %f600, %f593, 0f3DF6384F;
	mul.rn.f32 	%f602, %f601, %f593;
	fma.rn.f32 	%f603, %f592, 0f3FB8AA3B, %f587;
	sub.f32 	%f604, %f587, %f603;
	fma.rn.f32 	%f605, %f592, 0f3FB8AA3B, %f604;
	fma.rn.f32 	%f606, %f598, 0f3FB8AA3B, %f605;
	fma.rn.f32 	%f607, %f592, 0f32A55E34, %f606;
	mul.f32 	%f608, %f602, 0f40400000;
	fma.rn.f32 	%f609, %f608, %f598, %f607;
	fma.rn.f32 	%f610, %f602, %f592, %f609;
	add.rn.f32 	%f52, %f603, %f610;
	neg.f32 	%f611, %f603;
	add.rn.f32 	%f612, %f52, %f611;
	neg.f32 	%f613, %f612;
	add.rn.f32 	%f53, %f610, %f613;
	setp.eq.f32 	%p151, %f46, 0f3F800000;
	setp.eq.s32 	%p152, %r81, 0;
	or.pred  	%p153, %p152, %p151;
	mov.f32 	%f1659, 0f3F800000;
	@%p153 bra 	$L__BB0_97;
	setp.num.f32 	%p154, %f51, %f51;
	abs.f32 	%f614, %f41;
	setp.num.f32 	%p155, %f614, %f614;
	and.pred  	%p156, %p154, %p155;
	@%p156 bra 	$L__BB0_95;
	add.rn.f32 	%f1659, %f46, %f41;
	bra.uni 	$L__BB0_97;
$L__BB0_95:
	mul.rn.f32 	%f616, %f52, %f41;
	cvt.rni.f32.f32 	%f617, %f616;
	sub.f32 	%f618, %f616, %f617;
	neg.f32 	%f619, %f616;
	fma.rn.f32 	%f620, %f52, %f41, %f619;
	fma.rn.f32 	%f621, %f53, %f41, %f620;
	add.f32 	%f622, %f618, %f621;
	setp.gt.f32 	%p157, %f617, 0f00000000;
	selp.b32 	%r282, 0, -2097152000, %p157;
	setp.neu.f32 	%p158, %f46, 0f00000000;
	setp.neu.f32 	%p159, %f51, 0f7F800000;
	setp.lt.f32 	%p160, %f616, 0f00000000;
	selp.f32 	%f623, 0f00000000, 0f7F800000, %p160;
	abs.f32 	%f624, %f616;
	setp.gt.f32 	%p161, %f624, 0f43180000;
	cvt.rzi.s32.f32 	%r283, %f617;
	shl.b32 	%r284, %r283, 23;
	sub.s32 	%r285, %r284, %r282;
	mov.b32 	%f625, %r285;
	add.s32 	%r286, %r282, 2130706432;
	mov.b32 	%f626, %r286;
	fma.rn.f32 	%f627, %f622, 0f391FCB8E, 0f3AAF85ED;
	fma.rn.f32 	%f628, %f627, %f622, 0f3C1D9856;
	fma.rn.f32 	%f629, %f628, %f622, 0f3D6357BB;
	fma.rn.f32 	%f630, %f629, %f622, 0f3E75FDEC;
	fma.rn.f32 	%f631, %f630, %f622, 0f3F317218;
	fma.rn.f32 	%f632, %f631, %f622, 0f3F800000;
	mul.f32 	%f633, %f632, %f626;
	mul.f32 	%f634, %f633, %f625;
	selp.f32 	%f1659, %f623, %f634, %p161;
	and.pred  	%p162, %p158, %p159;
	@%p162 bra 	$L__BB0_97;
	mul.f32 	%f635, %f41, 0f3F000000;
	cvt.rzi.f32.f32 	%f636, %f635;
	add.f32 	%f637, %f636, %f636;
	sub.f32 	%f638, %f41, %f637;
	abs.f32 	%f639, %f638;
	setp.neu.f32 	%p163, %f639, 0f3F800000;
	add.f32 	%f640, %f46, %f46;
	mov.b32 	%r287, %f640;
	setp.lt.s32 	%p164, %r81, 0;
	xor.b32  	%r288, %r287, 2139095040;
	selp.b32 	%r289, %r288, %r287, %p164;
	and.b32  	%r290, %r289, 2147483647;
	selp.b32 	%r291, %r290, %r289, %p163;
	mov.b32 	%f1659, %r291;
$L__BB0_97:
	setp.lt.s32 	%p165, %r81, 0;
	@%p165 bra 	$L__BB0_104;
	abs.f32 	%f58, %f45;
	setp.lt.f32 	%p166, %f58, 0f00800000;
	mul.f32 	%f641, %f58, 0f4B800000;
	selp.f32 	%f642, %f641, %f58, %p166;
	selp.f32 	%f643, 0fC1C00000, 0f00000000, %p166;
	mov.b32 	%r293, %f642;
	add.s32 	%r294, %r293, -1060439283;
	and.b32  	%r295, %r294, -8388608;
	sub.s32 	%r296, %r293, %r295;
	mov.b32 	%f644, %r296;
	cvt.rn.f32.s32 	%f645, %r295;
	fma.rn.f32 	%f646, %f645, 0f34000000, %f643;
	add.f32 	%f647, %f644, 0fBF800000;
	add.f32 	%f648, %f644, 0f3F800000;
	rcp.approx.ftz.f32 	%f649, %f648;
	add.f32 	%f650, %f647, %f647;
	mul.f32 	%f651, %f650, %f649;
	mul.f32 	%f652, %f651, %f651;
	sub.f32 	%f653, %f647, %f651;
	add.f32 	%f654, %f653, %f653;
	neg.f32 	%f655, %f651;
	fma.rn.f32 	%f656, %f655, %f647, %f654;
	mul.rn.f32 	%f657, %f649, %f656;
	fma.rn.f32 	%f658, %f652, 0f3A2C32E4, 0f3B52E7DB;
	fma.rn.f32 	%f659, %f658, %f652, 0f3C93BB73;
	fma.rn.f32 	%f660, %f659, %f652, 0f3DF6384F;
	mul.rn.f32 	%f661, %f660, %f652;
	fma.rn.f32 	%f662, %f651, 0f3FB8AA3B, %f646;
	sub.f32 	%f663, %f646, %f662;
	fma.rn.f32 	%f664, %f651, 0f3FB8AA3B, %f663;
	fma.rn.f32 	%f665, %f657, 0f3FB8AA3B, %f664;
	fma.rn.f32 	%f666, %f651, 0f32A55E34, %f665;
	mul.f32 	%f667, %f661, 0f40400000;
	fma.rn.f32 	%f668, %f667, %f657, %f666;
	fma.rn.f32 	%f669, %f661, %f651, %f668;
	add.rn.f32 	%f59, %f662, %f669;
	neg.f32 	%f670, %f662;
	add.rn.f32 	%f671, %f59, %f670;
	neg.f32 	%f672, %f671;
	add.rn.f32 	%f60, %f669, %f672;
	add.f32 	%f673, %f45, %f45;
	mov.b32 	%r82, %f673;
	setp.eq.f32 	%p167, %f46, 0f00000000;
	setp.eq.f32 	%p168, %f51, 0f7F800000;
	or.pred  	%p3, %p167, %p168;
	add.f32 	%f674, %f46, %f46;
	mov.b32 	%r83, %f674;
	mul.f32 	%f1660, %f2, %f1659;
	mov.b32 	%r602, 0;
	not.pred 	%p191, %p3;
$L__BB0_99:
	setp.lt.s32 	%p169, %r593, 1;
	mov.f32 	%f1664, %f1660;
	@%p169 bra 	$L__BB0_114;
	mov.b32 	%r603, 0;
	mov.f32 	%f1664, %f1660;
$L__BB0_101:
	setp.eq.f32 	%p170, %f45, 0f3F800000;
	mul.wide.u32 	%rd133, %r603, 4;
	add.s64 	%rd134, %rd6, %rd133;
	ld.local.u32 	%r298, [%rd134];
	min.s32 	%r300, %r298, %r602;
	sub.s32 	%r87, %r300, %r298;
	add.s64 	%rd135, %rd5, %rd133;
	ld.local.f32 	%f69, [%rd135];
	sub.s32 	%r88, %r602, %r300;
	cvt.rn.f32.s32 	%f70, %r88;
	setp.eq.s32 	%p171, %r88, 0;
	or.pred  	%p172, %p170, %p171;
	mov.f32 	%f1662, 0f3F800000;
	@%p172 bra 	$L__BB0_108;
	setp.num.f32 	%p173, %f58, %f58;
	abs.f32 	%f676, %f70;
	setp.num.f32 	%p174, %f676, %f676;
	and.pred  	%p175, %p173, %p174;
	@%p175 bra 	$L__BB0_106;
	add.rn.f32 	%f1662, %f45, %f70;
	bra.uni 	$L__BB0_108;
$L__BB0_104:
	setp.lt.s32 	%p198, %r81, 1;
	@%p198 bra 	$L__BB0_143;
	fma.rn.f32 	%f736, %f47, 0f3BBB989D, 0f3F000000;
	cvt.sat.f32.f32 	%f737, %f736;
	mov.f32 	%f738, 0f4B400001;
	mov.f32 	%f739, 0f437C0000;
	fma.rm.f32 	%f740, %f737, %f739, %f738;
	abs.f32 	%f62, %f45;
	setp.lt.f32 	%p199, %f62, 0f00800000;
	mul.f32 	%f741, %f62, 0f4B800000;
	selp.f32 	%f742, %f741, %f62, %p199;
	selp.f32 	%f743, 0fC1C00000, 0f00000000, %p199;
	mov.b32 	%r320, %f742;
	add.s32 	%r321, %r320, -1060439283;
	and.b32  	%r322, %r321, -8388608;
	sub.s32 	%r323, %r320, %r322;
	mov.b32 	%f744, %r323;
	cvt.rn.f32.s32 	%f745, %r322;
	fma.rn.f32 	%f746, %f745, 0f34000000, %f743;
	add.f32 	%f747, %f744, 0fBF800000;
	add.f32 	%f748, %f744, 0f3F800000;
	rcp.approx.ftz.f32 	%f749, %f748;
	add.f32 	%f750, %f747, %f747;
	mul.f32 	%f751, %f750, %f749;
	mul.f32 	%f752, %f751, %f751;
	sub.f32 	%f753, %f747, %f751;
	add.f32 	%f754, %f753, %f753;
	neg.f32 	%f755, %f751;
	fma.rn.f32 	%f756, %f755, %f747, %f754;
	mul.rn.f32 	%f757, %f749, %f756;
	fma.rn.f32 	%f758, %f752, 0f3A2C32E4, 0f3B52E7DB;
	fma.rn.f32 	%f759, %f758, %f752, 0f3C93BB73;
	fma.rn.f32 	%f760, %f759, %f752, 0f3DF6384F;
	mul.rn.f32 	%f761, %f760, %f752;
	fma.rn.f32 	%f762, %f751, 0f3FB8AA3B, %f746;
	sub.f32 	%f763, %f746, %f762;
	fma.rn.f32 	%f764, %f751, 0f3FB8AA3B, %f763;
	fma.rn.f32 	%f765, %f757, 0f3FB8AA3B, %f764;
	fma.rn.f32 	%f766, %f751, 0f32A55E34, %f765;
	mul.f32 	%f767, %f761, 0f40400000;
	fma.rn.f32 	%f768, %f767, %f757, %f766;
	fma.rn.f32 	%f769, %f761, %f751, %f768;
	add.rn.f32 	%f63, %f762, %f769;
	neg.f32 	%f770, %f762;
	add.rn.f32 	%f771, %f63, %f770;
	neg.f32 	%f772, %f771;
	add.rn.f32 	%f64, %f769, %f772;
	add.f32 	%f65, %f45, %f45;
	setp.eq.f32 	%p200, %f46, 0f00000000;
	setp.eq.f32 	%p201, %f51, 0f7F800000;
	or.pred  	%p4, %p200, %p201;
	add.f32 	%f773, %f46, %f46;
	mov.b32 	%r84, %f773;
	add.f32 	%f774, %f740, 0fCB40007F;
	neg.f32 	%f775, %f774;
	fma.rn.f32 	%f776, %f47, 0f3FB8AA3B, %f775;
	fma.rn.f32 	%f777, %f47, 0f32A57060, %f776;
	ex2.approx.ftz.f32 	%f778, %f777;
	mov.b32 	%r324, %f740;
	shl.b32 	%r325, %r324, 23;
	mov.b32 	%f779, %r325;
	mul.f32 	%f66, %f778, %f779;
	not.pred 	%p248, %p4;
	bra.uni 	$L__BB0_116;
$L__BB0_106:
	mul.rn.f32 	%f678, %f59, %f70;
	cvt.rni.f32.f32 	%f679, %f678;
	sub.f32 	%f680, %f678, %f679;
	neg.f32 	%f681, %f678;
	fma.rn.f32 	%f682, %f59, %f70, %f681;
	fma.rn.f32 	%f683, %f60, %f70, %f682;
	add.f32 	%f684, %f680, %f683;
	setp.gt.f32 	%p176, %f679, 0f00000000;
	selp.b32 	%r301, 0, -2097152000, %p176;
	setp.neu.f32 	%p177, %f58, 0f7F800000;
	setp.lt.f32 	%p178, %f678, 0f00000000;
	selp.f32 	%f685, 0f00000000, 0f7F800000, %p178;
	abs.f32 	%f686, %f678;
	setp.gt.f32 	%p179, %f686, 0f43180000;
	cvt.rzi.s32.f32 	%r302, %f679;
	shl.b32 	%r303, %r302, 23;
	sub.s32 	%r304, %r303, %r301;
	mov.b32 	%f687, %r304;
	add.s32 	%r305, %r301, 2130706432;
	mov.b32 	%f688, %r305;
	fma.rn.f32 	%f689, %f684, 0f391FCB8E, 0f3AAF85ED;
	fma.rn.f32 	%f690, %f689, %f684, 0f3C1D9856;
	fma.rn.f32 	%f691, %f690, %f684, 0f3D6357BB;
	fma.rn.f32 	%f692, %f691, %f684, 0f3E75FDEC;
	fma.rn.f32 	%f693, %f692, %f684, 0f3F317218;
	fma.rn.f32 	%f694, %f693, %f684, 0f3F800000;
	mul.f32 	%f695, %f694, %f688;
	mul.f32 	%f696, %f695, %f687;
	selp.f32 	%f1662, %f685, %f696, %p179;
	@%p177 bra 	$L__BB0_108;
	mul.f32 	%f697, %f70, 0f3F000000;
	cvt.rzi.f32.f32 	%f698, %f697;
	add.f32 	%f699, %f698, %f698;
	sub.f32 	%f700, %f70, %f699;
	abs.f32 	%f701, %f700;
	setp.neu.f32 	%p180, %f701, 0f3F800000;
	setp.lt.s32 	%p181, %r88, 0;
	xor.b32  	%r306, %r82, 2139095040;
	selp.b32 	%r307, %r306, %r82, %p181;
	and.b32  	%r308, %r307, 2147483647;
	selp.b32 	%r309, %r308, %r307, %p180;
	mov.b32 	%f1662, %r309;
$L__BB0_108:
	setp.eq.f32 	%p182, %f46, 0f3F800000;
	mul.f32 	%f75, %f69, %f1662;
	sub.s32 	%r310, %r81, %r602;
	add.s32 	%r89, %r87, %r310;
	cvt.rn.f32.s32 	%f76, %r89;
	setp.eq.s32 	%p183, %r89, 0;
	or.pred  	%p184, %p182, %p183;
	mov.f32 	%f1663, 0f3F800000;
	@%p184 bra 	$L__BB0_113;
	setp.num.f32 	%p185, %f51, %f51;
	abs.f32 	%f703, %f76;
	setp.num.f32 	%p186, %f703, %f703;
	and.pred  	%p187, %p185, %p186;
	@%p187 bra 	$L__BB0_111;
	add.rn.f32 	%f1663, %f46, %f76;
	bra.uni 	$L__BB0_113;
$L__BB0_111:
	mul.rn.f32 	%f705, %f52, %f76;
	cvt.rni.f32.f32 	%f706, %f705;
	sub.f32 	%f707, %f705, %f706;
	neg.f32 	%f708, %f705;
	fma.rn.f32 	%f709, %f52, %f76, %f708;
	fma.rn.f32 	%f710, %f53, %f76, %f709;
	add.f32 	%f711, %f707, %f710;
	setp.gt.f32 	%p188, %f706, 0f00000000;
	selp.b32 	%r311, 0, -2097152000, %p188;
	setp.lt.f32 	%p189, %f705, 0f00000000;
	selp.f32 	%f712, 0f00000000, 0f7F800000, %p189;
	abs.f32 	%f713, %f705;
	setp.gt.f32 	%p190, %f713, 0f43180000;
	cvt.rzi.s32.f32 	%r312, %f706;
	shl.b32 	%r313, %r312, 23;
	sub.s32 	%r314, %r313, %r311;
	mov.b32 	%f714, %r314;
	add.s32 	%r315, %r311, 2130706432;
	mov.b32 	%f715, %r315;
	fma.rn.f32 	%f716, %f711, 0f391FCB8E, 0f3AAF85ED;
	fma.rn.f32 	%f717, %f716, %f711, 0f3C1D9856;
	fma.rn.f32 	%f718, %f717, %f711, 0f3D6357BB;
	fma.rn.f32 	%f719, %f718, %f711, 0f3E75FDEC;
	fma.rn.f32 	%f720, %f719, %f711, 0f3F317218;
	fma.rn.f32 	%f721, %f720, %f711, 0f3F800000;
	mul.f32 	%f722, %f721, %f715;
	mul.f32 	%f723, %f722, %f714;
	selp.f32 	%f1663, %f712, %f723, %p190;
	@%p191 bra 	$L__BB0_113;
	mul.f32 	%f724, %f76, 0f3F000000;
	cvt.rzi.f32.f32 	%f725, %f724;
	add.f32 	%f726, %f725, %f725;
	sub.f32 	%f727, %f76, %f726;
	abs.f32 	%f728, %f727;
	setp.neu.f32 	%p192, %f728, 0f3F800000;
	setp.lt.s32 	%p193, %r89, 0;
	xor.b32  	%r316, %r83, 2139095040;
	selp.b32 	%r317, %r316, %r83, %p193;
	and.b32  	%r318, %r317, 2147483647;
	selp.b32 	%r319, %r318, %r317, %p192;
	mov.b32 	%f1663, %r319;
$L__BB0_113:
	mul.f32 	%f729, %f75, %f1663;
	sub.f32 	%f730, %f1664, %f729;
	setp.lt.f32 	%p194, %f730, 0f322BCC77;
	selp.f32 	%f1664, 0f322BCC77, %f730, %p194;
	add.s32 	%r603, %r603, 1;
	setp.ne.s32 	%p195, %r603, %r593;
	@%p195 bra 	$L__BB0_101;
$L__BB0_114:
	setp.eq.s32 	%p196, %r2, 0;
	sub.f32 	%f731, %f1664, %f3;
	sub.f32 	%f732, %f3, %f1664;
	selp.f32 	%f733, %f732, %f731, %p196;
	max.f32 	%f734, %f733, 0f00000000;
	mul.wide.u32 	%rd136, %r602, 4;
	add.s64 	%rd137, %rd4, %rd136;
	st.local.f32 	[%rd137], %f734;
	mul.f32 	%f735, %f45, %f45;
	mul.f32 	%f1660, %f735, %f1660;
	add.s32 	%r91, %r602, 1;
	setp.eq.s32 	%p197, %r81, %r602;
	mov.u32 	%r602, %r91;
	@%p197 bra 	$L__BB0_104;
	bra.uni 	$L__BB0_99;
$L__BB0_115:
	add.s32 	%r81, %r93, -1;
	setp.lt.s32 	%p255, %r93, 2;
	@%p255 bra 	$L__BB0_143;
$L__BB0_116:
	mov.u32 	%r93, %r81;
	mov.b32 	%r605, 0;
$L__BB0_117:
	setp.eq.f32 	%p202, %f45, 0f3F800000;
	cvt.rn.f32.u32 	%f84, %r605;
	setp.eq.s32 	%p203, %r605, 0;
	or.pred  	%p204, %p202, %p203;
	mov.f32 	%f1665, 0f3F800000;
	@%p204 bra 	$L__BB0_122;
	setp.num.f32 	%p205, %f62, %f62;
	abs.f32 	%f781, %f84;
	setp.num.f32 	%p206, %f781, %f781;
	and.pred  	%p207, %p205, %p206;
	@%p207 bra 	$L__BB0_120;
	add.rn.f32 	%f1665, %f45, %f84;
	bra.uni 	$L__BB0_122;
$L__BB0_120:
	mul.rn.f32 	%f783, %f63, %f84;
	cvt.rni.f32.f32 	%f784, %f783;
	sub.f32 	%f785, %f783, %f784;
	neg.f32 	%f786, %f783;
	fma.rn.f32 	%f787, %f63, %f84, %f786;
	fma.rn.f32 	%f788, %f64, %f84, %f787;
	add.f32 	%f789, %f785, %f788;
	setp.gt.f32 	%p208, %f784, 0f00000000;
	selp.b32 	%r327, 0, -2097152000, %p208;
	setp.neu.f32 	%p209, %f62, 0f7F800000;
	setp.lt.f32 	%p210, %f783, 0f00000000;
	selp.f32 	%f790, 0f00000000, 0f7F800000, %p210;
	abs.f32 	%f791, %f783;
	setp.gt.f32 	%p211, %f791, 0f43180000;
	cvt.rzi.s32.f32 	%r328, %f784;
	shl.b32 	%r329, %r328, 23;
	sub.s32 	%r330, %r329, %r327;
	mov.b32 	%f792, %r330;
	add.s32 	%r331, %r327, 2130706432;
	mov.b32 	%f793, %r331;
	fma.rn.f32 	%f794, %f789, 0f391FCB8E, 0f3AAF85ED;
	fma.rn.f32 	%f795, %f794, %f789, 0f3C1D9856;
	fma.rn.f32 	%f796, %f795, %f789, 0f3D6357BB;
	fma.rn.f32 	%f797, %f796, %f789, 0f3E75FDEC;
	fma.rn.f32 	%f798, %f797, %f789, 0f3F317218;
	fma.rn.f32 	%f799, %f798, %f789, 0f3F800000;
	mul.f32 	%f800, %f799, %f793;
	mul.f32 	%f801, %f800, %f792;
	selp.f32 	%f1665, %f790, %f801, %p211;
	@%p209 bra 	$L__BB0_122;
	mul.f32 	%f802, %f84, 0f3F000000;
	cvt.rzi.f32.f32 	%f803, %f802;
	add.f32 	%f804, %f803, %f803;
	sub.f32 	%f805, %f84, %f804;
	abs.f32 	%f806, %f805;
	setp.neu.f32 	%p212, %f806, 0f3F800000;
	mov.b32 	%r332, %f65;
	and.b32  	%r333, %r332, 2147483647;
	mov.b32 	%f807, %r333;
	selp.f32 	%f1665, %f807, %f65, %p212;
$L__BB0_122:
	setp.eq.f32 	%p213, %f46, 0f3F800000;
	not.b32 	%r334, %r605;
	add.s32 	%r95, %r334, %r93;
	cvt.rn.f32.s32 	%f89, %r95;
	setp.eq.s32 	%p214, %r95, 0;
	or.pred  	%p215, %p213, %p214;
	mov.f32 	%f1666, 0f3F800000;
	@%p215 bra 	$L__BB0_127;
	setp.num.f32 	%p216, %f51, %f51;
	abs.f32 	%f809, %f89;
	setp.num.f32 	%p217, %f809, %f809;
	and.pred  	%p218, %p216, %p217;
	@%p218 bra 	$L__BB0_125;
	add.rn.f32 	%f1666, %f46, %f89;
	bra.uni 	$L__BB0_127;
$L__BB0_125:
	mul.rn.f32 	%f811, %f52, %f89;
	cvt.rni.f32.f32 	%f812, %f811;
	sub.f32 	%f813, %f811, %f812;
	neg.f32 	%f814, %f811;
	fma.rn.f32 	%f815, %f52, %f89, %f814;
	fma.rn.f32 	%f816, %f53, %f89, %f815;
	add.f32 	%f817, %f813, %f816;
	setp.gt.f32 	%p219, %f812, 0f00000000;
	selp.b32 	%r335, 0, -2097152000, %p219;
	setp.lt.f32 	%p220, %f811, 0f00000000;
	selp.f32 	%f818, 0f00000000, 0f7F800000, %p220;
	abs.f32 	%f819, %f811;
	setp.gt.f32 	%p221, %f819, 0f43180000;
	cvt.rzi.s32.f32 	%r336, %f812;
	shl.b32 	%r337, %r336, 23;
	sub.s32 	%r338, %r337, %r335;
	mov.b32 	%f820, %r338;
	add.s32 	%r339, %r335, 2130706432;
	mov.b32 	%f821, %r339;
	fma.rn.f32 	%f822, %f817, 0f391FCB8E, 0f3AAF85ED;
	fma.rn.f32 	%f823, %f822, %f817, 0f3C1D9856;
	fma.rn.f32 	%f824, %f823, %f817, 0f3D6357BB;
	fma.rn.f32 	%f825, %f824, %f817, 0f3E75FDEC;
	fma.rn.f32 	%f826, %f825, %f817, 0f3F317218;
	fma.rn.f32 	%f827, %f826, %f817, 0f3F800000;
	mul.f32 	%f828, %f827, %f821;
	mul.f32 	%f829, %f828, %f820;
	selp.f32 	%f1666, %f818, %f829, %p221;
	@%p248 bra 	$L__BB0_127;
	mul.f32 	%f830, %f89, 0f3F000000;
	cvt.rzi.f32.f32 	%f831, %f830;
	add.f32 	%f832, %f831, %f831;
	sub.f32 	%f833, %f89, %f832;
	abs.f32 	%f834, %f833;
	setp.neu.f32 	%p223, %f834, 0f3F800000;
	setp.lt.s32 	%p224, %r95, 0;
	xor.b32  	%r340, %r84, 2139095040;
	selp.b32 	%r341, %r340, %r84, %p224;
	and.b32  	%r342, %r341, 2147483647;
	selp.b32 	%r343, %r342, %r341, %p223;
	mov.b32 	%f1666, %r343;
$L__BB0_127:
	setp.lt.s32 	%p225, %r593, 1;
	mul.f32 	%f835, %f2, %f1665;
	mul.f32 	%f1670, %f835, %f1666;
	@%p225 bra 	$L__BB0_142;
	mov.b32 	%r606, 0;
$L__BB0_129:
	mul.wide.u32 	%rd138, %r606, 4;
	add.s64 	%rd139, %rd6, %rd138;
	ld.local.u32 	%r97, [%rd139];
	setp.ge.s32 	%p226, %r97, %r93;
	@%p226 bra 	$L__BB0_141;
	min.s32 	%r345, %r97, %r605;
	sub.s32 	%r98, %r345, %r97;
	mul.wide.u32 	%rd140, %r606, 4;
	add.s64 	%rd141, %rd5, %rd140;
	ld.local.f32 	%f96, [%rd141];
	sub.s32 	%r99, %r605, %r345;
	cvt.rn.f32.s32 	%f97, %r99;
	setp.eq.s32 	%p228, %r99, 0;
	or.pred  	%p229, %p202, %p228;
	mov.f32 	%f1668, 0f3F800000;
	@%p229 bra 	$L__BB0_135;
	setp.num.f32 	%p230, %f62, %f62;
	abs.f32 	%f837, %f97;
	setp.num.f32 	%p231, %f837, %f837;
	and.pred  	%p232, %p230, %p231;
	@%p232 bra 	$L__BB0_133;
	add.rn.f32 	%f1668, %f45, %f97;
	bra.uni 	$L__BB0_135;
$L__BB0_133:
	mul.rn.f32 	%f839, %f63, %f97;
	cvt.rni.f32.f32 	%f840, %f839;
	sub.f32 	%f841, %f839, %f840;
	neg.f32 	%f842, %f839;
	fma.rn.f32 	%f843, %f63, %f97, %f842;
	fma.rn.f32 	%f844, %f64, %f97, %f843;
	add.f32 	%f845, %f841, %f844;
	setp.gt.f32 	%p233, %f840, 0f00000000;
	selp.b32 	%r346, 0, -2097152000, %p233;
	setp.neu.f32 	%p234, %f62, 0f7F800000;
	setp.lt.f32 	%p235, %f839, 0f00000000;
	selp.f32 	%f846, 0f00000000, 0f7F800000, %p235;
	abs.f32 	%f847, %f839;
	setp.gt.f32 	%p236, %f847, 0f43180000;
	cvt.rzi.s32.f32 	%r347, %f840;
	shl.b32 	%r348, %r347, 23;
	sub.s32 	%r349, %r348, %r346;
	mov.b32 	%f848, %r349;
	add.s32 	%r350, %r346, 2130706432;
	mov.b32 	%f849, %r350;
	fma.rn.f32 	%f850, %f845, 0f391FCB8E, 0f3AAF85ED;
	fma.rn.f32 	%f851, %f850, %f845, 0f3C1D9856;
	fma.rn.f32 	%f852, %f851, %f845, 0f3D6357BB;
	fma.rn.f32 	%f853, %f852, %f845, 0f3E75FDEC;
	fma.rn.f32 	%f854, %f853, %f845, 0f3F317218;
	fma.rn.f32 	%f855, %f854, %f845, 0f3F800000;
	mul.f32 	%f856, %f855, %f849;
	mul.f32 	%f857, %f856, %f848;
	selp.f32 	%f1668, %f846, %f857, %p236;
	@%p234 bra 	$L__BB0_135;
	mul.f32 	%f858, %f97, 0f3F000000;
	cvt.rzi.f32.f32 	%f859, %f858;
	add.f32 	%f860, %f859, %f859;
	sub.f32 	%f861, %f97, %f860;
	abs.f32 	%f862, %f861;
	setp.neu.f32 	%p237, %f862, 0f3F800000;
	setp.lt.s32 	%p238, %r99, 0;
	mov.b32 	%r351, %f65;
	xor.b32  	%r352, %r351, 2139095040;
	selp.b32 	%r353, %r352, %r351, %p238;
	and.b32  	%r354, %r353, 2147483647;
	selp.b32 	%r355, %r354, %r353, %p237;
	mov.b32 	%f1668, %r355;
$L__BB0_135:
	mul.f32 	%f102, %f96, %f1668;
	add.s32 	%r100, %r98, %r95;
	cvt.rn.f32.s32 	%f103, %r100;
	setp.eq.s32 	%p240, %r100, 0;
	or.pred  	%p241, %p213, %p240;
	mov.f32 	%f1669, 0f3F800000;
	@%p241 bra 	$L__BB0_140;
	setp.num.f32 	%p242, %f51, %f51;
	abs.f32 	%f864, %f103;
	setp.num.f32 	%p243, %f864, %f864;
	and.pred  	%p244, %p242, %p243;
	@%p244 bra 	$L__BB0_138;
	add.rn.f32 	%f1669, %f46, %f103;
	bra.uni 	$L__BB0_140;
$L__BB0_138:
	mul.rn.f32 	%f866, %f52, %f103;
	cvt.rni.f32.f32 	%f867, %f866;
	sub.f32 	%f868, %f866, %f867;
	neg.f32 	%f869, %f866;
	fma.rn.f32 	%f870, %f52, %f103, %f869;
	fma.rn.f32 	%f871, %f53, %f103, %f870;
	add.f32 	%f872, %f868, %f871;
	setp.gt.f32 	%p245, %f867, 0f00000000;
	selp.b32 	%r356, 0, -2097152000, %p245;
	setp.lt.f32 	%p246, %f866, 0f00000000;
	selp.f32 	%f873, 0f00000000, 0f7F800000, %p246;
	abs.f32 	%f874, %f866;
	setp.gt.f32 	%p247, %f874, 0f43180000;
	cvt.rzi.s32.f32 	%r357, %f867;
	shl.b32 	%r358, %r357, 23;
	sub.s32 	%r359, %r358, %r356;
	mov.b32 	%f875, %r359;
	add.s32 	%r360, %r356, 2130706432;
	mov.b32 	%f876, %r360;
	fma.rn.f32 	%f877, %f872, 0f391FCB8E, 0f3AAF85ED;
	fma.rn.f32 	%f878, %f877, %f872, 0f3C1D9856;
	fma.rn.f32 	%f879, %f878, %f872, 0f3D6357BB;
	fma.rn.f32 	%f880, %f879, %f872, 0f3E75FDEC;
	fma.rn.f32 	%f881, %f880, %f872, 0f3F317218;
	fma.rn.f32 	%f882, %f881, %f872, 0f3F800000;
	mul.f32 	%f883, %f882, %f876;
	mul.f32 	%f884, %f883, %f875;
	selp.f32 	%f1669, %f873, %f884, %p247;
	@%p248 bra 	$L__BB0_140;
	mul.f32 	%f885, %f103, 0f3F000000;
	cvt.rzi.f32.f32 	%f886, %f885;
	add.f32 	%f887, %f886, %f886;
	sub.f32 	%f888, %f103, %f887;
	abs.f32 	%f889, %f888;
	setp.neu.f32 	%p249, %f889, 0f3F800000;
	setp.lt.s32 	%p250, %r100, 0;
	xor.b32  	%r361, %r84, 2139095040;
	selp.b32 	%r362, %r361, %r84, %p250;
	and.b32  	%r363, %r362, 2147483647;
	selp.b32 	%r364, %r363, %r362, %p249;
	mov.b32 	%f1669, %r364;
$L__BB0_140:
	mul.f32 	%f890, %f102, %f1669;
	sub.f32 	%f891, %f1670, %f890;
	setp.lt.f32 	%p251, %f891, 0f322BCC77;
	selp.f32 	%f1670, 0f322BCC77, %f891, %p251;
$L__BB0_141:
	add.s32 	%r606, %r606, 1;
	setp.ne.s32 	%p252, %r606, %r593;
	@%p252 bra 	$L__BB0_129;
$L__BB0_142:
	setp.eq.s32 	%p253, %r2, 0;
	add.s32 	%r102, %r605, 1;
	mul.wide.u32 	%rd142, %r605, 4;
	add.s64 	%rd143, %rd4, %rd142;
	ld.local.f32 	%f892, [%rd143+4];
	ld.local.f32 	%f893, [%rd143];
	mov.f32 	%f894, 0f3F800000;
	sub.f32 	%f895, %f894, %f50;
	mul.f32 	%f896, %f895, %f893;
	fma.rn.f32 	%f897, %f50, %f892, %f896;
	mul.f32 	%f898, %f66, %f897;
	sub.f32 	%f899, %f1670, %f3;
	sub.f32 	%f900, %f3, %f1670;
	selp.f32 	%f901, %f900, %f899, %p253;
	max.f32 	%f902, %f901, 0f00000000;
	max.f32 	%f903, %f898, %f902;
	st.local.f32 	[%rd143], %f903;
	setp.eq.s32 	%p254, %r102, %r93;
	mov.u32 	%r605, %r102;
	@%p254 bra 	$L__BB0_115;
	bra.uni 	$L__BB0_117;
$L__BB0_143:
	ld.local.f32 	%f1672, [%rd4];
$L__BB0_144:
	setp.geu.f32 	%p259, %f4, 0f3DCCCCCD;
	mov.u32 	%r104, %r79;
	@%p259 bra 	$L__BB0_146;
	cvt.rn.f32.s32 	%f904, %r79;
	mul.f32 	%f905, %f4, %f904;
	mul.f32 	%f906, %f905, 0f41200000;
	cvt.rzi.s32.f32 	%r365, %f906;
	min.s32 	%r366, %r365, %r79;
	max.s32 	%r104, %r366, 10;
$L__BB0_146:
	min.s32 	%r105, %r104, 512;
	cvt.rn.f32.s32 	%f113, %r105;
	div.rn.f32 	%f114, %f4, %f113;
	setp.gtu.f32 	%p260, %f114, 0f00000000;
	setp.leu.f32 	%p261, %f114, 0f3C23D70A;
	and.pred  	%p262, %p260, %p261;
	@%p262 bra 	$L__BB0_148;
	setp.eq.s32 	%p379, %r2, 0;
	selp.f32 	%f1686, %f6, %f5, %p379;
	bra.uni 	$L__BB0_204;
$L__BB0_148:
	setp.geu.f32 	%p263, %f114, 0f358637BD;
	@%p263 bra 	$L__BB0_150;
	setp.eq.s32 	%p378, %r2, 0;
	selp.f32 	%f1686, %f6, %f5, %p378;
	bra.uni 	$L__BB0_204;
$L__BB0_150:
	ld.param.f32 	%f1657, [_Z29compute_iv_kernel_threadlocalPKfS0_S0_S0_PKifiiS0_S0_iPffiff_param_15];
	ld.param.f32 	%f1650, [_Z29compute_iv_kernel_threadlocalPKfS0_S0_S0_PKifiiS0_S0_iPffiff_param_5];
	sqrt.rn.f32 	%f907, %f114;
	mul.f32 	%f908, %f1657, %f907;
	fma.rn.f32 	%f909, %f908, 0f3BBB989D, 0f3F000000;
	cvt.sat.f32.f32 	%f910, %f909;
	mov.f32 	%f911, 0f4B400001;
	mov.f32 	%f912, 0f437C0000;
	fma.rm.f32 	%f913, %f910, %f912, %f911;
	add.f32 	%f914, %f913, 0fCB40007F;
	neg.f32 	%f915, %f914;
	fma.rn.f32 	%f916, %f908, 0f3FB8AA3B, %f915;
	fma.rn.f32 	%f917, %f908, 0f32A57060, %f916;
	mov.b32 	%r367, %f913;
	shl.b32 	%r368, %r367, 23;
	mov.b32 	%f918, %r368;
	ex2.approx.ftz.f32 	%f919, %f917;
	mul.f32 	%f920, %f919, %f918;
	setp.le.f32 	%p264, %f920, 0f3F8020C5;
	selp.f32 	%f921, 0f3F8020C5, %f920, %p264;
	setp.le.f32 	%p265, %f921, 0f3F800000;
	selp.f32 	%f117, 0f3F800008, %f921, %p265;
	rcp.rn.f32 	%f118, %f117;
	neg.f32 	%f922, %f1650;
	mul.f32 	%f119, %f114, %f922;
	mul.f32 	%f923, %f1650, %f114;
	fma.rn.f32 	%f924, %f923, 0f3BBB989D, 0f3F000000;
	cvt.sat.f32.f32 	%f925, %f924;
	fma.rm.f32 	%f926, %f925, %f912, %f911;
	add.f32 	%f927, %f926, 0fCB40007F;
	neg.f32 	%f928, %f927;
	fma.rn.f32 	%f929, %f923, 0f3FB8AA3B, %f928;
	fma.rn.f32 	%f930, %f923, 0f32A57060, %f929;
	mov.b32 	%r369, %f926;
	shl.b32 	%r370, %r369, 23;
	mov.b32 	%f931, %r370;
	ex2.approx.ftz.f32 	%f932, %f930;
	mul.f32 	%f933, %f932, %f931;
	sub.f32 	%f934, %f933, %f118;
	sub.f32 	%f935, %f117, %f118;
	div.rn.f32 	%f120, %f934, %f935;
	setp.gtu.f32 	%p266, %f120, 0f00000000;
	setp.ltu.f32 	%p267, %f120, 0f3F800000;
	and.pred  	%p268, %p266, %p267;
	abs.f32 	%f936, %f120;
	setp.ne.f32 	%p269, %f936, 0f7F800000;
	and.pred  	%p270, %p268, %p269;
	@%p270 bra 	$L__BB0_152;
	setp.eq.s32 	%p377, %r2, 0;
	selp.f32 	%f1686, %f6, %f5, %p377;
	bra.uni 	$L__BB0_204;
$L__BB0_152:
	min.f32 	%f939, %f120, 0f3F800000;
	max.f32 	%f122, %f939, 0f00000000;
	abs.f32 	%f123, %f118;
	setp.lt.f32 	%p271, %f123, 0f00800000;
	mul.f32 	%f940, %f123, 0f4B800000;
	selp.f32 	%f941, %f940, %f123, %p271;
	selp.f32 	%f942, 0fC1C00000, 0f00000000, %p271;
	mov.b32 	%r371, %f941;
	add.s32 	%r372, %r371, -1060439283;
	and.b32  	%r373, %r372, -8388608;
	sub.s32 	%r374, %r371, %r373;
	mov.b32 	%f943, %r374;
	cvt.rn.f32.s32 	%f944, %r373;
	fma.rn.f32 	%f945, %f944, 0f34000000, %f942;
	add.f32 	%f946, %f943, 0fBF800000;
	add.f32 	%f947, %f943, 0f3F800000;
	rcp.approx.ftz.f32 	%f948, %f947;
	add.f32 	%f949, %f946, %f946;
	mul.f32 	%f950, %f949, %f948;
	mul.f32 	%f951, %f950, %f950;
	sub.f32 	%f952, %f946, %f950;
	add.f32 	%f953, %f952, %f952;
	neg.f32 	%f954, %f950;
	fma.rn.f32 	%f955, %f954, %f946, %f953;
	mul.rn.f32 	%f956, %f948, %f955;
	fma.rn.f32 	%f957, %f951, 0f3A2C32E4, 0f3B52E7DB;
	fma.rn.f32 	%f958, %f957, %f951, 0f3C93BB73;
	fma.rn.f32 	%f959, %f958, %f951, 0f3DF6384F;
	mul.rn.f32 	%f960, %f959, %f951;
	fma.rn.f32 	%f961, %f950, 0f3FB8AA3B, %f945;
	sub.f32 	%f962, %f945, %f961;
	fma.rn.f32 	%f963, %f950, 0f3FB8AA3B, %f962;
	fma.rn.f32 	%f964, %f956, 0f3FB8AA3B, %f963;
	fma.rn.f32 	%f965, %f950, 0f32A55E34, %f964;
	mul.f32 	%f966, %f960, 0f40400000;
	fma.rn.f32 	%f967, %f966, %f956, %f965;
	fma.rn.f32 	%f968, %f960, %f950, %f967;
	add.rn.f32 	%f124, %f961, %f968;
	neg.f32 	%f969, %f961;
	add.rn.f32 	%f970, %f124, %f969;
	neg.f32 	%f971, %f970;
	add.rn.f32 	%f125, %f968, %f971;
	setp.eq.f32 	%p272, %f118, 0f3F800000;
	setp.eq.s32 	%p273, %r104, 0;
	or.pred  	%p274, %p273, %p272;
	mov.f32 	%f1673, 0f3F800000;
	@%p274 bra 	$L__BB0_157;
	setp.num.f32 	%p275, %f123, %f123;
	abs.f32 	%f972, %f113;
	setp.num.f32 	%p276, %f972, %f972;
	and.pred  	%p277, %p275, %p276;
	@%p277 bra 	$L__BB0_155;
	add.rn.f32 	%f1673, %f118, %f113;
	bra.uni 	$L__BB0_157;
$L__BB0_155:
	mul.rn.f32 	%f974, %f124, %f113;
	cvt.rni.f32.f32 	%f975, %f974;
	sub.f32 	%f976, %f974, %f975;
	neg.f32 	%f977, %f974;
	fma.rn.f32 	%f978, %f124, %f113, %f977;
	fma.rn.f32 	%f979, %f125, %f113, %f978;
	add.f32 	%f980, %f976, %f979;
	setp.gt.f32 	%p278, %f975, 0f00000000;
	selp.b32 	%r375, 0, -2097152000, %p278;
	setp.neu.f32 	%p279, %f118, 0f00000000;
	setp.neu.f32 	%p280, %f123, 0f7F800000;
	setp.lt.f32 	%p281, %f974, 0f00000000;
	selp.f32 	%f981, 0f00000000, 0f7F800000, %p281;
	abs.f32 	%f982, %f974;
	setp.gt.f32 	%p282, %f982, 0f43180000;
	cvt.rzi.s32.f32 	%r376, %f975;
	shl.b32 	%r377, %r376, 23;
	sub.s32 	%r378, %r377, %r375;
	mov.b32 	%f983, %r378;
	add.s32 	%r379, %r375, 2130706432;
	mov.b32 	%f984, %r379;
	fma.rn.f32 	%f985, %f980, 0f391FCB8E, 0f3AAF85ED;
	fma.rn.f32 	%f986, %f985, %f980, 0f3C1D9856;
	fma.rn.f32 	%f987, %f986, %f980, 0f3D6357BB;
	fma.rn.f32 	%f988, %f987, %f980, 0f3E75FDEC;
	fma.rn.f32 	%f989, %f988, %f980, 0f3F317218;
	fma.rn.f32 	%f990, %f989, %f980, 0f3F800000;
	mul.f32 	%f991, %f990, %f984;
	mul.f32 	%f992, %f991, %f983;
	selp.f32 	%f1673, %f981, %f992, %p282;
	and.pred  	%p283, %p279, %p280;
	@%p283 bra 	$L__BB0_157;
	mul.f32 	%f993, %f113, 0f3F000000;
	cvt.rzi.f32.f32 	%f994, %f993;
	add.f32 	%f995, %f994, %f994;
	sub.f32 	%f996, %f113, %f995;
	abs.f32 	%f997, %f996;
	setp.neu.f32 	%p284, %f997, 0f3F800000;
	add.f32 	%f998, %f118, %f118;
	mov.b32 	%r380, %f998;
	setp.lt.s32 	%p285, %r104, 0;
	xor.b32  	%r381, %r380, 2139095040;
	selp.b32 	%r382, %r381, %r380, %p285;
	and.b32  	%r383, %r382, 2147483647;
	selp.b32 	%r384, %r383, %r382, %p284;
	mov.b32 	%f1673, %r384;
$L__BB0_157:
	setp.lt.s32 	%p286, %r104, 0;
	@%p286 bra 	$L__BB0_164;
	abs.f32 	%f130, %f117;
	setp.lt.f32 	%p287, %f130, 0f00800000;
	mul.f32 	%f999, %f130, 0f4B800000;
	selp.f32 	%f1000, %f999, %f130, %p287;
	selp.f32 	%f1001, 0fC1C00000, 0f00000000, %p287;
	mov.b32 	%r386, %f1000;
	add.s32 	%r387, %r386, -1060439283;
	and.b32  	%r388, %r387, -8388608;
	sub.s32 	%r389, %r386, %r388;
	mov.b32 	%f1002, %r389;
	cvt.rn.f32.s32 	%f1003, %r388;
	fma.rn.f32 	%f1004, %f1003, 0f34000000, %f1001;
	add.f32 	%f1005, %f1002, 0fBF800000;
	add.f32 	%f1006, %f1002, 0f3F800000;
	rcp.approx.ftz.f32 	%f1007, %f1006;
	add.f32 	%f1008, %f1005, %f1005;
	mul.f32 	%f1009, %f1008, %f1007;
	mul.f32 	%f1010, %f1009, %f1009;
	sub.f32 	%f1011, %f1005, %f1009;
	add.f32 	%f1012, %f1011, %f1011;
	neg.f32 	%f1013, %f1009;
	fma.rn.f32 	%f1014, %f1013, %f1005, %f1012;
	mul.rn.f32 	%f1015, %f1007, %f1014;
	fma.rn.f32 	%f1016, %f1010, 0f3A2C32E4, 0f3B52E7DB;
	fma.rn.f32 	%f1017, %f1016, %f1010, 0f3C93BB73;
	fma.rn.f32 	%f1018, %f1017, %f1010, 0f3DF6384F;
	mul.rn.f32 	%f1019, %f1018, %f1010;
	fma.rn.f32 	%f1020, %f1009, 0f3FB8AA3B, %f1004;
	sub.f32 	%f1021, %f1004, %f1020;
	fma.rn.f32 	%f1022, %f1009, 0f3FB8AA3B, %f1021;
	fma.rn.f32 	%f1023, %f1015, 0f3FB8AA3B, %f1022;
	fma.rn.f32 	%f1024, %f1009, 0f32A55E34, %f1023;
	mul.f32 	%f1025, %f1019, 0f40400000;
	fma.rn.f32 	%f1026, %f1025, %f1015, %f1024;
	fma.rn.f32 	%f1027, %f1019, %f1009, %f1026;
	add.rn.f32 	%f131, %f1020, %f1027;
	neg.f32 	%f1028, %f1020;
	add.rn.f32 	%f1029, %f131, %f1028;
	neg.f32 	%f1030, %f1029;
	add.rn.f32 	%f132, %f1027, %f1030;
	setp.eq.f32 	%p288, %f118, 0f00000000;
	setp.eq.f32 	%p289, %f123, 0f7F800000;
	or.pred  	%p5, %p288, %p289;
	add.f32 	%f1031, %f118, %f118;
	mov.b32 	%r106, %f1031;
	mul.f32 	%f1674, %f2, %f1673;
	mov.b32 	%r608, 0;
	not.pred 	%p312, %p5;
$L__BB0_159:
	setp.lt.s32 	%p290, %r593, 1;
	mov.f32 	%f1678, %f1674;
	@%p290 bra 	$L__BB0_174;
	mov.b32 	%r609, 0;
	mov.f32 	%f1678, %f1674;
$L__BB0_161:
	setp.eq.f32 	%p291, %f117, 0f3F800000;
	mul.wide.u32 	%rd144, %r609, 4;
	add.s64 	%rd145, %rd6, %rd144;
	ld.local.u32 	%r391, [%rd145];
	min.s32 	%r393, %r391, %r608;
	sub.s32 	%r110, %r393, %r391;
	add.s64 	%rd146, %rd5, %rd144;
	ld.local.f32 	%f140, [%rd146];
	sub.s32 	%r111, %r608, %r393;
	cvt.rn.f32.s32 	%f141, %r111;
	setp.eq.s32 	%p292, %r111, 0;
	or.pred  	%p293, %p291, %p292;
	mov.f32 	%f1676, 0f3F800000;
	@%p293 bra 	$L__BB0_168;
	setp.num.f32 	%p294, %f130, %f130;
	abs.f32 	%f1033, %f141;
	setp.num.f32 	%p295, %f1033, %f1033;
	and.pred  	%p296, %p294, %p295;
	@%p296 bra 	$L__BB0_166;
	add.rn.f32 	%f1676, %f117, %f141;
	bra.uni 	$L__BB0_168;
$L__BB0_164:
	setp.lt.s32 	%p319, %r104, 1;
	@%p319 bra 	$L__BB0_203;
	fma.rn.f32 	%f1094, %f119, 0f3BBB989D, 0f3F000000;
	cvt.sat.f32.f32 	%f1095, %f1094;
	mov.f32 	%f1096, 0f4B400001;
	mov.f32 	%f1097, 0f437C0000;
	fma.rm.f32 	%f1098, %f1095, %f1097, %f1096;
	abs.f32 	%f134, %f117;
	setp.lt.f32 	%p320, %f134, 0f00800000;
	mul.f32 	%f1099, %f134, 0f4B800000;
	selp.f32 	%f1100, %f1099, %f134, %p320;
	selp.f32 	%f1101, 0fC1C00000, 0f00000000, %p320;
	mov.b32 	%r414, %f1100;
	add.s32 	%r415, %r414, -1060439283;
	and.b32  	%r416, %r415, -8388608;
	sub.s32 	%r417, %r414, %r416;
	mov.b32 	%f1102, %r417;
	cvt.rn.f32.s32 	%f1103, %r416;
	fma.rn.f32 	%f1104, %f1103, 0f34000000, %f1101;
	add.f32 	%f1105, %f1102, 0fBF800000;
	add.f32 	%f1106, %f1102, 0f3F800000;
	rcp.approx.ftz.f32 	%f1107, %f1106;
	add.f32 	%f1108, %f1105, %f1105;
	mul.f32 	%f1109, %f1108, %f1107;
	mul.f32 	%f1110, %f1109, %f1109;
	sub.f32 	%f1111, %f1105, %f1109;
	add.f32 	%f1112, %f1111, %f1111;
	neg.f32 	%f1113, %f1109;
	fma.rn.f32 	%f1114, %f1113, %f1105, %f1112;
	mul.rn.f32 	%f1115, %f1107, %f1114;
	fma.rn.f32 	%f1116, %f1110, 0f3A2C32E4, 0f3B52E7DB;
	fma.rn.f32 	%f1117, %f1116, %f1110, 0f3C93BB73;
	fma.rn.f32 	%f1118, %f1117, %f1110, 0f3DF6384F;
	mul.rn.f32 	%f1119, %f1118, %f1110;
	fma.rn.f32 	%f1120, %f1109, 0f3FB8AA3B, %f1104;
	sub.f32 	%f1121, %f1104, %f1120;
	fma.rn.f32 	%f1122, %f1109, 0f3FB8AA3B, %f1121;
	fma.rn.f32 	%f1123, %f1115, 0f3FB8AA3B, %f1122;
	fma.rn.f32 	%f1124, %f1109, 0f32A55E34, %f1123;
	mul.f32 	%f1125, %f1119, 0f40400000;
	fma.rn.f32 	%f1126, %f1125, %f1115, %f1124;
	fma.rn.f32 	%f1127, %f1119, %f1109, %f1126;
	add.rn.f32 	%f135, %f1120, %f1127;
	neg.f32 	%f1128, %f1120;
	add.rn.f32 	%f1129, %f135, %f1128;
	neg.f32 	%f1130, %f1129;
	add.rn.f32 	%f136, %f1127, %f1130;
	setp.eq.f32 	%p321, %f118, 0f00000000;
	setp.eq.f32 	%p322, %f123, 0f7F800000;
	or.pred  	%p6, %p321, %p322;
	add.f32 	%f1131, %f118, %f118;
	mov.b32 	%r107, %f1131;
	add.f32 	%f1132, %f1098, 0fCB40007F;
	neg.f32 	%f1133, %f1132;
	fma.rn.f32 	%f1134, %f119, 0f3FB8AA3B, %f1133;
	fma.rn.f32 	%f1135, %f119, 0f32A57060, %f1134;
	ex2.approx.ftz.f32 	%f1136, %f1135;
	mov.b32 	%r418, %f1098;
	shl.b32 	%r419, %r418, 23;
	mov.b32 	%f1137, %r419;
	mul.f32 	%f137, %f1136, %f1137;
	not.pred 	%p369, %p6;
	bra.uni 	$L__BB0_176;
$L__BB0_166:
	cvt.rn.f32.s32 	%f143, %r111;
	mul.rn.f32 	%f1035, %f131, %f143;
	cvt.rni.f32.f32 	%f1036, %f1035;
	sub.f32 	%f1037, %f1035, %f1036;
	neg.f32 	%f1038, %f1035;
	fma.rn.f32 	%f1039, %f131, %f143, %f1038;
	fma.rn.f32 	%f1040, %f132, %f143, %f1039;
	add.f32 	%f1041, %f1037, %f1040;
	setp.gt.f32 	%p297, %f1036, 0f00000000;
	selp.b32 	%r394, 0, -2097152000, %p297;
	setp.neu.f32 	%p298, %f130, 0f7F800000;
	setp.lt.f32 	%p299, %f1035, 0f00000000;
	selp.f32 	%f1042, 0f00000000, 0f7F800000, %p299;
	abs.f32 	%f1043, %f1035;
	setp.gt.f32 	%p300, %f1043, 0f43180000;
	cvt.rzi.s32.f32 	%r395, %f1036;
	shl.b32 	%r396, %r395, 23;
	sub.s32 	%r397, %r396, %r394;
	mov.b32 	%f1044, %r397;
	add.s32 	%r398, %r394, 2130706432;
	mov.b32 	%f1045, %r398;
	fma.rn.f32 	%f1046, %f1041, 0f391FCB8E, 0f3AAF85ED;
	fma.rn.f32 	%f1047, %f1046, %f1041, 0f3C1D9856;
	fma.rn.f32 	%f1048, %f1047, %f1041, 0f3D6357BB;
	fma.rn.f32 	%f1049, %f1048, %f1041, 0f3E75FDEC;
	fma.rn.f32 	%f1050, %f1049, %f1041, 0f3F317218;
	fma.rn.f32 	%f1051, %f1050, %f1041, 0f3F800000;
	mul.f32 	%f1052, %f1051, %f1045;
	mul.f32 	%f1053, %f1052, %f1044;
	selp.f32 	%f1676, %f1042, %f1053, %p300;
	@%p298 bra 	$L__BB0_168;
	mul.f32 	%f1054, %f143, 0f3F000000;
	cvt.rzi.f32.f32 	%f1055, %f1054;
	add.f32 	%f1056, %f1055, %f1055;
	sub.f32 	%f1057, %f143, %f1056;
	abs.f32 	%f1058, %f1057;
	setp.neu.f32 	%p301, %f1058, 0f3F800000;
	setp.lt.s32 	%p302, %r111, 0;
	add.f32 	%f1059, %f117, %f117;
	mov.b32 	%r399, %f1059;
	xor.b32  	%r400, %r399, 2139095040;
	selp.b32 	%r401, %r400, %r399, %p302;
	and.b32  	%r402, %r401, 2147483647;
	selp.b32 	%r403, %r402, %r401, %p301;
	mov.b32 	%f1676, %r403;
$L__BB0_168:
	setp.eq.f32 	%p303, %f118, 0f3F800000;
	mul.f32 	%f147, %f140, %f1676;
	sub.s32 	%r404, %r105, %r608;
	add.s32 	%r112, %r110, %r404;
	cvt.rn.f32.s32 	%f148, %r112;
	setp.eq.s32 	%p304, %r112, 0;
	or.pred  	%p305, %p303, %p304;
	mov.f32 	%f1677, 0f3F800000;
	@%p305 bra 	$L__BB0_173;
	setp.num.f32 	%p306, %f123, %f123;
	abs.f32 	%f1061, %f148;
	setp.num.f32 	%p307, %f1061, %f1061;
	and.pred  	%p308, %p306, %p307;
	@%p308 bra 	$L__BB0_171;
	add.rn.f32 	%f1677, %f118, %f148;
	bra.uni 	$L__BB0_173;
$L__BB0_171:
	cvt.rn.f32.s32 	%f150, %r112;
	mul.rn.f32 	%f1063, %f124, %f150;
	cvt.rni.f32.f32 	%f1064, %f1063;
	sub.f32 	%f1065, %f1063, %f1064;
	neg.f32 	%f1066, %f1063;
	fma.rn.f32 	%f1067, %f124, %f150, %f1066;
	fma.rn.f32 	%f1068, %f125, %f150, %f1067;
	add.f32 	%f1069, %f1065, %f1068;
	setp.gt.f32 	%p309, %f1064, 0f00000000;
	selp.b32 	%r405, 0, -2097152000, %p309;
	setp.lt.f32 	%p310, %f1063, 0f00000000;
	selp.f32 	%f1070, 0f00000000, 0f7F800000, %p310;
	abs.f32 	%f1071, %f1063;
	setp.gt.f32 	%p311, %f1071, 0f43180000;
	cvt.rzi.s32.f32 	%r406, %f1064;
	shl.b32 	%r407, %r406, 23;
	sub.s32 	%r408, %r407, %r405;
	mov.b32 	%f1072, %r408;
	add.s32 	%r409, %r405, 2130706432;
	mov.b32 	%f1073, %r409;
	fma.rn.f32 	%f1074, %f1069, 0f391FCB8E, 0f3AAF85ED;
	fma.rn.f32 	%f1075, %f1074, %f1069, 0f3C1D9856;
	fma.rn.f32 	%f1076, %f1075, %f1069, 0f3D6357BB;
	fma.rn.f32 	%f1077, %f1076, %f1069, 0f3E75FDEC;
	fma.rn.f32 	%f1078, %f1077, %f1069, 0f3F317218;
	fma.rn.f32 	%f1079, %f1078, %f1069, 0f3F800000;
	mul.f32 	%f1080, %f1079, %f1073;
	mul.f32 	%f1081, %f1080, %f1072;
	selp.f32 	%f1677, %f1070, %f1081, %p311;
	@%p312 bra 	$L__BB0_173;
	mul.f32 	%f1082, %f150, 0f3F000000;
	cvt.rzi.f32.f32 	%f1083, %f1082;
	add.f32 	%f1084, %f1083, %f1083;
	sub.f32 	%f1085, %f150, %f1084;
	abs.f32 	%f1086, %f1085;
	setp.neu.f32 	%p313, %f1086, 0f3F800000;
	setp.lt.s32 	%p314, %r112, 0;
	xor.b32  	%r410, %r106, 2139095040;
	selp.b32 	%r411, %r410, %r106, %p314;
	and.b32  	%r412, %r411, 2147483647;
	selp.b32 	%r413, %r412, %r411, %p313;
	mov.b32 	%f1677, %r413;
$L__BB0_173:
	mul.f32 	%f1087, %f147, %f1677;
	sub.f32 	%f1088, %f1678, %f1087;
	setp.lt.f32 	%p315, %f1088, 0f322BCC77;
	selp.f32 	%f1678, 0f322BCC77, %f1088, %p315;
	add.s32 	%r609, %r609, 1;
	setp.ne.s32 	%p316, %r609, %r593;
	@%p316 bra 	$L__BB0_161;
$L__BB0_174:
	setp.eq.s32 	%p317, %r2, 0;
	sub.f32 	%f1089, %f1678, %f3;
	sub.f32 	%f1090, %f3, %f1678;
	selp.f32 	%f1091, %f1090, %f1089, %p317;
	max.f32 	%f1092, %f1091, 0f00000000;
	mul.wide.u32 	%rd147, %r608, 4;
	add.s64 	%rd148, %rd4, %rd147;
	st.local.f32 	[%rd148], %f1092;
	mul.f32 	%f1093, %f117, %f117;
	mul.f32 	%f1674, %f1093, %f1674;
	add.s32 	%r114, %r608, 1;
	setp.eq.s32 	%p318, %r608, %r104;
	mov.u32 	%r608, %r114;
	@%p318 bra 	$L__BB0_164;
	bra.uni 	$L__BB0_159;
$L__BB0_175:
	add.s32 	%r105, %r116, -1;
	setp.lt.s32 	%p376, %r116, 2;
	@%p376 bra 	$L__BB0_203;
$L__BB0_176:
	mov.u32 	%r116, %r105;
	mov.b32 	%r611, 0;
$L__BB0_177:
	setp.eq.f32 	%p323, %f117, 0f3F800000;
	cvt.rn.f32.u32 	%f157, %r611;
	setp.eq.s32 	%p324, %r611, 0;
	or.pred  	%p325, %p323, %p324;
	mov.f32 	%f1679, 0f3F800000;
	@%p325 bra 	$L__BB0_182;
	setp.num.f32 	%p326, %f134, %f134;
	abs.f32 	%f1139, %f157;
	setp.num.f32 	%p327, %f1139, %f1139;
	and.pred  	%p328, %p326, %p327;
	@%p328 bra 	$L__BB0_180;
	add.rn.f32 	%f1679, %f117, %f157;
	bra.uni 	$L__BB0_182;
$L__BB0_180:
	mul.rn.f32 	%f1141, %f135, %f157;
	cvt.rni.f32.f32 	%f1142, %f1141;
	sub.f32 	%f1143, %f1141, %f1142;
	neg.f32 	%f1144, %f1141;
	fma.rn.f32 	%f1145, %f135, %f157, %f1144;
	fma.rn.f32 	%f1146, %f136, %f157, %f1145;
	add.f32 	%f1147, %f1143, %f1146;
	setp.gt.f32 	%p329, %f1142, 0f00000000;
	selp.b32 	%r421, 0, -2097152000, %p329;
	setp.neu.f32 	%p330, %f134, 0f7F800000;
	setp.lt.f32 	%p331, %f1141, 0f00000000;
	selp.f32 	%f1148, 0f00000000, 0f7F800000, %p331;
	abs.f32 	%f1149, %f1141;
	setp.gt.f32 	%p332, %f1149, 0f43180000;
	cvt.rzi.s32.f32 	%r422, %f1142;
	shl.b32 	%r423, %r422, 23;
	sub.s32 	%r424, %r423, %r421;
	mov.b32 	%f1150, %r424;
	add.s32 	%r425, %r421, 2130706432;
	mov.b32 	%f1151, %r425;
	fma.rn.f32 	%f1152, %f1147, 0f391FCB8E, 0f3AAF85ED;
	fma.rn.f32 	%f1153, %f1152, %f1147, 0f3C1D9856;
	fma.rn.f32 	%f1154, %f1153, %f1147, 0f3D6357BB;
	fma.rn.f32 	%f1155, %f1154, %f1147, 0f3E75FDEC;
	fma.rn.f32 	%f1156, %f1155, %f1147, 0f3F317218;
	fma.rn.f32 	%f1157, %f1156, %f1147, 0f3F800000;
	mul.f32 	%f1158, %f1157, %f1151;
	mul.f32 	%f1159, %f1158, %f1150;
	selp.f32 	%f1679, %f1148, %f1159, %p332;
	@%p330 bra 	$L__BB0_182;
	mul.f32 	%f1160, %f157, 0f3F000000;
	cvt.rzi.f32.f32 	%f1161, %f1160;
	add.f32 	%f1162, %f1161, %f1161;
	sub.f32 	%f1163, %f157, %f1162;
	abs.f32 	%f1164, %f1163;
	setp.neu.f32 	%p333, %f1164, 0f3F800000;
	add.f32 	%f1165, %f117, %f117;
	mov.b32 	%r426, %f1165;
	and.b32  	%r427, %r426, 2147483647;
	mov.b32 	%f1166, %r427;
	selp.f32 	%f1679, %f1166, %f1165, %p333;
$L__BB0_182:
	setp.eq.f32 	%p334, %f118, 0f3F800000;
	not.b32 	%r428, %r611;
	add.s32 	%r118, %r428, %r116;
	cvt.rn.f32.s32 	%f162, %r118;
	setp.eq.s32 	%p335, %r118, 0;
	or.pred  	%p336, %p334, %p335;
	mov.f32 	%f1680, 0f3F800000;
	@%p336 bra 	$L__BB0_187;
	setp.num.f32 	%p337, %f123, %f123;
	abs.f32 	%f1168, %f162;
	setp.num.f32 	%p338, %f1168, %f1168;
	and.pred  	%p339, %p337, %p338;
	@%p339 bra 	$L__BB0_185;
	add.rn.f32 	%f1680, %f118, %f162;
	bra.uni 	$L__BB0_187;
$L__BB0_185:
	mul.rn.f32 	%f1170, %f124, %f162;
	cvt.rni.f32.f32 	%f1171, %f1170;
	sub.f32 	%f1172, %f1170, %f1171;
	neg.f32 	%f1173, %f1170;
	fma.rn.f32 	%f1174, %f124, %f162, %f1173;
	fma.rn.f32 	%f1175, %f125, %f162, %f1174;
	add.f32 	%f1176, %f1172, %f1175;
	setp.gt.f32 	%p340, %f1171, 0f00000000;
	selp.b32 	%r429, 0, -2097152000, %p340;
	setp.lt.f32 	%p341, %f1170, 0f00000000;
	selp.f32 	%f1177, 0f00000000, 0f7F800000, %p341;
	abs.f32 	%f1178, %f1170;
	setp.gt.f32 	%p342, %f1178, 0f43180000;
	cvt.rzi.s32.f32 	%r430, %f1171;
	shl.b32 	%r431, %r430, 23;
	sub.s32 	%r432, %r431, %r429;
	mov.b32 	%f1179, %r432;
	add.s32 	%r433, %r429, 2130706432;
	mov.b32 	%f1180, %r433;
	fma.rn.f32 	%f1181, %f1176, 0f391FCB8E, 0f3AAF85ED;
	fma.rn.f32 	%f1182, %f1181, %f1176, 0f3C1D9856;
	fma.rn.f32 	%f1183, %f1182, %f1176, 0f3D6357BB;
	fma.rn.f32 	%f1184, %f1183, %f1176, 0f3E75FDEC;
	fma.rn.f32 	%f1185, %f1184, %f1176, 0f3F317218;
	fma.rn.f32 	%f1186, %f1185, %f1176, 0f3F800000;
	mul.f32 	%f1187, %f1186, %f1180;
	mul.f32 	%f1188, %f1187, %f1179;
	selp.f32 	%f1680, %f1177, %f1188, %p342;
	@%p369 bra 	$L__BB0_187;
	mul.f32 	%f1189, %f162, 0f3F000000;
	cvt.rzi.f32.f32 	%f1190, %f1189;
	add.f32 	%f1191, %f1190, %f1190;
	sub.f32 	%f1192, %f162, %f1191;
	abs.f32 	%f1193, %f1192;
	setp.neu.f32 	%p344, %f1193, 0f3F800000;
	setp.lt.s32 	%p345, %r118, 0;
	xor.b32  	%r434, %r107, 2139095040;
	selp.b32 	%r435, %r434, %r107, %p345;
	and.b32  	%r436, %r435, 2147483647;
	selp.b32 	%r437, %r436, %r435, %p344;
	mov.b32 	%f1680, %r437;
$L__BB0_187:
	setp.lt.s32 	%p346, %r593, 1;
	mul.f32 	%f1194, %f2, %f1679;
	mul.f32 	%f1684, %f1194, %f1680;
	@%p346 bra 	$L__BB0_202;
	mov.b32 	%r612, 0;
$L__BB0_189:
	mul.wide.u32 	%rd149, %r612, 4;
	add.s64 	%rd150, %rd6, %rd149;
	ld.local.u32 	%r120, [%rd150];
	setp.ge.s32 	%p347, %r120, %r116;
	@%p347 bra 	$L__BB0_201;
	min.s32 	%r439, %r120, %r611;
	sub.s32 	%r121, %r439, %r120;
	mul.wide.u32 	%rd151, %r612, 4;
	add.s64 	%rd152, %rd5, %rd151;
	ld.local.f32 	%f169, [%rd152];
	sub.s32 	%r122, %r611, %r439;
	cvt.rn.f32.s32 	%f170, %r122;
	setp.eq.s32 	%p349, %r122, 0;
	or.pred  	%p350, %p323, %p349;
	mov.f32 	%f1682, 0f3F800000;
	@%p350 bra 	$L__BB0_195;
	setp.num.f32 	%p351, %f134, %f134;
	abs.f32 	%f1196, %f170;
	setp.num.f32 	%p352, %f1196, %f1196;
	and.pred  	%p353, %p351, %p352;
	@%p353 bra 	$L__BB0_193;
	add.rn.f32 	%f1682, %f117, %f170;
	bra.uni 	$L__BB0_195;
$L__BB0_193:
	mul.rn.f32 	%f1198, %f135, %f170;
	cvt.rni.f32.f32 	%f1199, %f1198;
	sub.f32 	%f1200, %f1198, %f1199;
	neg.f32 	%f1201, %f1198;
	fma.rn.f32 	%f1202, %f135, %f170, %f1201;
	fma.rn.f32 	%f1203, %f136, %f170, %f1202;
	add.f32 	%f1204, %f1200, %f1203;
	setp.gt.f32 	%p354, %f1199, 0f00000000;
	selp.b32 	%r440, 0, -2097152000, %p354;
	setp.neu.f32 	%p355, %f134, 0f7F800000;
	setp.lt.f32 	%p356, %f1198, 0f00000000;
	selp.f32 	%f1205, 0f00000000, 0f7F800000, %p356;
	abs.f32 	%f1206, %f1198;
	setp.gt.f32 	%p357, %f1206, 0f43180000;
	cvt.rzi.s32.f32 	%r441, %f1199;
	shl.b32 	%r442, %r441, 23;
	sub.s32 	%r443, %r442, %r440;
	mov.b32 	%f1207, %r443;
	add.s32 	%r444, %r440, 2130706432;
	mov.b32 	%f1208, %r444;
	fma.rn.f32 	%f1209, %f1204, 0f391FCB8E, 0f3AAF85ED;
	fma.rn.f32 	%f1210, %f1209, %f1204, 0f3C1D9856;
	fma.rn.f32 	%f1211, %f1210, %f1204, 0f3D6357BB;
	fma.rn.f32 	%f1212, %f1211, %f1204, 0f3E75FDEC;
	fma.rn.f32 	%f1213, %f1212, %f1204, 0f3F317218;
	fma.rn.f32 	%f1214, %f1213, %f1204, 0f3F800000;
	mul.f32 	%f1215, %f1214, %f1208;
	mul.f32 	%f1216, %f1215, %f1207;
	selp.f32 	%f1682, %f1205, %f1216, %p357;
	@%p355 bra 	$L__BB0_195;
	mul.f32 	%f1217, %f170, 0f3F000000;
	cvt.rzi.f32.f32 	%f1218, %f1217;
	add.f32 	%f1219, %f1218, %f1218;
	sub.f32 	%f1220, %f170, %f1219;
	abs.f32 	%f1221, %f1220;
	setp.neu.f32 	%p358, %f1221, 0f3F800000;
	setp.lt.s32 	%p359, %r122, 0;
	add.f32 	%f1222, %f117, %f117;
	mov.b32 	%r445, %f1222;
	xor.b32  	%r446, %r445, 2139095040;
	selp.b32 	%r447, %r446, %r445, %p359;
	and.b32  	%r448, %r447, 2147483647;
	selp.b32 	%r449, %r448, %r447, %p358;
	mov.b32 	%f1682, %r449;
$L__BB0_195:
	mul.f32 	%f175, %f169, %f1682;
	add.s32 	%r123, %r121, %r118;
	cvt.rn.f32.s32 	%f176, %r123;
	setp.eq.s32 	%p361, %r123, 0;
	or.pred  	%p362, %p334, %p361;
	mov.f32 	%f1683, 0f3F800000;
	@%p362 bra 	$L__BB0_200;
	setp.num.f32 	%p363, %f123, %f123;
	abs.f32 	%f1224, %f176;
	setp.num.f32 	%p364, %f1224, %f1224;
	and.pred  	%p365, %p363, %p364;
	@%p365 bra 	$L__BB0_198;
	add.rn.f32 	%f1683, %f118, %f176;
	bra.uni 	$L__BB0_200;
$L__BB0_198:
	mul.rn.f32 	%f1226, %f124, %f176;
	cvt.rni.f32.f32 	%f1227, %f1226;
	sub.f32 	%f1228, %f1226, %f1227;
	neg.f32 	%f1229, %f1226;
	fma.rn.f32 	%f1230, %f124, %f176, %f1229;
	fma.rn.f32 	%f1231, %f125, %f176, %f1230;
	add.f32 	%f1232, %f1228, %f1231;
	setp.gt.f32 	%p366, %f1227, 0f00000000;
	selp.b32 	%r450, 0, -2097152000, %p366;
	setp.lt.f32 	%p367, %f1226, 0f00000000;
	selp.f32 	%f1233, 0f00000000, 0f7F800000, %p367;
	abs.f32 	%f1234, %f1226;
	setp.gt.f32 	%p368, %f1234, 0f43180000;
	cvt.rzi.s32.f32 	%r451, %f1227;
	shl.b32 	%r452, %r451, 23;
	sub.s32 	%r453, %r452, %r450;
	mov.b32 	%f1235, %r453;
	add.s32 	%r454, %r450, 2130706432;
	mov.b32 	%f1236, %r454;
	fma.rn.f32 	%f1237, %f1232, 0f391FCB8E, 0f3AAF85ED;
	fma.rn.f32 	%f1238, %f1237, %f1232, 0f3C1D9856;
	fma.rn.f32 	%f1239, %f1238, %f1232, 0f3D6357BB;
	fma.rn.f32 	%f1240, %f1239, %f1232, 0f3E75FDEC;
	fma.rn.f32 	%f1241, %f1240, %f1232, 0f3F317218;
	fma.rn.f32 	%f1242, %f1241, %f1232, 0f3F800000;
	mul.f32 	%f1243, %f1242, %f1236;
	mul.f32 	%f1244, %f1243, %f1235;
	selp.f32 	%f1683, %f1233, %f1244, %p368;
	@%p369 bra 	$L__BB0_200;
	mul.f32 	%f1245, %f176, 0f3F000000;
	cvt.rzi.f32.f32 	%f1246, %f1245;
	add.f32 	%f1247, %f1246, %f1246;
	sub.f32 	%f1248, %f176, %f1247;
	abs.f32 	%f1249, %f1248;
	setp.neu.f32 	%p370, %f1249, 0f3F800000;
	setp.lt.s32 	%p371, %r123, 0;
	xor.b32  	%r455, %r107, 2139095040;
	selp.b32 	%r456, %r455, %r107, %p371;
	and.b32  	%r457, %r456, 2147483647;
	selp.b32 	%r458, %r457, %r456, %p370;
	mov.b32 	%f1683, %r458;
$L__BB0_200:
	mul.f32 	%f1250, %f175, %f1683;
	sub.f32 	%f1251, %f1684, %f1250;
	setp.lt.f32 	%p372, %f1251, 0f322BCC77;
	selp.f32 	%f1684, 0f322BCC77, %f1251, %p372;
$L__BB0_201:
	add.s32 	%r612, %r612, 1;
	setp.ne.s32 	%p373, %r612, %r593;
	@%p373 bra 	$L__BB0_189;
$L__BB0_202:
	setp.eq.s32 	%p374, %r2, 0;
	add.s32 	%r125, %r611, 1;
	mul.wide.u32 	%rd153, %r611, 4;
	add.s64 	%rd154, %rd4, %rd153;
	ld.local.f32 	%f1252, [%rd154+4];
	ld.local.f32 	%f1253, [%rd154];
	mov.f32 	%f1254, 0f3F800000;
	sub.f32 	%f1255, %f1254, %f122;
	mul.f32 	%f1256, %f1255, %f1253;
	fma.rn.f32 	%f1257, %f122, %f1252, %f1256;
	mul.f32 	%f1258, %f137, %f1257;
	sub.f32 	%f1259, %f1684, %f3;
	sub.f32 	%f1260, %f3, %f1684;
	selp.f32 	%f1261, %f1260, %f1259, %p374;
	max.f32 	%f1262, %f1261, 0f00000000;
	max.f32 	%f1263, %f1258, %f1262;
	st.local.f32 	[%rd154], %f1263;
	setp.eq.s32 	%p375, %r125, %r116;
	mov.u32 	%r611, %r125;
	@%p375 bra 	$L__BB0_175;
	bra.uni 	$L__BB0_177;
$L__BB0_203:
	ld.local.f32 	%f1686, [%rd4];
$L__BB0_204:
	add.f32 	%f1265, %f1672, 0f2B8CBCCC;
	setp.le.f32 	%p380, %f1, %f1265;
	mov.f32 	%f1264, 0f00000000;
	mov.f32 	%f1703, %f1264;
	@%p380 bra 	$L__BB0_264;
	add.f32 	%f1267, %f1686, 0f2B8CBCCC;
	setp.gt.f32 	%p381, %f1, %f1267;
	mov.f32 	%f1703, 0f7FC00000;
	@%p381 bra 	$L__BB0_264;
	ld.param.u32 	%r560, [_Z29compute_iv_kernel_threadlocalPKfS0_S0_S0_PKifiiS0_S0_iPffiff_param_13];
	setp.lt.s32 	%p382, %r560, 1;
	mov.f32 	%f1703, %f1264;
	@%p382 bra 	$L__BB0_264;
	ld.param.f32 	%f1687, [_Z29compute_iv_kernel_threadlocalPKfS0_S0_S0_PKifiiS0_S0_iPffiff_param_15];
	ld.param.f32 	%f1688, [_Z29compute_iv_kernel_threadlocalPKfS0_S0_S0_PKifiiS0_S0_iPffiff_param_14];
	ld.param.f32 	%f1651, [_Z29compute_iv_kernel_threadlocalPKfS0_S0_S0_PKifiiS0_S0_iPffiff_param_5];
	setp.lt.f32 	%p383, %f4, 0f3DCCCCCD;
	setp.eq.s32 	%p384, %r2, 0;
	cvt.rn.f32.s32 	%f1269, %r79;
	mul.f32 	%f1270, %f4, %f1269;
	mul.f32 	%f1271, %f1270, 0f41200000;
	cvt.rzi.s32.f32 	%r460, %f1271;
	min.s32 	%r461, %r460, %r79;
	max.s32 	%r462, %r461, 10;
	neg.f32 	%f1272, %f1651;
	selp.b32 	%r126, %r462, %r79, %p383;
	min.s32 	%r127, %r126, 512;
	cvt.rn.f32.s32 	%f1273, %r127;
	div.rn.f32 	%f186, %f4, %f1273;
	setp.le.f32 	%p385, %f186, 0f00000000;
	setp.gt.f32 	%p386, %f186, 0f3C23D70A;
	or.pred  	%p7, %p385, %p386;
	mul.f32 	%f1274, %f186, %f1272;
	fma.rn.f32 	%f1275, %f1274, 0f3BBB989D, 0f3F000000;
	cvt.sat.f32.f32 	%f1276, %f1275;
	mov.f32 	%f1277, 0f4B400001;
	mov.f32 	%f1278, 0f437C0000;
	fma.rm.f32 	%f1279, %f1276, %f1278, %f1277;
	add.f32 	%f1280, %f1279, 0fCB40007F;
	neg.f32 	%f1281, %f1280;
	fma.rn.f32 	%f1282, %f1274, 0f3FB8AA3B, %f1281;
	fma.rn.f32 	%f187, %f1274, 0f32A57060, %f1282;
	mov.b32 	%r463, %f1279;
	shl.b32 	%r464, %r463, 23;
	mov.b32 	%f188, %r464;
	mul.f32 	%f1283, %f1651, %f186;
	fma.rn.f32 	%f1284, %f1283, 0f3BBB989D, 0f3F000000;
	cvt.sat.f32.f32 	%f1285, %f1284;
	fma.rm.f32 	%f1286, %f1285, %f1278, %f1277;
	add.f32 	%f1287, %f1286, 0fCB40007F;
	neg.f32 	%f1288, %f1287;
	fma.rn.f32 	%f1289, %f1283, 0f3FB8AA3B, %f1288;
	fma.rn.f32 	%f189, %f1283, 0f32A57060, %f1289;
	mul.f32 	%f1290, %f1273, 0f3F000000;
	cvt.rzi.f32.f32 	%f1291, %f1290;
	add.f32 	%f1292, %f1291, %f1291;
	sub.f32 	%f1293, %f1273, %f1292;
	abs.f32 	%f190, %f1293;
	selp.f32 	%f191, %f6, %f5, %p384;
	mov.b32 	%r613, 0;
	ex2.approx.ftz.f32 	%f1310, %f189;
	ex2.approx.ftz.f32 	%f1512, %f187;
	mul.f32 	%f213, %f1512, %f188;
$L__BB0_208:
	setp.lt.f32 	%p387, %f186, 0f358637BD;
	add.f32 	%f1294, %f1688, %f1687;
	mul.f32 	%f194, %f1294, 0f3F000000;
	or.pred  	%p388, %p7, %p387;
	mov.f32 	%f1702, %f191;
	@%p388 bra 	$L__BB0_262;
	ld.param.f32 	%f1652, [_Z29compute_iv_kernel_threadlocalPKfS0_S0_S0_PKifiiS0_S0_iPffiff_param_5];
	sqrt.rn.f32 	%f1295, %f186;
	mul.f32 	%f1296, %f194, %f1295;
	fma.rn.f32 	%f1297, %f1296, 0f3BBB989D, 0f3F000000;
	cvt.sat.f32.f32 	%f1298, %f1297;
	mov.f32 	%f1299, 0f4B400001;
	mov.f32 	%f1300, 0f437C0000;
	fma.rm.f32 	%f1301, %f1298, %f1300, %f1299;
	add.f32 	%f1302, %f1301, 0fCB40007F;
	neg.f32 	%f1303, %f1302;
	fma.rn.f32 	%f1304, %f1296, 0f3FB8AA3B, %f1303;
	fma.rn.f32 	%f1305, %f1296, 0f32A57060, %f1304;
	mov.b32 	%r465, %f1301;
	shl.b32 	%r466, %r465, 23;
	mov.b32 	%f1306, %r466;
	ex2.approx.ftz.f32 	%f1307, %f1305;
	mul.f32 	%f1308, %f1307, %f1306;
	setp.le.f32 	%p389, %f1308, 0f3F8020C5;
	selp.f32 	%f1309, 0f3F8020C5, %f1308, %p389;
	setp.le.f32 	%p390, %f1309, 0f3F800000;
	selp.f32 	%f195, 0f3F800008, %f1309, %p390;
	rcp.rn.f32 	%f196, %f195;
	mul.f32 	%f1311, %f1652, %f186;
	fma.rn.f32 	%f1312, %f1311, 0f3BBB989D, 0f3F000000;
	cvt.sat.f32.f32 	%f1313, %f1312;
	fma.rm.f32 	%f1314, %f1313, %f1300, %f1299;
	mov.b32 	%r467, %f1314;
	shl.b32 	%r468, %r467, 23;
	mov.b32 	%f1315, %r468;
	mul.f32 	%f1316, %f1310, %f1315;
	sub.f32 	%f1317, %f1316, %f196;
	sub.f32 	%f1318, %f195, %f196;
	div.rn.f32 	%f197, %f1317, %f1318;
	setp.le.f32 	%p391, %f197, 0f00000000;
	setp.ge.f32 	%p392, %f197, 0f3F800000;
	or.pred  	%p393, %p391, %p392;
	abs.f32 	%f1319, %f197;
	setp.equ.f32 	%p394, %f1319, 0f7F800000;
	or.pred  	%p395, %p393, %p394;
	@%p395 bra 	$L__BB0_262;
	setp.eq.s32 	%p396, %r126, 0;
	min.f32 	%f1322, %f197, 0f3F800000;
	max.f32 	%f198, %f1322, 0f00000000;
	abs.f32 	%f199, %f196;
	setp.lt.f32 	%p397, %f199, 0f00800000;
	mul.f32 	%f1323, %f199, 0f4B800000;
	selp.f32 	%f1324, %f1323, %f199, %p397;
	selp.f32 	%f1325, 0fC1C00000, 0f00000000, %p397;
	mov.b32 	%r469, %f1324;
	add.s32 	%r470, %r469, -1060439283;
	and.b32  	%r471, %r470, -8388608;
	sub.s32 	%r472, %r469, %r471;
	mov.b32 	%f1326, %r472;
	cvt.rn.f32.s32 	%f1327, %r471;
	fma.rn.f32 	%f1328, %f1327, 0f34000000, %f1325;
	add.f32 	%f1329, %f1326, 0fBF800000;
	add.f32 	%f1330, %f1326, 0f3F800000;
	rcp.approx.ftz.f32 	%f1331, %f1330;
	add.f32 	%f1332, %f1329, %f1329;
	mul.f32 	%f1333, %f1332, %f1331;
	mul.f32 	%f1334, %f1333, %f1333;
	sub.f32 	%f1335, %f1329, %f1333;
	add.f32 	%f1336, %f1335, %f1335;
	neg.f32 	%f1337, %f1333;
	fma.rn.f32 	%f1338, %f1337, %f1329, %f1336;
	mul.rn.f32 	%f1339, %f1331, %f1338;
	fma.rn.f32 	%f1340, %f1334, 0f3A2C32E4, 0f3B52E7DB;
	fma.rn.f32 	%f1341, %f1340, %f1334, 0f3C93BB73;
	fma.rn.f32 	%f1342, %f1341, %f1334, 0f3DF6384F;
	mul.rn.f32 	%f1343, %f1342, %f1334;
	fma.rn.f32 	%f1344, %f1333, 0f3FB8AA3B, %f1328;
	sub.f32 	%f1345, %f1328, %f1344;
	fma.rn.f32 	%f1346, %f1333, 0f3FB8AA3B, %f1345;
	fma.rn.f32 	%f1347, %f1339, 0f3FB8AA3B, %f1346;
	fma.rn.f32 	%f1348, %f1333, 0f32A55E34, %f1347;
	mul.f32 	%f1349, %f1343, 0f40400000;
	fma.rn.f32 	%f1350, %f1349, %f1339, %f1348;
	fma.rn.f32 	%f1351, %f1343, %f1333, %f1350;
	add.rn.f32 	%f200, %f1344, %f1351;
	neg.f32 	%f1352, %f1344;
	add.rn.f32 	%f1353, %f200, %f1352;
	neg.f32 	%f1354, %f1353;
	add.rn.f32 	%f201, %f1351, %f1354;
	setp.eq.f32 	%p398, %f196, 0f3F800000;
	or.pred  	%p399, %p396, %p398;
	mov.f32 	%f1689, 0f3F800000;
	@%p399 bra 	$L__BB0_215;
	cvt.rn.f32.s32 	%f202, %r127;
	abs.f32 	%f1355, %f202;
	setp.num.f32 	%p400, %f1355, %f1355;
	setp.num.f32 	%p401, %f199, %f199;
	and.pred  	%p402, %p401, %p400;
	@%p402 bra 	$L__BB0_213;
	add.rn.f32 	%f1689, %f196, %f202;
	bra.uni 	$L__BB0_215;
$L__BB0_213:
	mul.rn.f32 	%f1357, %f200, %f202;
	cvt.rni.f32.f32 	%f1358, %f1357;
	sub.f32 	%f1359, %f1357, %f1358;
	neg.f32 	%f1360, %f1357;
	fma.rn.f32 	%f1361, %f200, %f202, %f1360;
	fma.rn.f32 	%f1362, %f201, %f202, %f1361;
	add.f32 	%f1363, %f1359, %f1362;
	setp.gt.f32 	%p403, %f1358, 0f00000000;
	selp.b32 	%r473, 0, -2097152000, %p403;
	setp.neu.f32 	%p404, %f196, 0f00000000;
	setp.neu.f32 	%p405, %f199, 0f7F800000;
	setp.lt.f32 	%p406, %f1357, 0f00000000;
	selp.f32 	%f1364, 0f00000000, 0f7F800000, %p406;
	abs.f32 	%f1365, %f1357;
	setp.gt.f32 	%p407, %f1365, 0f43180000;
	cvt.rzi.s32.f32 	%r474, %f1358;
	shl.b32 	%r475, %r474, 23;
	sub.s32 	%r476, %r475, %r473;
	mov.b32 	%f1366, %r476;
	add.s32 	%r477, %r473, 2130706432;
	mov.b32 	%f1367, %r477;
	fma.rn.f32 	%f1368, %f1363, 0f391FCB8E, 0f3AAF85ED;
	fma.rn.f32 	%f1369, %f1368, %f1363, 0f3C1D9856;
	fma.rn.f32 	%f1370, %f1369, %f1363, 0f3D6357BB;
	fma.rn.f32 	%f1371, %f1370, %f1363, 0f3E75FDEC;
	fma.rn.f32 	%f1372, %f1371, %f1363, 0f3F317218;
	fma.rn.f32 	%f1373, %f1372, %f1363, 0f3F800000;
	mul.f32 	%f1374, %f1373, %f1367;
	mul.f32 	%f1375, %f1374, %f1366;
	selp.f32 	%f1689, %f1364, %f1375, %p407;
	and.pred  	%p408, %p404, %p405;
	@%p408 bra 	$L__BB0_215;
	setp.lt.s32 	%p409, %r126, 0;
	setp.neu.f32 	%p410, %f190, 0f3F800000;
	add.f32 	%f1376, %f196, %f196;
	mov.b32 	%r478, %f1376;
	xor.b32  	%r479, %r478, 2139095040;
	selp.b32 	%r480, %r479, %r478, %p409;
	and.b32  	%r481, %r480, 2147483647;
	selp.b32 	%r482, %r481, %r480, %p410;
	mov.b32 	%f1689, %r482;
$L__BB0_215:
	setp.lt.s32 	%p411, %r126, 0;
	@%p411 bra 	$L__BB0_222;
	abs.f32 	%f1377, %f195;
	setp.lt.f32 	%p412, %f1377, 0f00800000;
	mul.f32 	%f1378, %f1377, 0f4B800000;
	selp.f32 	%f1379, %f1378, %f1377, %p412;
	selp.f32 	%f1380, 0fC1C00000, 0f00000000, %p412;
	mov.b32 	%r484, %f1379;
	add.s32 	%r485, %r484, -1060439283;
	and.b32  	%r486, %r485, -8388608;
	sub.s32 	%r487, %r484, %r486;
	mov.b32 	%f1381, %r487;
	cvt.rn.f32.s32 	%f1382, %r486;
	fma.rn.f32 	%f1383, %f1382, 0f34000000, %f1380;
	add.f32 	%f1384, %f1381, 0fBF800000;
	add.f32 	%f1385, %f1381, 0f3F800000;
	rcp.approx.ftz.f32 	%f1386, %f1385;
	add.f32 	%f1387, %f1384, %f1384;
	mul.f32 	%f1388, %f1387, %f1386;
	mul.f32 	%f1389, %f1388, %f1388;
	sub.f32 	%f1390, %f1384, %f1388;
	add.f32 	%f1391, %f1390, %f1390;
	neg.f32 	%f1392, %f1388;
	fma.rn.f32 	%f1393, %f1392, %f1384, %f1391;
	mul.rn.f32 	%f1394, %f1386, %f1393;
	fma.rn.f32 	%f1395, %f1389, 0f3A2C32E4, 0f3B52E7DB;
	fma.rn.f32 	%f1396, %f1395, %f1389, 0f3C93BB73;
	fma.rn.f32 	%f1397, %f1396, %f1389, 0f3DF6384F;
	mul.rn.f32 	%f1398, %f1397, %f1389;
	fma.rn.f32 	%f1399, %f1388, 0f3FB8AA3B, %f1383;
	sub.f32 	%f1400, %f1383, %f1399;
	fma.rn.f32 	%f1401, %f1388, 0f3FB8AA3B, %f1400;
	fma.rn.f32 	%f1402, %f1394, 0f3FB8AA3B, %f1401;
	fma.rn.f32 	%f1403, %f1388, 0f32A55E34, %f1402;
	mul.f32 	%f1404, %f1398, 0f40400000;
	fma.rn.f32 	%f1405, %f1404, %f1394, %f1403;
	fma.rn.f32 	%f1406, %f1398, %f1388, %f1405;
	add.rn.f32 	%f207, %f1399, %f1406;
	neg.f32 	%f1407, %f1399;
	add.rn.f32 	%f1408, %f207, %f1407;
	neg.f32 	%f1409, %f1408;
	add.rn.f32 	%f208, %f1406, %f1409;
	setp.eq.f32 	%p413, %f196, 0f00000000;
	setp.eq.f32 	%p414, %f199, 0f7F800000;
	or.pred  	%p8, %p413, %p414;
	mul.f32 	%f1690, %f2, %f1689;
	mov.b32 	%r614, 0;
	not.pred 	%p437, %p8;
$L__BB0_217:
	setp.lt.s32 	%p415, %r593, 1;
	mov.f32 	%f1694, %f1690;
	@%p415 bra 	$L__BB0_232;
	neg.s32 	%r615, %r593;
	mov.u64 	%rd171, %rd6;
	mov.u64 	%rd172, %rd5;
	mov.f32 	%f1694, %f1690;
$L__BB0_219:
	setp.eq.f32 	%p416, %f195, 0f3F800000;
	ld.local.u32 	%r488, [%rd171];
	min.s32 	%r490, %r488, %r614;
	sub.s32 	%r132, %r490, %r488;
	ld.local.f32 	%f216, [%rd172];
	sub.s32 	%r133, %r614, %r490;
	cvt.rn.f32.s32 	%f217, %r133;
	setp.eq.s32 	%p417, %r133, 0;
	or.pred  	%p418, %p416, %p417;
	mov.f32 	%f1692, 0f3F800000;
	@%p418 bra 	$L__BB0_226;
	abs.f32 	%f1411, %f195;
	setp.num.f32 	%p419, %f1411, %f1411;
	abs.f32 	%f1412, %f217;
	setp.num.f32 	%p420, %f1412, %f1412;
	and.pred  	%p421, %p419, %p420;
	@%p421 bra 	$L__BB0_224;
	add.rn.f32 	%f1692, %f195, %f217;
	bra.uni 	$L__BB0_226;
$L__BB0_222:
	setp.lt.s32 	%p444, %r126, 1;
	@%p444 bra 	$L__BB0_261;
	abs.f32 	%f210, %f195;
	setp.lt.f32 	%p445, %f210, 0f00800000;
	mul.f32 	%f1478, %f210, 0f4B800000;
	selp.f32 	%f1479, %f1478, %f210, %p445;
	selp.f32 	%f1480, 0fC1C00000, 0f00000000, %p445;
	mov.b32 	%r512, %f1479;
	add.s32 	%r513, %r512, -1060439283;
	and.b32  	%r514, %r513, -8388608;
	sub.s32 	%r515, %r512, %r514;
	mov.b32 	%f1481, %r515;
	cvt.rn.f32.s32 	%f1482, %r514;
	fma.rn.f32 	%f1483, %f1482, 0f34000000, %f1480;
	add.f32 	%f1484, %f1481, 0fBF800000;
	add.f32 	%f1485, %f1481, 0f3F800000;
	rcp.approx.ftz.f32 	%f1486, %f1485;
	add.f32 	%f1487, %f1484, %f1484;
	mul.f32 	%f1488, %f1487, %f1486;
	mul.f32 	%f1489, %f1488, %f1488;
	sub.f32 	%f1490, %f1484, %f1488;
	add.f32 	%f1491, %f1490, %f1490;
	neg.f32 	%f1492, %f1488;
	fma.rn.f32 	%f1493, %f1492, %f1484, %f1491;
	mul.rn.f32 	%f1494, %f1486, %f1493;
	fma.rn.f32 	%f1495, %f1489, 0f3A2C32E4, 0f3B52E7DB;
	fma.rn.f32 	%f1496, %f1495, %f1489, 0f3C93BB73;
	fma.rn.f32 	%f1497, %f1496, %f1489, 0f3DF6384F;
	mul.rn.f32 	%f1498, %f1497, %f1489;
	fma.rn.f32 	%f1499, %f1488, 0f3FB8AA3B, %f1483;
	sub.f32 	%f1500, %f1483, %f1499;
	fma.rn.f32 	%f1501, %f1488, 0f3FB8AA3B, %f1500;
	fma.rn.f32 	%f1502, %f1494, 0f3FB8AA3B, %f1501;
	fma.rn.f32 	%f1503, %f1488, 0f32A55E34, %f1502;
	mul.f32 	%f1504, %f1498, 0f40400000;
	fma.rn.f32 	%f1505, %f1504, %f1494, %f1503;
	fma.rn.f32 	%f1506, %f1498, %f1488, %f1505;
	add.rn.f32 	%f211, %f1499, %f1506;
	neg.f32 	%f1507, %f1499;
	add.rn.f32 	%f1508, %f211, %f1507;
	neg.f32 	%f1509, %f1508;
	add.rn.f32 	%f212, %f1506, %f1509;
	setp.eq.f32 	%p446, %f196, 0f00000000;
	abs.f32 	%f1510, %f196;
	setp.eq.f32 	%p447, %f1510, 0f7F800000;
	or.pred  	%p9, %p446, %p447;
	mov.u32 	%r616, %r127;
	bra.uni 	$L__BB0_234;
$L__BB0_224:
	mul.rn.f32 	%f1414, %f207, %f217;
	cvt.rni.f32.f32 	%f1415, %f1414;
	sub.f32 	%f1416, %f1414, %f1415;
	neg.f32 	%f1417, %f1414;
	fma.rn.f32 	%f1418, %f207, %f217, %f1417;
	fma.rn.f32 	%f1419, %f208, %f217, %f1418;
	add.f32 	%f1420, %f1416, %f1419;
	setp.gt.f32 	%p422, %f1415, 0f00000000;
	selp.b32 	%r491, 0, -2097152000, %p422;
	abs.f32 	%f1421, %f195;
	setp.neu.f32 	%p423, %f1421, 0f7F800000;
	setp.lt.f32 	%p424, %f1414, 0f00000000;
	selp.f32 	%f1422, 0f00000000, 0f7F800000, %p424;
	abs.f32 	%f1423, %f1414;
	setp.gt.f32 	%p425, %f1423, 0f43180000;
	cvt.rzi.s32.f32 	%r492, %f1415;
	shl.b32 	%r493, %r492, 23;
	sub.s32 	%r494, %r493, %r491;
	mov.b32 	%f1424, %r494;
	add.s32 	%r495, %r491, 2130706432;
	mov.b32 	%f1425, %r495;
	fma.rn.f32 	%f1426, %f1420, 0f391FCB8E, 0f3AAF85ED;
	fma.rn.f32 	%f1427, %f1426, %f1420, 0f3C1D9856;
	fma.rn.f32 	%f1428, %f1427, %f1420, 0f3D6357BB;
	fma.rn.f32 	%f1429, %f1428, %f1420, 0f3E75FDEC;
	fma.rn.f32 	%f1430, %f1429, %f1420, 0f3F317218;
	fma.rn.f32 	%f1431, %f1430, %f1420, 0f3F800000;
	mul.f32 	%f1432, %f1431, %f1425;
	mul.f32 	%f1433, %f1432, %f1424;
	selp.f32 	%f1692, %f1422, %f1433, %p425;
	@%p423 bra 	$L__BB0_226;
	mul.f32 	%f1434, %f217, 0f3F000000;
	cvt.rzi.f32.f32 	%f1435, %f1434;
	add.f32 	%f1436, %f1435, %f1435;
	sub.f32 	%f1437, %f217, %f1436;
	abs.f32 	%f1438, %f1437;
	setp.neu.f32 	%p426, %f1438, 0f3F800000;
	setp.lt.s32 	%p427, %r133, 0;
	add.f32 	%f1439, %f195, %f195;
	mov.b32 	%r496, %f1439;
	xor.b32  	%r497, %r496, 2139095040;
	selp.b32 	%r498, %r497, %r496, %p427;
	and.b32  	%r499, %r498, 2147483647;
	selp.b32 	%r500, %r499, %r498, %p426;
	mov.b32 	%f1692, %r500;
$L__BB0_226:
	setp.eq.f32 	%p428, %f196, 0f3F800000;
	mul.f32 	%f222, %f216, %f1692;
	sub.s32 	%r501, %r127, %r614;
	add.s32 	%r134, %r132, %r501;
	setp.eq.s32 	%p429, %r134, 0;
	or.pred  	%p430, %p428, %p429;
	mov.f32 	%f1693, 0f3F800000;
	@%p430 bra 	$L__BB0_231;
	abs.f32 	%f1441, %f196;
	setp.num.f32 	%p431, %f1441, %f1441;
	cvt.rn.f32.s32 	%f223, %r134;
	abs.f32 	%f1442, %f223;
	setp.num.f32 	%p432, %f1442, %f1442;
	and.pred  	%p433, %p431, %p432;
	@%p433 bra 	$L__BB0_229;
	add.rn.f32 	%f1693, %f196, %f223;
	bra.uni 	$L__BB0_231;
$L__BB0_229:
	cvt.rn.f32.s32 	%f1444, %r134;
	mul.rn.f32 	%f1445, %f200, %f1444;
	cvt.rni.f32.f32 	%f1446, %f1445;
	sub.f32 	%f1447, %f1445, %f1446;
	neg.f32 	%f1448, %f1445;
	fma.rn.f32 	%f1449, %f200, %f1444, %f1448;
	fma.rn.f32 	%f1450, %f201, %f1444, %f1449;
	add.f32 	%f1451, %f1447, %f1450;
	setp.gt.f32 	%p434, %f1446, 0f00000000;
	selp.b32 	%r502, 0, -2097152000, %p434;
	setp.lt.f32 	%p435, %f1445, 0f00000000;
	selp.f32 	%f1452, 0f00000000, 0f7F800000, %p435;
	abs.f32 	%f1453, %f1445;
	setp.gt.f32 	%p436, %f1453, 0f43180000;
	cvt.rzi.s32.f32 	%r503, %f1446;
	shl.b32 	%r504, %r503, 23;
	sub.s32 	%r505, %r504, %r502;
	mov.b32 	%f1454, %r505;
	add.s32 	%r506, %r502, 2130706432;
	mov.b32 	%f1455, %r506;
	fma.rn.f32 	%f1456, %f1451, 0f391FCB8E, 0f3AAF85ED;
	fma.rn.f32 	%f1457, %f1456, %f1451, 0f3C1D9856;
	fma.rn.f32 	%f1458, %f1457, %f1451, 0f3D6357BB;
	fma.rn.f32 	%f1459, %f1458, %f1451, 0f3E75FDEC;
	fma.rn.f32 	%f1460, %f1459, %f1451, 0f3F317218;
	fma.rn.f32 	%f1461, %f1460, %f1451, 0f3F800000;
	mul.f32 	%f1462, %f1461, %f1455;
	mul.f32 	%f1463, %f1462, %f1454;
	selp.f32 	%f1693, %f1452, %f1463, %p436;
	@%p437 bra 	$L__BB0_231;
	cvt.rn.f32.s32 	%f1464, %r134;
	mul.f32 	%f1465, %f1464, 0f3F000000;
	cvt.rzi.f32.f32 	%f1466, %f1465;
	add.f32 	%f1467, %f1466, %f1466;
	sub.f32 	%f1468, %f1464, %f1467;
	abs.f32 	%f1469, %f1468;
	setp.neu.f32 	%p438, %f1469, 0f3F800000;
	setp.lt.s32 	%p439, %r134, 0;
	add.f32 	%f1470, %f196, %f196;
	mov.b32 	%r507, %f1470;
	xor.b32  	%r508, %r507, 2139095040;
	selp.b32 	%r509, %r508, %r507, %p439;
	and.b32  	%r510, %r509, 2147483647;
	selp.b32 	%r511, %r510, %r509, %p438;
	mov.b32 	%f1693, %r511;
$L__BB0_231:
	mul.f32 	%f1471, %f222, %f1693;
	sub.f32 	%f1472, %f1694, %f1471;
	setp.lt.f32 	%p440, %f1472, 0f322BCC77;
	selp.f32 	%f1694, 0f322BCC77, %f1472, %p440;
	add.s32 	%r615, %r615, 1;
	setp.ne.s32 	%p441, %r615, 0;
	add.s64 	%rd172, %rd172, 4;
	add.s64 	%rd171, %rd171, 4;
	@%p441 bra 	$L__BB0_219;
$L__BB0_232:
	setp.eq.s32 	%p442, %r2, 0;
	sub.f32 	%f1473, %f1694, %f3;
	sub.f32 	%f1474, %f3, %f1694;
	selp.f32 	%f1475, %f1474, %f1473, %p442;
	max.f32 	%f1476, %f1475, 0f00000000;
	mul.wide.u32 	%rd155, %r614, 4;
	add.s64 	%rd156, %rd4, %rd155;
	st.local.f32 	[%rd156], %f1476;
	mul.f32 	%f1477, %f195, %f195;
	mul.f32 	%f1690, %f1477, %f1690;
	add.s32 	%r136, %r614, 1;
	setp.eq.s32 	%p443, %r614, %r126;
	mov.u32 	%r614, %r136;
	@%p443 bra 	$L__BB0_222;
	bra.uni 	$L__BB0_217;
$L__BB0_233:
	add.s32 	%r616, %r138, -1;
	setp.lt.s32 	%p501, %r138, 2;
	@%p501 bra 	$L__BB0_261;
$L__BB0_234:
	mov.u32 	%r138, %r616;
	mov.b32 	%r617, 0;
$L__BB0_235:
	setp.eq.f32 	%p448, %f195, 0f3F800000;
	cvt.rn.f32.u32 	%f231, %r617;
	setp.eq.s32 	%p449, %r617, 0;
	or.pred  	%p450, %p448, %p449;
	mov.f32 	%f1695, 0f3F800000;
	@%p450 bra 	$L__BB0_240;
	setp.num.f32 	%p451, %f210, %f210;
	abs.f32 	%f1514, %f231;
	setp.num.f32 	%p452, %f1514, %f1514;
	and.pred  	%p453, %p451, %p452;
	@%p453 bra 	$L__BB0_238;
	add.rn.f32 	%f1695, %f195, %f231;
	bra.uni 	$L__BB0_240;
$L__BB0_238:
	mul.rn.f32 	%f1516, %f211, %f231;
	cvt.rni.f32.f32 	%f1517, %f1516;
	sub.f32 	%f1518, %f1516, %f1517;
	neg.f32 	%f1519, %f1516;
	fma.rn.f32 	%f1520, %f211, %f231, %f1519;
	fma.rn.f32 	%f1521, %f212, %f231, %f1520;
	add.f32 	%f1522, %f1518, %f1521;
	setp.gt.f32 	%p454, %f1517, 0f00000000;
	selp.b32 	%r517, 0, -2097152000, %p454;
	setp.neu.f32 	%p455, %f210, 0f7F800000;
	setp.lt.f32 	%p456, %f1516, 0f00000000;
	selp.f32 	%f1523, 0f00000000, 0f7F800000, %p456;
	abs.f32 	%f1524, %f1516;
	setp.gt.f32 	%p457, %f1524, 0f43180000;
	cvt.rzi.s32.f32 	%r518, %f1517;
	shl.b32 	%r519, %r518, 23;
	sub.s32 	%r520, %r519, %r517;
	mov.b32 	%f1525, %r520;
	add.s32 	%r521, %r517, 2130706432;
	mov.b32 	%f1526, %r521;
	fma.rn.f32 	%f1527, %f1522, 0f391FCB8E, 0f3AAF85ED;
	fma.rn.f32 	%f1528, %f1527, %f1522, 0f3C1D9856;
	fma.rn.f32 	%f1529, %f1528, %f1522, 0f3D6357BB;
	fma.rn.f32 	%f1530, %f1529, %f1522, 0f3E75FDEC;
	fma.rn.f32 	%f1531, %f1530, %f1522, 0f3F317218;
	fma.rn.f32 	%f1532, %f1531, %f1522, 0f3F800000;
	mul.f32 	%f1533, %f1532, %f1526;
	mul.f32 	%f1534, %f1533, %f1525;
	selp.f32 	%f1695, %f1523, %f1534, %p457;
	@%p455 bra 	$L__BB0_240;
	mul.f32 	%f1535, %f231, 0f3F000000;
	cvt.rzi.f32.f32 	%f1536, %f1535;
	add.f32 	%f1537, %f1536, %f1536;
	sub.f32 	%f1538, %f231, %f1537;
	abs.f32 	%f1539, %f1538;
	setp.neu.f32 	%p458, %f1539, 0f3F800000;
	add.f32 	%f1540, %f195, %f195;
	mov.b32 	%r522, %f1540;
	and.b32  	%r523, %r522, 2147483647;
	mov.b32 	%f1541, %r523;
	selp.f32 	%f1695, %f1541, %f1540, %p458;
$L__BB0_240:
	setp.eq.f32 	%p459, %f196, 0f3F800000;
	not.b32 	%r524, %r617;
	add.s32 	%r140, %r524, %r138;
	cvt.rn.f32.s32 	%f236, %r140;
	setp.eq.s32 	%p460, %r140, 0;
	or.pred  	%p461, %p459, %p460;
	mov.f32 	%f1696, 0f3F800000;
	@%p461 bra 	$L__BB0_245;
	abs.f32 	%f1543, %f196;
	setp.num.f32 	%p462, %f1543, %f1543;
	abs.f32 	%f1544, %f236;
	setp.num.f32 	%p463, %f1544, %f1544;
	and.pred  	%p464, %p462, %p463;
	@%p464 bra 	$L__BB0_243;
	add.rn.f32 	%f1696, %f196, %f236;
	bra.uni 	$L__BB0_245;
$L__BB0_243:
	cvt.rn.f32.s32 	%f238, %r140;
	mul.rn.f32 	%f1546, %f200, %f238;
	cvt.rni.f32.f32 	%f1547, %f1546;
	sub.f32 	%f1548, %f1546, %f1547;
	neg.f32 	%f1549, %f1546;
	fma.rn.f32 	%f1550, %f200, %f238, %f1549;
	fma.rn.f32 	%f1551, %f201, %f238, %f1550;
	add.f32 	%f1552, %f1548, %f1551;
	setp.gt.f32 	%p465, %f1547, 0f00000000;
	selp.b32 	%r525, 0, -2097152000, %p465;
	setp.lt.f32 	%p466, %f1546, 0f00000000;
	selp.f32 	%f1553, 0f00000000, 0f7F800000, %p466;
	abs.f32 	%f1554, %f1546;
	setp.gt.f32 	%p467, %f1554, 0f43180000;
	cvt.rzi.s32.f32 	%r526, %f1547;
	shl.b32 	%r527, %r526, 23;
	sub.s32 	%r528, %r527, %r525;
	mov.b32 	%f1555, %r528;
	add.s32 	%r529, %r525, 2130706432;
	mov.b32 	%f1556, %r529;
	fma.rn.f32 	%f1557, %f1552, 0f391FCB8E, 0f3AAF85ED;
	fma.rn.f32 	%f1558, %f1557, %f1552, 0f3C1D9856;
	fma.rn.f32 	%f1559, %f1558, %f1552, 0f3D6357BB;
	fma.rn.f32 	%f1560, %f1559, %f1552, 0f3E75FDEC;
	fma.rn.f32 	%f1561, %f1560, %f1552, 0f3F317218;
	fma.rn.f32 	%f1562, %f1561, %f1552, 0f3F800000;
	mul.f32 	%f1563, %f1562, %f1556;
	mul.f32 	%f1564, %f1563, %f1555;
	selp.f32 	%f1696, %f1553, %f1564, %p467;
	not.pred 	%p468, %p9;
	@%p468 bra 	$L__BB0_245;
	mul.f32 	%f1565, %f238, 0f3F000000;
	cvt.rzi.f32.f32 	%f1566, %f1565;
	add.f32 	%f1567, %f1566, %f1566;
	sub.f32 	%f1568, %f238, %f1567;
	abs.f32 	%f1569, %f1568;
	setp.neu.f32 	%p469, %f1569, 0f3F800000;
	setp.lt.s32 	%p470, %r140, 0;
	add.f32 	%f1570, %f196, %f196;
	mov.b32 	%r530, %f1570;
	xor.b32  	%r531, %r530, 2139095040;
	selp.b32 	%r532, %r531, %r530, %p470;
	and.b32  	%r533, %r532, 2147483647;
	selp.b32 	%r534, %r533, %r532, %p469;
	mov.b32 	%f1696, %r534;
$L__BB0_245:
	setp.lt.s32 	%p471, %r593, 1;
	mul.f32 	%f1571, %f2, %f1695;
	mul.f32 	%f1700, %f1571, %f1696;
	@%p471 bra 	$L__BB0_260;
	mov.b32 	%r618, 0;
$L__BB0_247:
	mul.wide.u32 	%rd157, %r618, 4;
	add.s64 	%rd158, %rd6, %rd157;
	ld.local.u32 	%r142, [%rd158];
	setp.ge.s32 	%p472, %r142, %r138;
	@%p472 bra 	$L__BB0_259;
	min.s32 	%r536, %r142, %r617;
	sub.s32 	%r143, %r536, %r142;
	mul.wide.u32 	%rd159, %r618, 4;
	add.s64 	%rd160, %rd5, %rd159;
	ld.local.f32 	%f244, [%rd160];
	sub.s32 	%r144, %r617, %r536;
	cvt.rn.f32.s32 	%f245, %r144;
	setp.eq.s32 	%p474, %r144, 0;
	or.pred  	%p475, %p448, %p474;
	mov.f32 	%f1698, 0f3F800000;
	@%p475 bra 	$L__BB0_253;
	setp.num.f32 	%p476, %f210, %f210;
	abs.f32 	%f1573, %f245;
	setp.num.f32 	%p477, %f1573, %f1573;
	and.pred  	%p478, %p476, %p477;
	@%p478 bra 	$L__BB0_251;
	add.rn.f32 	%f1698, %f195, %f245;
	bra.uni 	$L__BB0_253;
$L__BB0_251:
	cvt.rn.f32.s32 	%f1575, %r144;
	mul.rn.f32 	%f1576, %f211, %f1575;
	cvt.rni.f32.f32 	%f1577, %f1576;
	sub.f32 	%f1578, %f1576, %f1577;
	neg.f32 	%f1579, %f1576;
	fma.rn.f32 	%f1580, %f211, %f1575, %f1579;
	fma.rn.f32 	%f1581, %f212, %f1575, %f1580;
	add.f32 	%f1582, %f1578, %f1581;
	setp.gt.f32 	%p479, %f1577, 0f00000000;
	selp.b32 	%r537, 0, -2097152000, %p479;
	setp.neu.f32 	%p480, %f210, 0f7F800000;
	setp.lt.f32 	%p481, %f1576, 0f00000000;
	selp.f32 	%f1583, 0f00000000, 0f7F800000, %p481;
	abs.f32 	%f1584, %f1576;
	setp.gt.f32 	%p482, %f1584, 0f43180000;
	cvt.rzi.s32.f32 	%r538, %f1577;
	shl.b32 	%r539, %r538, 23;
	sub.s32 	%r540, %r539, %r537;
	mov.b32 	%f1585, %r540;
	add.s32 	%r541, %r537, 2130706432;
	mov.b32 	%f1586, %r541;
	fma.rn.f32 	%f1587, %f1582, 0f391FCB8E, 0f3AAF85ED;
	fma.rn.f32 	%f1588, %f1587, %f1582, 0f3C1D9856;
	fma.rn.f32 	%f1589, %f1588, %f1582, 0f3D6357BB;
	fma.rn.f32 	%f1590, %f1589, %f1582, 0f3E75FDEC;
	fma.rn.f32 	%f1591, %f1590, %f1582, 0f3F317218;
	fma.rn.f32 	%f1592, %f1591, %f1582, 0f3F800000;
	mul.f32 	%f1593, %f1592, %f1586;
	mul.f32 	%f1594, %f1593, %f1585;
	selp.f32 	%f1698, %f1583, %f1594, %p482;
	@%p480 bra 	$L__BB0_253;
	cvt.rn.f32.s32 	%f1595, %r144;
	mul.f32 	%f1596, %f1595, 0f3F000000;
	cvt.rzi.f32.f32 	%f1597, %f1596;
	add.f32 	%f1598, %f1597, %f1597;
	sub.f32 	%f1599, %f1595, %f1598;
	abs.f32 	%f1600, %f1599;
	setp.neu.f32 	%p483, %f1600, 0f3F800000;
	setp.lt.s32 	%p484, %r144, 0;
	add.f32 	%f1601, %f195, %f195;
	mov.b32 	%r542, %f1601;
	xor.b32  	%r543, %r542, 2139095040;
	selp.b32 	%r544, %r543, %r542, %p484;
	and.b32  	%r545, %r544, 2147483647;
	selp.b32 	%r546, %r545, %r544, %p483;
	mov.b32 	%f1698, %r546;
$L__BB0_253:
	mul.f32 	%f250, %f244, %f1698;
	not.b32 	%r547, %r617;
	add.s32 	%r548, %r547, %r138;
	add.s32 	%r145, %r143, %r548;
	cvt.rn.f32.s32 	%f251, %r145;
	setp.eq.s32 	%p486, %r145, 0;
	or.pred  	%p487, %p459, %p486;
	mov.f32 	%f1699, 0f3F800000;
	@%p487 bra 	$L__BB0_258;
	abs.f32 	%f1603, %f196;
	setp.num.f32 	%p488, %f1603, %f1603;
	abs.f32 	%f1604, %f251;
	setp.num.f32 	%p489, %f1604, %f1604;
	and.pred  	%p490, %p488, %p489;
	@%p490 bra 	$L__BB0_256;
	add.rn.f32 	%f1699, %f196, %f251;
	bra.uni 	$L__BB0_258;
$L__BB0_256:
	cvt.rn.f32.s32 	%f253, %r145;
	mul.rn.f32 	%f1606, %f200, %f253;
	cvt.rni.f32.f32 	%f1607, %f1606;
	sub.f32 	%f1608, %f1606, %f1607;
	neg.f32 	%f1609, %f1606;
	fma.rn.f32 	%f1610, %f200, %f253, %f1609;
	fma.rn.f32 	%f1611, %f201, %f253, %f1610;
	add.f32 	%f1612, %f1608, %f1611;
	setp.gt.f32 	%p491, %f1607, 0f00000000;
	selp.b32 	%r549, 0, -2097152000, %p491;
	setp.lt.f32 	%p492, %f1606, 0f00000000;
	selp.f32 	%f1613, 0f00000000, 0f7F800000, %p492;
	abs.f32 	%f1614, %f1606;
	setp.gt.f32 	%p493, %f1614, 0f43180000;
	cvt.rzi.s32.f32 	%r550, %f1607;
	shl.b32 	%r551, %r550, 23;
	sub.s32 	%r552, %r551, %r549;
	mov.b32 	%f1615, %r552;
	add.s32 	%r553, %r549, 2130706432;
	mov.b32 	%f1616, %r553;
	fma.rn.f32 	%f1617, %f1612, 0f391FCB8E, 0f3AAF85ED;
	fma.rn.f32 	%f1618, %f1617, %f1612, 0f3C1D9856;
	fma.rn.f32 	%f1619, %f1618, %f1612, 0f3D6357BB;
	fma.rn.f32 	%f1620, %f1619, %f1612, 0f3E75FDEC;
	fma.rn.f32 	%f1621, %f1620, %f1612, 0f3F317218;
	fma.rn.f32 	%f1622, %f1621, %f1612, 0f3F800000;
	mul.f32 	%f1623, %f1622, %f1616;
	mul.f32 	%f1624, %f1623, %f1615;
	selp.f32 	%f1699, %f1613, %f1624, %p493;
	not.pred 	%p494, %p9;
	@%p494 bra 	$L__BB0_258;
	mul.f32 	%f1625, %f253, 0f3F000000;
	cvt.rzi.f32.f32 	%f1626, %f1625;
	add.f32 	%f1627, %f1626, %f1626;
	sub.f32 	%f1628, %f253, %f1627;
	abs.f32 	%f1629, %f1628;
	setp.neu.f32 	%p495, %f1629, 0f3F800000;
	setp.lt.s32 	%p496, %r145, 0;
	add.f32 	%f1630, %f196, %f196;
	mov.b32 	%r554, %f1630;
	xor.b32  	%r555, %r554, 2139095040;
	selp.b32 	%r556, %r555, %r554, %p496;
	and.b32  	%r557, %r556, 2147483647;
	selp.b32 	%r558, %r557, %r556, %p495;
	mov.b32 	%f1699, %r558;
$L__BB0_258:
	mul.f32 	%f1631, %f250, %f1699;
	sub.f32 	%f1632, %f1700, %f1631;
	setp.lt.f32 	%p497, %f1632, 0f322BCC77;
	selp.f32 	%f1700, 0f322BCC77, %f1632, %p497;
$L__BB0_259:
	add.s32 	%r618, %r618, 1;
	setp.ne.s32 	%p498, %r618, %r593;
	@%p498 bra 	$L__BB0_247;
$L__BB0_260:
	setp.eq.s32 	%p499, %r2, 0;
	add.s32 	%r147, %r617, 1;
	mul.wide.u32 	%rd161, %r617, 4;
	add.s64 	%rd162, %rd4, %rd161;
	ld.local.f32 	%f1633, [%rd162+4];
	ld.local.f32 	%f1634, [%rd162];
	mov.f32 	%f1635, 0f3F800000;
	sub.f32 	%f1636, %f1635, %f198;
	mul.f32 	%f1637, %f1636, %f1634;
	fma.rn.f32 	%f1638, %f198, %f1633, %f1637;
	mul.f32 	%f1639, %f213, %f1638;
	sub.f32 	%f1640, %f1700, %f3;
	sub.f32 	%f1641, %f3, %f1700;
	selp.f32 	%f1642, %f1641, %f1640, %p499;
	max.f32 	%f1643, %f1642, 0f00000000;
	max.f32 	%f1644, %f1639, %f1643;
	st.local.f32 	[%rd162], %f1644;
	setp.eq.s32 	%p500, %r147, %r138;
	mov.u32 	%r617, %r147;
	@%p500 bra 	$L__BB0_233;
	bra.uni 	$L__BB0_235;
$L__BB0_261:
	ld.local.f32 	%f1702, [%rd4];
$L__BB0_262:
	ld.param.f32 	%f1653, [_Z29compute_iv_kernel_threadlocalPKfS0_S0_S0_PKifiiS0_S0_iPffiff_param_12];
	add.f32 	%f1645, %f1688, %f1687;
	mul.f32 	%f1703, %f1645, 0f3F000000;
	sub.f32 	%f263, %f1702, %f1;
	abs.f32 	%f1646, %f263;
	setp.lt.f32 	%p502, %f1646, %f1653;
	@%p502 bra 	$L__BB0_264;
	ld.param.u32 	%r561, [_Z29compute_iv_kernel_threadlocalPKfS0_S0_S0_PKifiiS0_S0_iPffiff_param_13];
	ld.param.f32 	%f1654, [_Z29compute_iv_kernel_threadlocalPKfS0_S0_S0_PKifiiS0_S0_iPffiff_param_12];
	setp.lt.f32 	%p503, %f263, 0f00000000;
	selp.f32 	%f1688, %f1703, %f1688, %p503;
	selp.f32 	%f1687, %f1687, %f1703, %p503;
	sub.f32 	%f1647, %f1687, %f1688;
	setp.geu.f32 	%p504, %f1647, %f1654;
	add.s32 	%r613, %r613, 1;
	setp.lt.s32 	%p505, %r613, %r561;
	and.pred  	%p506, %p504, %p505;
	@%p506 bra 	$L__BB0_208;
$L__BB0_264:
	ld.param.u64 	%rd170, [_Z29compute_iv_kernel_threadlocalPKfS0_S0_S0_PKifiiS0_S0_iPffiff_param_11];
	cvta.to.global.u64 	%rd163, %rd170;
	mul.wide.s32 	%rd164, %r1, 4;
	add.s64 	%rd165, %rd163, %rd164;
	st.global.f32 	[%rd165], %f1703;
$L__BB0_265:
	ret;
$L__BB0_266:
	add.s64 	%rd167, %rd3, %rd27;
	mov.b32 	%r559, 0;
	st.global.u32 	[%rd167], %r559;
	bra.uni 	$L__BB0_265;

}
	// .globl	_Z33compute_single_iv_parallel_kernelfffffbiPKfPKiiffPf
.visible .entry _Z33compute_single_iv_parallel_kernelfffffbiPKfPKiiffPf(
	.param .f32 _Z33compute_single_iv_parallel_kernelfffffbiPKfPKiiffPf_param_0,
	.param .f32 _Z33compute_single_iv_parallel_kernelfffffbiPKfPKiiffPf_param_1,
	.param .f32 _Z33compute_single_iv_parallel_kernelfffffbiPKfPKiiffPf_param_2,
	.param .f32 _Z33compute_single_iv_parallel_kernelfffffbiPKfPKiiffPf_param_3,
	.param .f32 _Z33compute_single_iv_parallel_kernelfffffbiPKfPKiiffPf_param_4,
	.param .u8 _Z33compute_single_iv_parallel_kernelfffffbiPKfPKiiffPf_param_5,
	.param .u32 _Z33compute_single_iv_parallel_kernelfffffbiPKfPKiiffPf_param_6,
	.param .u64 .ptr .align 1 _Z33compute_single_iv_parallel_kernelfffffbiPKfPKiiffPf_param_7,
	.param .u64 .ptr .align 1 _Z33compute_single_iv_parallel_kernelfffffbiPKfPKiiffPf_param_8,
	.param .u32 _Z33compute_single_iv_parallel_kernelfffffbiPKfPKiiffPf_param_9,
	.param .f32 _Z33compute_single_iv_parallel_kernelfffffbiPKfPKiiffPf_param_10,
	.param .f32 _Z33compute_single_iv_parallel_kernelfffffbiPKfPKiiffPf_param_11,
	.param .u64 .ptr .align 1 _Z33compute_single_iv_parallel_kernelfffffbiPKfPKiiffPf_param_12
)
{
	.local .align 4 .b8 	__local_depot1[2052];
	.reg .b64 	%SP;
	.reg .b64 	%SPL;
	.reg .pred 	%p<161>;
	.reg .b16 	%rs<2>;
	.reg .b32 	%r<165>;
	.reg .b32 	%f<635>;
	.reg .b64 	%rd<35>;

	mov.u64 	%SPL, __local_depot1;
	ld.param.f32 	%f94, [_Z33compute_single_iv_parallel_kernelfffffbiPKfPKiiffPf_param_0];
	ld.param.f32 	%f95, [_Z33compute_single_iv_parallel_kernelfffffbiPKfPKiiffPf_param_1];
	ld.param.f32 	%f96, [_Z33compute_single_iv_parallel_kernelfffffbiPKfPKiiffPf_param_2];
	ld.param.f32 	%f97, [_Z33compute_single_iv_parallel_kernelfffffbiPKfPKiiffPf_param_3];
	ld.param.f32 	%f98, [_Z33compute_single_iv_parallel_kernelfffffbiPKfPKiiffPf_param_4];
	ld.param.s8 	%rs1, [_Z33compute_single_iv_parallel_kernelfffffbiPKfPKiiffPf_param_5];
	ld.param.u32 	%r48, [_Z33compute_single_iv_parallel_kernelfffffbiPKfPKiiffPf_param_6];
	ld.param.u64 	%rd9, [_Z33compute_single_iv_parallel_kernelfffffbiPKfPKiiffPf_param_7];
	ld.param.u64 	%rd10, [_Z33compute_single_iv_parallel_kernelfffffbiPKfPKiiffPf_param_8];
	ld.param.u32 	%r47, [_Z33compute_single_iv_parallel_kernelfffffbiPKfPKiiffPf_param_9];
	ld.param.f32 	%f99, [_Z33compute_single_iv_parallel_kernelfffffbiPKfPKiiffPf_param_10];
	ld.param.f32 	%f100, [_Z33compute_single_iv_parallel_kernelfffffbiPKfPKiiffPf_param_11];
	cvta.to.global.u64 	%rd1, %rd9;
	cvta.to.global.u64 	%rd2, %rd10;
	add.u64 	%rd3, %SPL, 0;
	mov.u32 	%r1, %tid.x;
	mov.u32 	%r49, %ntid.x;
	sub.f32 	%f101, %f100, %f99;
	add.s32 	%r50, %r49, -1;
	cvt.rn.f32.u32 	%f102, %r50;
	div.rn.f32 	%f103, %f101, %f102;
	cvt.rn.f32.u32 	%f104, %r1;
	fma.rn.f32 	%f1, %f103, %f104, %f99;
	min.s32 	%r4, %r48, 512;
	setp.geu.f32 	%p3, %f97, 0f3DCCCCCD;
	@%p3 bra 	$L__BB1_2;
	cvt.rn.f32.s32 	%f105, %r4;
	mul.f32 	%f106, %f97, %f105;
	mul.f32 	%f107, %f106, 0f41200000;
	cvt.rzi.s32.f32 	%r51, %f107;
	min.s32 	%r52, %r51, %r4;
	max.s32 	%r4, %r52, 10;
$L__BB1_2:
	cvt.rn.f32.s32 	%f2, %r4;
	div.rn.f32 	%f3, %f97, %f2;
	setp.gtu.f32 	%p4, %f3, 0f00000000;
	setp.leu.f32 	%p5, %f3, 0f3C23D70A;
	and.pred  	%p6, %p4, %p5;
	@%p6 bra 	$L__BB1_6;
	setp.eq.s16 	%p160, %rs1, 0;
	@%p160 bra 	$L__BB1_5;
	sub.f32 	%f614, %f95, %f96;
	max.f32 	%f634, %f614, 0f00000000;
	bra.uni 	$L__BB1_77;
$L__BB1_5:
	sub.f32 	%f615, %f96, %f95;
	max.f32 	%f634, %f615, 0f00000000;
	bra.uni 	$L__BB1_77;
$L__BB1_6:
	setp.geu.f32 	%p7, %f3, 0f358637BD;
	@%p7 bra 	$L__BB1_10;
	setp.eq.s16 	%p159, %rs1, 0;
	@%p159 bra 	$L__BB1_9;
	sub.f32 	%f612, %f95, %f96;
	max.f32 	%f634, %f612, 0f00000000;
	bra.uni 	$L__BB1_77;
$L__BB1_9:
	sub.f32 	%f613, %f96, %f95;
	max.f32 	%f634, %f613, 0f00000000;
	bra.uni 	$L__BB1_77;
$L__BB1_10:
	sqrt.rn.f32 	%f108, %f3;
	mul.f32 	%f109, %f1, %f108;
	fma.rn.f32 	%f110, %f109, 0f3BBB989D, 0f3F000000;
	cvt.sat.f32.f32 	%f111, %f110;
	mov.f32 	%f112, 0f4B400001;
	mov.f32 	%f113, 0f437C0000;
	fma.rm.f32 	%f114, %f111, %f113, %f112;
	add.f32 	%f115, %f114, 0fCB40007F;
	neg.f32 	%f116, %f115;
	fma.rn.f32 	%f117, %f109, 0f3FB8AA3B, %f116;
	fma.rn.f32 	%f118, %f109, 0f32A57060, %f117;
	mov.b32 	%r53, %f114;
	shl.b32 	%r54, %r53, 23;
	mov.b32 	%f119, %r54;
	ex2.approx.ftz.f32 	%f120, %f118;
	mul.f32 	%f121, %f120, %f119;
	setp.le.f32 	%p8, %f121, 0f3F8020C5;
	selp.f32 	%f122, 0f3F8020C5, %f121, %p8;
	setp.le.f32 	%p9, %f122, 0f3F800000;
	selp.f32 	%f8, 0f3F800008, %f122, %p9;
	rcp.rn.f32 	%f9, %f8;
	neg.f32 	%f123, %f98;
	mul.f32 	%f124, %f3, %f123;
	fma.rn.f32 	%f125, %f124, 0f3BBB989D, 0f3F000000;
	cvt.sat.f32.f32 	%f126, %f125;
	fma.rm.f32 	%f127, %f126, %f113, %f112;
	add.f32 	%f128, %f127, 0fCB40007F;
	neg.f32 	%f129, %f128;
	fma.rn.f32 	%f130, %f124, 0f3FB8AA3B, %f129;
	fma.rn.f32 	%f131, %f124, 0f32A57060, %f130;
	mov.b32 	%r55, %f127;
	shl.b32 	%r56, %r55, 23;
	mov.b32 	%f132, %r56;
	ex2.approx.ftz.f32 	%f133, %f131;
	mul.f32 	%f10, %f133, %f132;
	mul.f32 	%f134, %f98, %f3;
	fma.rn.f32 	%f135, %f134, 0f3BBB989D, 0f3F000000;
	cvt.sat.f32.f32 	%f136, %f135;
	fma.rm.f32 	%f137, %f136, %f113, %f112;
	add.f32 	%f138, %f137, 0fCB40007F;
	neg.f32 	%f139, %f138;
	fma.rn.f32 	%f140, %f134, 0f3FB8AA3B, %f139;
	fma.rn.f32 	%f141, %f134, 0f32A57060, %f140;
	mov.b32 	%r57, %f137;
	shl.b32 	%r58, %r57, 23;
	mov.b32 	%f142, %r58;
	ex2.approx.ftz.f32 	%f143, %f141;
	mul.f32 	%f144, %f143, %f142;
	sub.f32 	%f145, %f144, %f9;
	sub.f32 	%f146, %f8, %f9;
	div.rn.f32 	%f11, %f145, %f146;
	setp.gtu.f32 	%p10, %f11, 0f00000000;
	setp.ltu.f32 	%p11, %f11, 0f3F800000;
	and.pred  	%p12, %p10, %p11;
	abs.f32 	%f147, %f11;
	setp.ne.f32 	%p13, %f147, 0f7F800000;
	and.pred  	%p14, %p12, %p13;
	@%p14 bra 	$L__BB1_14;
	setp.eq.s16 	%p158, %rs1, 0;
	@%p158 bra 	$L__BB1_13;
	sub.f32 	%f610, %f95, %f96;
	max.f32 	%f634, %f610, 0f00000000;
	bra.uni 	$L__BB1_77;
$L__BB1_13:
	sub.f32 	%f611, %f96, %f95;
	max.f32 	%f634, %f611, 0f00000000;
	bra.uni 	$L__BB1_77;
$L__BB1_14:
	min.f32 	%f150, %f11, 0f3F800000;
	max.f32 	%f14, %f150, 0f00000000;
	mul.f32 	%f15, %f8, %f8;
	abs.f32 	%f16, %f9;
	setp.lt.f32 	%p15, %f16, 0f00800000;
	mul.f32 	%f151, %f16, 0f4B800000;
	selp.f32 	%f152, %f151, %f16, %p15;
	selp.f32 	%f153, 0fC1C00000, 0f00000000, %p15;
	mov.b32 	%r59, %f152;
	add.s32 	%r60, %r59, -1060439283;
	and.b32  	%r61, %r60, -8388608;
	sub.s32 	%r62, %r59, %r61;
	mov.b32 	%f154, %r62;
	cvt.rn.f32.s32 	%f155, %r61;
	fma.rn.f32 	%f156, %f155, 0f34000000, %f153;
	add.f32 	%f157, %f154, 0fBF800000;
	add.f32 	%f158, %f154, 0f3F800000;
	rcp.approx.ftz.f32 	%f159, %f158;
	add.f32 	%f160, %f157, %f157;
	mul.f32 	%f161, %f160, %f159;
	mul.f32 	%f162, %f161, %f161;
	sub.f32 	%f163, %f157, %f161;
	add.f32 	%f164, %f163, %f163;
	neg.f32 	%f165, %f161;
	fma.rn.f32 	%f166, %f165, %f157, %f164;
	mul.rn.f32 	%f167, %f159, %f166;
	fma.rn.f32 	%f168, %f162, 0f3A2C32E4, 0f3B52E7DB;
	fma.rn.f32 	%f169, %f168, %f162, 0f3C93BB73;
	fma.rn.f32 	%f170, %f169, %f162, 0f3DF6384F;
	mul.rn.f32 	%f171, %f170, %f162;
	fma.rn.f32 	%f172, %f161, 0f3FB8AA3B, %f156;
	sub.f32 	%f173, %f156, %f172;
	fma.rn.f32 	%f174, %f161, 0f3FB8AA3B, %f173;
	fma.rn.f32 	%f175, %f167, 0f3FB8AA3B, %f174;
	fma.rn.f32 	%f176, %f161, 0f32A55E34, %f175;
	mul.f32 	%f177, %f171, 0f40400000;
	fma.rn.f32 	%f178, %f177, %f167, %f176;
	fma.rn.f32 	%f179, %f171, %f161, %f178;
	add.rn.f32 	%f17, %f172, %f179;
	neg.f32 	%f180, %f172;
	add.rn.f32 	%f181, %f17, %f180;
	neg.f32 	%f182, %f181;
	add.rn.f32 	%f18, %f179, %f182;
	setp.eq.f32 	%p16, %f9, 0f3F800000;
	setp.eq.s32 	%p17, %r4, 0;
	or.pred  	%p18, %p17, %p16;
	mov.f32 	%f617, 0f3F800000;
	@%p18 bra 	$L__BB1_19;
	setp.num.f32 	%p19, %f16, %f16;
	abs.f32 	%f183, %f2;
	setp.num.f32 	%p20, %f183, %f183;
	and.pred  	%p21, %p19, %p20;
	@%p21 bra 	$L__BB1_17;
	add.rn.f32 	%f617, %f9, %f2;
	bra.uni 	$L__BB1_19;
$L__BB1_17:
	mul.rn.f32 	%f185, %f17, %f2;
	cvt.rni.f32.f32 	%f186, %f185;
	sub.f32 	%f187, %f185, %f186;
	neg.f32 	%f188, %f185;
	fma.rn.f32 	%f189, %f17, %f2, %f188;
	fma.rn.f32 	%f190, %f18, %f2, %f189;
	add.f32 	%f191, %f187, %f190;
	setp.gt.f32 	%p22, %f186, 0f00000000;
	selp.b32 	%r63, 0, -2097152000, %p22;
	setp.neu.f32 	%p23, %f9, 0f00000000;
	setp.neu.f32 	%p24, %f16, 0f7F800000;
	setp.lt.f32 	%p25, %f185, 0f00000000;
	selp.f32 	%f192, 0f00000000, 0f7F800000, %p25;
	abs.f32 	%f193, %f185;
	setp.gt.f32 	%p26, %f193, 0f43180000;
	cvt.rzi.s32.f32 	%r64, %f186;
	shl.b32 	%r65, %r64, 23;
	sub.s32 	%r66, %r65, %r63;
	mov.b32 	%f194, %r66;
	add.s32 	%r67, %r63, 2130706432;
	mov.b32 	%f195, %r67;
	fma.rn.f32 	%f196, %f191, 0f391FCB8E, 0f3AAF85ED;
	fma.rn.f32 	%f197, %f196, %f191, 0f3C1D9856;
	fma.rn.f32 	%f198, %f197, %f191, 0f3D6357BB;
	fma.rn.f32 	%f199, %f198, %f191, 0f3E75FDEC;
	fma.rn.f32 	%f200, %f199, %f191, 0f3F317218;
	fma.rn.f32 	%f201, %f200, %f191, 0f3F800000;
	mul.f32 	%f202, %f201, %f195;
	mul.f32 	%f203, %f202, %f194;
	selp.f32 	%f617, %f192, %f203, %p26;
	and.pred  	%p27, %p23, %p24;
	@%p27 bra 	$L__BB1_19;
	mul.f32 	%f204, %f2, 0f3F000000;
	cvt.rzi.f32.f32 	%f205, %f204;
	add.f32 	%f206, %f205, %f205;
	sub.f32 	%f207, %f2, %f206;
	abs.f32 	%f208, %f207;
	setp.neu.f32 	%p28, %f208, 0f3F800000;
	add.f32 	%f209, %f9, %f9;
	mov.b32 	%r68, %f209;
	setp.lt.s32 	%p29, %r4, 0;
	xor.b32  	%r69, %r68, 2139095040;
	selp.b32 	%r70, %r69, %r68, %p29;
	and.b32  	%r71, %r70, 2147483647;
	selp.b32 	%r72, %r71, %r70, %p28;
	mov.b32 	%f617, %r72;
$L__BB1_19:
	mul.f32 	%f631, %f95, %f617;
	setp.lt.s32 	%p30, %r4, 0;
	@%p30 bra 	$L__BB1_46;
	setp.lt.s32 	%p31, %r47, 1;
	abs.f32 	%f24, %f8;
	setp.lt.f32 	%p32, %f24, 0f00800000;
	mul.f32 	%f210, %f24, 0f4B800000;
	selp.f32 	%f211, %f210, %f24, %p32;
	selp.f32 	%f212, 0fC1C00000, 0f00000000, %p32;
	mov.b32 	%r73, %f211;
	add.s32 	%r74, %r73, -1060439283;
	and.b32  	%r75, %r74, -8388608;
	sub.s32 	%r76, %r73, %r75;
	mov.b32 	%f213, %r76;
	cvt.rn.f32.s32 	%f214, %r75;
	fma.rn.f32 	%f215, %f214, 0f34000000, %f212;
	add.f32 	%f216, %f213, 0fBF800000;
	add.f32 	%f217, %f213, 0f3F800000;
	rcp.approx.ftz.f32 	%f218, %f217;
	add.f32 	%f219, %f216, %f216;
	mul.f32 	%f220, %f219, %f218;
	mul.f32 	%f221, %f220, %f220;
	sub.f32 	%f222, %f216, %f220;
	add.f32 	%f223, %f222, %f222;
	neg.f32 	%f224, %f220;
	fma.rn.f32 	%f225, %f224, %f216, %f223;
	mul.rn.f32 	%f226, %f218, %f225;
	fma.rn.f32 	%f227, %f221, 0f3A2C32E4, 0f3B52E7DB;
	fma.rn.f32 	%f228, %f227, %f221, 0f3C93BB73;
	fma.rn.f32 	%f229, %f228, %f221, 0f3DF6384F;
	mul.rn.f32 	%f230, %f229, %f221;
	fma.rn.f32 	%f231, %f220, 0f3FB8AA3B, %f215;
	sub.f32 	%f232, %f215, %f231;
	fma.rn.f32 	%f233, %f220, 0f3FB8AA3B, %f232;
	fma.rn.f32 	%f234, %f226, 0f3FB8AA3B, %f233;
	fma.rn.f32 	%f235, %f220, 0f32A55E34, %f234;
	mul.f32 	%f236, %f230, 0f40400000;
	fma.rn.f32 	%f237, %f236, %f226, %f235;
	fma.rn.f32 	%f238, %f230, %f220, %f237;
	add.rn.f32 	%f25, %f231, %f238;
	neg.f32 	%f239, %f231;
	add.rn.f32 	%f240, %f25, %f239;
	neg.f32 	%f241, %f240;
	add.rn.f32 	%f26, %f238, %f241;
	add.f32 	%f242, %f8, %f8;
	mov.b32 	%r5, %f242;
	add.f32 	%f243, %f9, %f9;
	mov.b32 	%r6, %f243;
	@%p31 bra 	$L__BB1_35;
	xor.b32  	%r7, %r6, 2139095040;
	setp.eq.f32 	%p44, %f16, 0f7F800000;
	setp.eq.f32 	%p45, %f9, 0f00000000;
	or.pred  	%p1, %p45, %p44;
	xor.b32  	%r8, %r5, 2139095040;
	mov.b32 	%r154, 0;
	not.pred 	%p67, %p1;
$L__BB1_22:
	sub.s32 	%r10, %r4, %r154;
	mov.b32 	%r155, 0;
	mov.f32 	%f619, %f631;
$L__BB1_23:
	setp.eq.f32 	%p46, %f8, 0f3F800000;
	mul.wide.u32 	%rd20, %r155, 4;
	add.s64 	%rd21, %rd2, %rd20;
	ld.global.u32 	%r83, [%rd21];
	min.s32 	%r85, %r83, %r154;
	sub.s32 	%r12, %r85, %r83;
	add.s64 	%rd22, %rd1, %rd20;
	ld.global.f32 	%f29, [%rd22];
	sub.s32 	%r13, %r154, %r85;
	cvt.rn.f32.s32 	%f30, %r13;
	setp.eq.s32 	%p47, %r13, 0;
	or.pred  	%p48, %p46, %p47;
	mov.f32 	%f620, 0f3F800000;
	@%p48 bra 	$L__BB1_28;
	setp.nan.f32 	%p49, %f24, %f24;
	abs.f32 	%f330, %f30;
	setp.nan.f32 	%p50, %f330, %f330;
	or.pred  	%p51, %p49, %p50;
	@%p51 bra 	$L__BB1_27;
	mul.rn.f32 	%f332, %f25, %f30;
	cvt.rni.f32.f32 	%f333, %f332;
	sub.f32 	%f334, %f332, %f333;
	neg.f32 	%f335, %f332;
	fma.rn.f32 	%f336, %f25, %f30, %f335;
	fma.rn.f32 	%f337, %f26, %f30, %f336;
	add.f32 	%f338, %f334, %f337;
	setp.gt.f32 	%p52, %f333, 0f00000000;
	selp.b32 	%r86, 0, -2097152000, %p52;
	setp.neu.f32 	%p53, %f24, 0f7F800000;
	setp.lt.f32 	%p54, %f332, 0f00000000;
	selp.f32 	%f339, 0f00000000, 0f7F800000, %p54;
	abs.f32 	%f340, %f332;
	setp.gt.f32 	%p55, %f340, 0f43180000;
	cvt.rzi.s32.f32 	%r87, %f333;
	shl.b32 	%r88, %r87, 23;
	sub.s32 	%r89, %r88, %r86;
	mov.b32 	%f341, %r89;
	add.s32 	%r90, %r86, 2130706432;
	mov.b32 	%f342, %r90;
	fma.rn.f32 	%f343, %f338, 0f391FCB8E, 0f3AAF85ED;
	fma.rn.f32 	%f344, %f343, %f338, 0f3C1D9856;
	fma.rn.f32 	%f345, %f344, %f338, 0f3D6357BB;
	fma.rn.f32 	%f346, %f345, %f338, 0f3E75FDEC;
	fma.rn.f32 	%f347, %f346, %f338, 0f3F317218;
	fma.rn.f32 	%f348, %f347, %f338, 0f3F800000;
	mul.f32 	%f349, %f348, %f342;
	mul.f32 	%f350, %f349, %f341;
	selp.f32 	%f620, %f339, %f350, %p55;
	@%p53 bra 	$L__BB1_28;
	mul.f32 	%f351, %f30, 0f3F000000;
	cvt.rzi.f32.f32 	%f352, %f351;
	add.f32 	%f353, %f352, %f352;
	sub.f32 	%f354, %f30, %f353;
	abs.f32 	%f355, %f354;
	setp.neu.f32 	%p56, %f355, 0f3F800000;
	setp.lt.s32 	%p57, %r13, 0;
	selp.b32 	%r91, %r8, %r5, %p57;
	and.b32  	%r92, %r91, 2147483647;
	selp.b32 	%r93, %r92, %r91, %p56;
	mov.b32 	%f620, %r93;
	bra.uni 	$L__BB1_28;
$L__BB1_27:
	add.rn.f32 	%f620, %f8, %f30;
$L__BB1_28:
	setp.eq.f32 	%p58, %f9, 0f3F800000;
	mul.f32 	%f35, %f29, %f620;
	add.s32 	%r14, %r12, %r10;
	cvt.rn.f32.s32 	%f36, %r14;
	setp.eq.s32 	%p59, %r14, 0;
	or.pred  	%p60, %p58, %p59;
	mov.f32 	%f621, 0f3F800000;
	@%p60 bra 	$L__BB1_33;
	setp.nan.f32 	%p61, %f16, %f16;
	abs.f32 	%f357, %f36;
	setp.nan.f32 	%p62, %f357, %f357;
	or.pred  	%p63, %p61, %p62;
	@%p63 bra 	$L__BB1_32;
	mul.rn.f32 	%f359, %f17, %f36;
	cvt.rni.f32.f32 	%f360, %f359;
	sub.f32 	%f361, %f359, %f360;
	neg.f32 	%f362, %f359;
	fma.rn.f32 	%f363, %f17, %f36, %f362;
	fma.rn.f32 	%f364, %f18, %f36, %f363;
	add.f32 	%f365, %f361, %f364;
	setp.gt.f32 	%p64, %f360, 0f00000000;
	selp.b32 	%r94, 0, -2097152000, %p64;
	setp.lt.f32 	%p65, %f359, 0f00000000;
	selp.f32 	%f366, 0f00000000, 0f7F800000, %p65;
	abs.f32 	%f367, %f359;
	setp.gt.f32 	%p66, %f367, 0f43180000;
	cvt.rzi.s32.f32 	%r95, %f360;
	shl.b32 	%r96, %r95, 23;
	sub.s32 	%r97, %r96, %r94;
	mov.b32 	%f368, %r97;
	add.s32 	%r98, %r94, 2130706432;
	mov.b32 	%f369, %r98;
	fma.rn.f32 	%f370, %f365, 0f391FCB8E, 0f3AAF85ED;
	fma.rn.f32 	%f371, %f370, %f365, 0f3C1D9856;
	fma.rn.f32 	%f372, %f371, %f365, 0f3D6357BB;
	fma.rn.f32 	%f373, %f372, %f365, 0f3E75FDEC;
	fma.rn.f32 	%f374, %f373, %f365, 0f3F317218;
	fma.rn.f32 	%f375, %f374, %f365, 0f3F800000;
	mul.f32 	%f376, %f375, %f369;
	mul.f32 	%f377, %f376, %f368;
	selp.f32 	%f621, %f366, %f377, %p66;
	@%p67 bra 	$L__BB1_33;
	mul.f32 	%f378, %f36, 0f3F000000;
	cvt.rzi.f32.f32 	%f379, %f378;
	add.f32 	%f380, %f379, %f379;
	sub.f32 	%f381, %f36, %f380;
	abs.f32 	%f382, %f381;
	setp.neu.f32 	%p68, %f382, 0f3F800000;
	setp.lt.s32 	%p69, %r14, 0;
	selp.b32 	%r99, %r7, %r6, %p69;
	and.b32  	%r100, %r99, 2147483647;
	selp.b32 	%r101, %r100, %r99, %p68;
	mov.b32 	%f621, %r101;
	bra.uni 	$L__BB1_33;
$L__BB1_32:
	add.rn.f32 	%f621, %f9, %f36;
$L__BB1_33:
	mul.f32 	%f383, %f35, %f621;
	sub.f32 	%f384, %f619, %f383;
	setp.lt.f32 	%p70, %f384, 0f322BCC77;
	selp.f32 	%f619, 0f322BCC77, %f384, %p70;
	add.s32 	%r155, %r155, 1;
	setp.ne.s32 	%p71, %r155, %r47;
	@%p71 bra 	$L__BB1_23;
	setp.eq.s16 	%p72, %rs1, 0;
	sub.f32 	%f385, %f619, %f96;
	sub.f32 	%f386, %f96, %f619;
	selp.f32 	%f387, %f386, %f385, %p72;
	max.f32 	%f388, %f387, 0f00000000;
	mul.wide.u32 	%rd23, %r154, 4;
	add.s64 	%rd24, %rd3, %rd23;
	st.local.f32 	[%rd24], %f388;
	mul.f32 	%f631, %f15, %f631;
	add.s32 	%r16, %r154, 1;
	setp.eq.s32 	%p73, %r4, %r154;
	mov.u32 	%r154, %r16;
	@%p73 bra 	$L__BB1_46;
	bra.uni 	$L__BB1_22;
$L__BB1_35:
	add.s32 	%r17, %r4, 1;
	and.b32  	%r18, %r17, 7;
	setp.lt.u32 	%p33, %r4, 7;
	mov.b32 	%r156, 0;
	@%p33 bra 	$L__BB1_38;
	and.b32  	%r156, %r17, 2147483640;
	mov.b32 	%r162, 0;
$L__BB1_37:
	.pragma "nounroll";
	setp.eq.s16 	%p34, %rs1, 0;
	sub.f32 	%f244, %f631, %f96;
	max.f32 	%f245, %f244, 0f00000000;
	sub.f32 	%f246, %f96, %f631;
	max.f32 	%f247, %f246, 0f00000000;
	selp.f32 	%f248, %f247, %f245, %p34;
	mul.wide.u32 	%rd12, %r162, 4;
	add.s64 	%rd13, %rd3, %rd12;
	st.local.f32 	[%rd13], %f248;
	mul.f32 	%f249, %f15, %f631;
	sub.f32 	%f250, %f249, %f96;
	max.f32 	%f251, %f250, 0f00000000;
	sub.f32 	%f252, %f96, %f249;
	max.f32 	%f253, %f252, 0f00000000;
	selp.f32 	%f254, %f253, %f251, %p34;
	st.local.f32 	[%rd13+4], %f254;
	mul.f32 	%f255, %f15, %f249;
	sub.f32 	%f256, %f255, %f96;
	max.f32 	%f257, %f256, 0f00000000;
	sub.f32 	%f258, %f96, %f255;
	max.f32 	%f259, %f258, 0f00000000;
	selp.f32 	%f260, %f259, %f257, %p34;
	st.local.f32 	[%rd13+8], %f260;
	mul.f32 	%f261, %f15, %f255;
	sub.f32 	%f262, %f261, %f96;
	max.f32 	%f263, %f262, 0f00000000;
	sub.f32 	%f264, %f96, %f261;
	max.f32 	%f265, %f264, 0f00000000;
	selp.f32 	%f266, %f265, %f263, %p34;
	st.local.f32 	[%rd13+12], %f266;
	mul.f32 	%f267, %f15, %f261;
	sub.f32 	%f268, %f267, %f96;
	max.f32 	%f269, %f268, 0f00000000;
	sub.f32 	%f270, %f96, %f267;
	max.f32 	%f271, %f270, 0f00000000;
	selp.f32 	%f272, %f271, %f269, %p34;
	st.local.f32 	[%rd13+16], %f272;
	mul.f32 	%f273, %f15, %f267;
	sub.f32 	%f274, %f273, %f96;
	max.f32 	%f275, %f274, 0f00000000;
	sub.f32 	%f276, %f96, %f273;
	max.f32 	%f277, %f276, 0f00000000;
	selp.f32 	%f278, %f277, %f275, %p34;
	st.local.f32 	[%rd13+20], %f278;
	mul.f32 	%f279, %f15, %f273;
	sub.f32 	%f280, %f279, %f96;
	max.f32 	%f281, %f280, 0f00000000;
	sub.f32 	%f282, %f96, %f279;
	max.f32 	%f283, %f282, 0f00000000;
	selp.f32 	%f284, %f283, %f281, %p34;
	st.local.f32 	[%rd13+24], %f284;
	mul.f32 	%f285, %f15, %f279;
	sub.f32 	%f286, %f285, %f96;
	max.f32 	%f287, %f286, 0f00000000;
	sub.f32 	%f288, %f96, %f285;
	max.f32 	%f289, %f288, 0f00000000;
	selp.f32 	%f290, %f289, %f287, %p34;
	st.local.f32 	[%rd13+28], %f290;
	mul.f32 	%f631, %f15, %f285;
	add.s32 	%r162, %r162, 8;
	setp.eq.s32 	%p35, %r162, %r156;
	@%p35 bra 	$L__BB1_38;
	bra.uni 	$L__BB1_37;
$L__BB1_38:
	setp.eq.s32 	%p36, %r18, 0;
	@%p36 bra 	$L__BB1_46;
	setp.lt.u32 	%p37, %r18, 4;
	@%p37 bra 	$L__BB1_41;
	setp.eq.s16 	%p38, %rs1, 0;
	sub.f32 	%f291, %f631, %f96;
	max.f32 	%f292, %f291, 0f00000000;
	sub.f32 	%f293, %f96, %f631;
	max.f32 	%f294, %f293, 0f00000000;
	selp.f32 	%f295, %f294, %f292, %p38;
	mul.wide.u32 	%rd14, %r156, 4;
	add.s64 	%rd15, %rd3, %rd14;
	st.local.f32 	[%rd15], %f295;
	mul.f32 	%f296, %f15, %f631;
	sub.f32 	%f297, %f296, %f96;
	max.f32 	%f298, %f297, 0f00000000;
	sub.f32 	%f299, %f96, %f296;
	max.f32 	%f300, %f299, 0f00000000;
	selp.f32 	%f301, %f300, %f298, %p38;
	st.local.f32 	[%rd15+4], %f301;
	mul.f32 	%f302, %f15, %f296;
	sub.f32 	%f303, %f302, %f96;
	max.f32 	%f304, %f303, 0f00000000;
	sub.f32 	%f305, %f96, %f302;
	max.f32 	%f306, %f305, 0f00000000;
	selp.f32 	%f307, %f306, %f304, %p38;
	st.local.f32 	[%rd15+8], %f307;
	mul.f32 	%f308, %f15, %f302;
	sub.f32 	%f309, %f308, %f96;
	max.f32 	%f310, %f309, 0f00000000;
	sub.f32 	%f311, %f96, %f308;
	max.f32 	%f312, %f311, 0f00000000;
	selp.f32 	%f313, %f312, %f310, %p38;
	st.local.f32 	[%rd15+12], %f313;
	mul.f32 	%f631, %f15, %f308;
	add.s32 	%r156, %r156, 4;
$L__BB1_41:
	and.b32  	%r79, %r17, 3;
	setp.eq.s32 	%p39, %r79, 0;
	@%p39 bra 	$L__BB1_46;
	setp.eq.s32 	%p40, %r79, 1;
	@%p40 bra 	$L__BB1_44;
	setp.eq.s16 	%p41, %rs1, 0;
	sub.f32 	%f314, %f631, %f96;
	max.f32 	%f315, %f314, 0f00000000;
	sub.f32 	%f316, %f96, %f631;
	max.f32 	%f317, %f316, 0f00000000;
	selp.f32 	%f318, %f317, %f315, %p41;
	mul.wide.u32 	%rd16, %r156, 4;
	add.s64 	%rd17, %rd3, %rd16;
	st.local.f32 	[%rd17], %f318;
	mul.f32 	%f319, %f15, %f631;
	sub.f32 	%f320, %f319, %f96;
	max.f32 	%f321, %f320, 0f00000000;
	sub.f32 	%f322, %f96, %f319;
	max.f32 	%f323, %f322, 0f00000000;
	selp.f32 	%f324, %f323, %f321, %p41;
	st.local.f32 	[%rd17+4], %f324;
	mul.f32 	%f631, %f15, %f319;
	add.s32 	%r156, %r156, 2;
$L__BB1_44:
	and.b32  	%r80, %r4, 1;
	setp.eq.b32 	%p42, %r80, 1;
	@%p42 bra 	$L__BB1_46;
	setp.eq.s16 	%p43, %rs1, 0;
	sub.f32 	%f325, %f631, %f96;
	sub.f32 	%f326, %f96, %f631;
	selp.f32 	%f327, %f326, %f325, %p43;
	max.f32 	%f328, %f327, 0f00000000;
	mul.wide.u32 	%rd18, %r156, 4;
	add.s64 	%rd19, %rd3, %rd18;
	st.local.f32 	[%rd19], %f328;
$L__BB1_46:
	setp.lt.s32 	%p74, %r4, 1;
	@%p74 bra 	$L__BB1_76;
	abs.f32 	%f48, %f8;
	setp.lt.f32 	%p75, %f48, 0f00800000;
	mul.f32 	%f389, %f48, 0f4B800000;
	selp.f32 	%f390, %f389, %f48, %p75;
	selp.f32 	%f391, 0fC1C00000, 0f00000000, %p75;
	mov.b32 	%r102, %f390;
	add.s32 	%r103, %r102, -1060439283;
	and.b32  	%r104, %r103, -8388608;
	sub.s32 	%r105, %r102, %r104;
	mov.b32 	%f392, %r105;
	cvt.rn.f32.s32 	%f393, %r104;
	fma.rn.f32 	%f394, %f393, 0f34000000, %f391;
	add.f32 	%f395, %f392, 0fBF800000;
	add.f32 	%f396, %f392, 0f3F800000;
	rcp.approx.ftz.f32 	%f397, %f396;
	add.f32 	%f398, %f395, %f395;
	mul.f32 	%f399, %f398, %f397;
	mul.f32 	%f400, %f399, %f399;
	sub.f32 	%f401, %f395, %f399;
	add.f32 	%f402, %f401, %f401;
	neg.f32 	%f403, %f399;
	fma.rn.f32 	%f404, %f403, %f395, %f402;
	mul.rn.f32 	%f405, %f397, %f404;
	fma.rn.f32 	%f406, %f400, 0f3A2C32E4, 0f3B52E7DB;
	fma.rn.f32 	%f407, %f406, %f400, 0f3C93BB73;
	fma.rn.f32 	%f408, %f407, %f400, 0f3DF6384F;
	mul.rn.f32 	%f409, %f408, %f400;
	fma.rn.f32 	%f410, %f399, 0f3FB8AA3B, %f394;
	sub.f32 	%f411, %f394, %f410;
	fma.rn.f32 	%f412, %f399, 0f3FB8AA3B, %f411;
	fma.rn.f32 	%f413, %f405, 0f3FB8AA3B, %f412;
	fma.rn.f32 	%f414, %f399, 0f32A55E34, %f413;
	mul.f32 	%f415, %f409, 0f40400000;
	fma.rn.f32 	%f416, %f415, %f405, %f414;
	fma.rn.f32 	%f417, %f409, %f399, %f416;
	add.rn.f32 	%f49, %f410, %f417;
	neg.f32 	%f418, %f410;
	add.rn.f32 	%f419, %f49, %f418;
	neg.f32 	%f420, %f419;
	add.rn.f32 	%f50, %f417, %f420;
	add.f32 	%f51, %f8, %f8;
	mov.b32 	%r25, %f51;
	and.b32  	%r106, %r25, 2147483647;
	mov.b32 	%f52, %r106;
	setp.eq.f32 	%p76, %f9, 0f00000000;
	setp.eq.f32 	%p77, %f16, 0f7F800000;
	or.pred  	%p2, %p76, %p77;
	add.f32 	%f421, %f9, %f9;
	mov.b32 	%r26, %f421;
	xor.b32  	%r27, %r26, 2139095040;
	setp.gt.s32 	%p78, %r47, 0;
	mov.f32 	%f422, 0f3F800000;
	sub.f32 	%f53, %f422, %f14;
	@%p78 bra 	$L__BB1_48;
	bra.uni 	$L__BB1_79;
$L__BB1_48:
	neg.s32 	%r28, %r47;
	not.pred 	%p150, %p2;
$L__BB1_49:
	add.s32 	%r30, %r4, -1;
	mov.b32 	%r160, 0;
$L__BB1_50:
	setp.eq.f32 	%p105, %f8, 0f3F800000;
	cvt.rn.f32.u32 	%f54, %r160;
	setp.eq.s32 	%p106, %r160, 0;
	or.pred  	%p107, %p105, %p106;
	mov.f32 	%f625, 0f3F800000;
	@%p107 bra 	$L__BB1_55;
	setp.nan.f32 	%p108, %f48, %f48;
	abs.f32 	%f490, %f54;
	setp.nan.f32 	%p109, %f490, %f490;
	or.pred  	%p110, %p108, %p109;
	@%p110 bra 	$L__BB1_54;
	mul.rn.f32 	%f492, %f49, %f54;
	cvt.rni.f32.f32 	%f493, %f492;
	sub.f32 	%f494, %f492, %f493;
	neg.f32 	%f495, %f492;
	fma.rn.f32 	%f496, %f49, %f54, %f495;
	fma.rn.f32 	%f497, %f50, %f54, %f496;
	add.f32 	%f498, %f494, %f497;
	setp.gt.f32 	%p111, %f493, 0f00000000;
	selp.b32 	%r122, 0, -2097152000, %p111;
	setp.neu.f32 	%p112, %f48, 0f7F800000;
	setp.lt.f32 	%p113, %f492, 0f00000000;
	selp.f32 	%f499, 0f00000000, 0f7F800000, %p113;
	abs.f32 	%f500, %f492;
	setp.gt.f32 	%p114, %f500, 0f43180000;
	cvt.rzi.s32.f32 	%r123, %f493;
	shl.b32 	%r124, %r123, 23;
	sub.s32 	%r125, %r124, %r122;
	mov.b32 	%f501, %r125;
	add.s32 	%r126, %r122, 2130706432;
	mov.b32 	%f502, %r126;
	fma.rn.f32 	%f503, %f498, 0f391FCB8E, 0f3AAF85ED;
	fma.rn.f32 	%f504, %f503, %f498, 0f3C1D9856;
	fma.rn.f32 	%f505, %f504, %f498, 0f3D6357BB;
	fma.rn.f32 	%f506, %f505, %f498, 0f3E75FDEC;
	fma.rn.f32 	%f507, %f506, %f498, 0f3F317218;
	fma.rn.f32 	%f508, %f507, %f498, 0f3F800000;
	mul.f32 	%f509, %f508, %f502;
	mul.f32 	%f510, %f509, %f501;
	selp.f32 	%f625, %f499, %f510, %p114;
	@%p112 bra 	$L__BB1_55;
	mul.f32 	%f511, %f54, 0f3F000000;
	cvt.rzi.f32.f32 	%f512, %f511;
	add.f32 	%f513, %f512, %f512;
	sub.f32 	%f514, %f54, %f513;
	abs.f32 	%f515, %f514;
	setp.neu.f32 	%p115, %f515, 0f3F800000;
	selp.f32 	%f625, %f52, %f51, %p115;
	bra.uni 	$L__BB1_55;
$L__BB1_54:
	add.rn.f32 	%f625, %f8, %f54;
$L__BB1_55:
	setp.eq.f32 	%p116, %f9, 0f3F800000;
	sub.s32 	%r32, %r30, %r160;
	cvt.rn.f32.s32 	%f59, %r32;
	setp.eq.s32 	%p117, %r32, 0;
	or.pred  	%p118, %p116, %p117;
	mov.f32 	%f626, 0f3F800000;
	@%p118 bra 	$L__BB1_60;
	setp.nan.f32 	%p119, %f16, %f16;
	abs.f32 	%f517, %f59;
	setp.nan.f32 	%p120, %f517, %f517;
	or.pred  	%p121, %p119, %p120;
	@%p121 bra 	$L__BB1_59;
	mul.rn.f32 	%f519, %f17, %f59;
	cvt.rni.f32.f32 	%f520, %f519;
	sub.f32 	%f521, %f519, %f520;
	neg.f32 	%f522, %f519;
	fma.rn.f32 	%f523, %f17, %f59, %f522;
	fma.rn.f32 	%f524, %f18, %f59, %f523;
	add.f32 	%f525, %f521, %f524;
	setp.gt.f32 	%p122, %f520, 0f00000000;
	selp.b32 	%r127, 0, -2097152000, %p122;
	setp.lt.f32 	%p123, %f519, 0f00000000;
	selp.f32 	%f526, 0f00000000, 0f7F800000, %p123;
	abs.f32 	%f527, %f519;
	setp.gt.f32 	%p124, %f527, 0f43180000;
	cvt.rzi.s32.f32 	%r128, %f520;
	shl.b32 	%r129, %r128, 23;
	sub.s32 	%r130, %r129, %r127;
	mov.b32 	%f528, %r130;
	add.s32 	%r131, %r127, 2130706432;
	mov.b32 	%f529, %r131;
	fma.rn.f32 	%f530, %f525, 0f391FCB8E, 0f3AAF85ED;
	fma.rn.f32 	%f531, %f530, %f525, 0f3C1D9856;
	fma.rn.f32 	%f532, %f531, %f525, 0f3D6357BB;
	fma.rn.f32 	%f533, %f532, %f525, 0f3E75FDEC;
	fma.rn.f32 	%f534, %f533, %f525, 0f3F317218;
	fma.rn.f32 	%f535, %f534, %f525, 0f3F800000;
	mul.f32 	%f536, %f535, %f529;
	mul.f32 	%f537, %f536, %f528;
	selp.f32 	%f626, %f526, %f537, %p124;
	@%p150 bra 	$L__BB1_60;
	mul.f32 	%f538, %f59, 0f3F000000;
	cvt.rzi.f32.f32 	%f539, %f538;
	add.f32 	%f540, %f539, %f539;
	sub.f32 	%f541, %f59, %f540;
	abs.f32 	%f542, %f541;
	setp.neu.f32 	%p126, %f542, 0f3F800000;
	setp.lt.s32 	%p127, %r32, 0;
	selp.b32 	%r132, %r27, %r26, %p127;
	and.b32  	%r133, %r132, 2147483647;
	selp.b32 	%r134, %r133, %r132, %p126;
	mov.b32 	%f626, %r134;
	bra.uni 	$L__BB1_60;
$L__BB1_59:
	add.rn.f32 	%f626, %f9, %f59;
$L__BB1_60:
	mul.f32 	%f543, %f95, %f625;
	mul.f32 	%f630, %f543, %f626;
	mov.u64 	%rd33, %rd2;
	mov.u64 	%rd34, %rd1;
	mov.u32 	%r161, %r28;
$L__BB1_61:
	ld.global.u32 	%r34, [%rd33];
	setp.ge.s32 	%p128, %r34, %r4;
	@%p128 bra 	$L__BB1_73;
	min.s32 	%r135, %r34, %r160;
	sub.s32 	%r35, %r135, %r34;
	ld.global.f32 	%f66, [%rd34];
	sub.s32 	%r36, %r160, %r135;
	cvt.rn.f32.s32 	%f67, %r36;
	setp.eq.s32 	%p130, %r36, 0;
	or.pred  	%p131, %p105, %p130;
	mov.f32 	%f628, 0f3F800000;
	@%p131 bra 	$L__BB1_67;
	setp.nan.f32 	%p132, %f48, %f48;
	abs.f32 	%f545, %f67;
	setp.nan.f32 	%p133, %f545, %f545;
	or.pred  	%p134, %p132, %p133;
	@%p134 bra 	$L__BB1_66;
	mul.rn.f32 	%f547, %f49, %f67;
	cvt.rni.f32.f32 	%f548, %f547;
	sub.f32 	%f549, %f547, %f548;
	neg.f32 	%f550, %f547;
	fma.rn.f32 	%f551, %f49, %f67, %f550;
	fma.rn.f32 	%f552, %f50, %f67, %f551;
	add.f32 	%f553, %f549, %f552;
	setp.gt.f32 	%p135, %f548, 0f00000000;
	selp.b32 	%r136, 0, -2097152000, %p135;
	setp.neu.f32 	%p136, %f48, 0f7F800000;
	setp.lt.f32 	%p137, %f547, 0f00000000;
	selp.f32 	%f554, 0f00000000, 0f7F800000, %p137;
	abs.f32 	%f555, %f547;
	setp.gt.f32 	%p138, %f555, 0f43180000;
	cvt.rzi.s32.f32 	%r137, %f548;
	shl.b32 	%r138, %r137, 23;
	sub.s32 	%r139, %r138, %r136;
	mov.b32 	%f556, %r139;
	add.s32 	%r140, %r136, 2130706432;
	mov.b32 	%f557, %r140;
	fma.rn.f32 	%f558, %f553, 0f391FCB8E, 0f3AAF85ED;
	fma.rn.f32 	%f559, %f558, %f553, 0f3C1D9856;
	fma.rn.f32 	%f560, %f559, %f553, 0f3D6357BB;
	fma.rn.f32 	%f561, %f560, %f553, 0f3E75FDEC;
	fma.rn.f32 	%f562, %f561, %f553, 0f3F317218;
	fma.rn.f32 	%f563, %f562, %f553, 0f3F800000;
	mul.f32 	%f564, %f563, %f557;
	mul.f32 	%f565, %f564, %f556;
	selp.f32 	%f628, %f554, %f565, %p138;
	@%p136 bra 	$L__BB1_67;
	mul.f32 	%f566, %f67, 0f3F000000;
	cvt.rzi.f32.f32 	%f567, %f566;
	add.f32 	%f568, %f567, %f567;
	sub.f32 	%f569, %f67, %f568;
	abs.f32 	%f570, %f569;
	setp.neu.f32 	%p139, %f570, 0f3F800000;
	setp.lt.s32 	%p140, %r36, 0;
	xor.b32  	%r141, %r25, 2139095040;
	selp.b32 	%r142, %r141, %r25, %p140;
	and.b32  	%r143, %r142, 2147483647;
	selp.b32 	%r144, %r143, %r142, %p139;
	mov.b32 	%f628, %r144;
	bra.uni 	$L__BB1_67;
$L__BB1_66:
	add.rn.f32 	%f628, %f8, %f67;
$L__BB1_67:
	mul.f32 	%f72, %f66, %f628;
	add.s32 	%r37, %r35, %r32;
	cvt.rn.f32.s32 	%f73, %r37;
	setp.eq.s32 	%p142, %r37, 0;
	or.pred  	%p143, %p116, %p142;
	mov.f32 	%f629, 0f3F800000;
	@%p143 bra 	$L__BB1_72;
	setp.nan.f32 	%p144, %f16, %f16;
	abs.f32 	%f572, %f73;
	setp.nan.f32 	%p145, %f572, %f572;
	or.pred  	%p146, %p144, %p145;
	@%p146 bra 	$L__BB1_71;
	mul.rn.f32 	%f574, %f17, %f73;
	cvt.rni.f32.f32 	%f575, %f574;
	sub.f32 	%f576, %f574, %f575;
	neg.f32 	%f577, %f574;
	fma.rn.f32 	%f578, %f17, %f73, %f577;
	fma.rn.f32 	%f579, %f18, %f73, %f578;
	add.f32 	%f580, %f576, %f579;
	setp.gt.f32 	%p147, %f575, 0f00000000;
	selp.b32 	%r145, 0, -2097152000, %p147;
	setp.lt.f32 	%p148, %f574, 0f00000000;
	selp.f32 	%f581, 0f00000000, 0f7F800000, %p148;
	abs.f32 	%f582, %f574;
	setp.gt.f32 	%p149, %f582, 0f43180000;
	cvt.rzi.s32.f32 	%r146, %f575;
	shl.b32 	%r147, %r146, 23;
	sub.s32 	%r148, %r147, %r145;
	mov.b32 	%f583, %r148;
	add.s32 	%r149, %r145, 2130706432;
	mov.b32 	%f584, %r149;
	fma.rn.f32 	%f585, %f580, 0f391FCB8E, 0f3AAF85ED;
	fma.rn.f32 	%f586, %f585, %f580, 0f3C1D9856;
	fma.rn.f32 	%f587, %f586, %f580, 0f3D6357BB;
	fma.rn.f32 	%f588, %f587, %f580, 0f3E75FDEC;
	fma.rn.f32 	%f589, %f588, %f580, 0f3F317218;
	fma.rn.f32 	%f590, %f589, %f580, 0f3F800000;
	mul.f32 	%f591, %f590, %f584;
	mul.f32 	%f592, %f591, %f583;
	selp.f32 	%f629, %f581, %f592, %p149;
	@%p150 bra 	$L__BB1_72;
	mul.f32 	%f593, %f73, 0f3F000000;
	cvt.rzi.f32.f32 	%f594, %f593;
	add.f32 	%f595, %f594, %f594;
	sub.f32 	%f596, %f73, %f595;
	abs.f32 	%f597, %f596;
	setp.neu.f32 	%p151, %f597, 0f3F800000;
	setp.lt.s32 	%p152, %r37, 0;
	selp.b32 	%r150, %r27, %r26, %p152;
	and.b32  	%r151, %r150, 2147483647;
	selp.b32 	%r152, %r151, %r150, %p151;
	mov.b32 	%f629, %r152;
	bra.uni 	$L__BB1_72;
$L__BB1_71:
	add.rn.f32 	%f629, %f9, %f73;
$L__BB1_72:
	mul.f32 	%f598, %f72, %f629;
	sub.f32 	%f599, %f630, %f598;
	setp.lt.f32 	%p153, %f599, 0f322BCC77;
	selp.f32 	%f630, 0f322BCC77, %f599, %p153;
$L__BB1_73:
	add.s32 	%r161, %r161, 1;
	setp.ne.s32 	%p154, %r161, 0;
	add.s64 	%rd34, %rd34, 4;
	add.s64 	%rd33, %rd33, 4;
	@%p154 bra 	$L__BB1_61;
	setp.eq.s16 	%p155, %rs1, 0;
	add.s32 	%r39, %r160, 1;
	mul.wide.u32 	%rd27, %r160, 4;
	add.s64 	%rd28, %rd3, %rd27;
	ld.local.f32 	%f600, [%rd28+4];
	ld.local.f32 	%f601, [%rd28];
	mul.f32 	%f602, %f53, %f601;
	fma.rn.f32 	%f603, %f14, %f600, %f602;
	mul.f32 	%f604, %f10, %f603;
	sub.f32 	%f605, %f630, %f96;
	sub.f32 	%f606, %f96, %f630;
	selp.f32 	%f607, %f606, %f605, %p155;
	max.f32 	%f608, %f607, 0f00000000;
	max.f32 	%f609, %f604, %f608;
	st.local.f32 	[%rd28], %f609;
	setp.ne.s32 	%p156, %r39, %r4;
	mov.u32 	%r160, %r39;
	@%p156 bra 	$L__BB1_50;
	setp.gt.s32 	%p157, %r4, 1;
	mov.u32 	%r4, %r30;
	@%p157 bra 	$L__BB1_49;
$L__BB1_76:
	ld.local.f32 	%f634, [%rd3];
$L__BB1_77:
	ld.param.u64 	%rd32, [_Z33compute_single_iv_parallel_kernelfffffbiPKfPKiiffPf_param_12];
	cvta.to.global.u64 	%rd29, %rd32;
	sub.f32 	%f616, %f634, %f94;
	mul.wide.u32 	%rd30, %r1, 4;
	add.s64 	%rd31, %rd29, %rd30;
	st.global.f32 	[%rd31], %f616;
	ret;
$L__BB1_78:
	setp.lt.s32 	%p104, %r42, 2;
	@%p104 bra 	$L__BB1_76;
$L__BB1_79:
	mov.u32 	%r42, %r4;
	add.s32 	%r4, %r42, -1;
	mov.b32 	%r164, 0;
$L__BB1_80:
	mov.u32 	%r44, %r164;
	setp.eq.f32 	%p79, %f8, 0f3F800000;
	cvt.rn.f32.u32 	%f82, %r44;
	setp.eq.s32 	%p80, %r44, 0;
	or.pred  	%p81, %p79, %p80;
	mov.f32 	%f632, 0f3F800000;
	@%p81 bra 	$L__BB1_85;
	setp.num.f32 	%p82, %f48, %f48;
	abs.f32 	%f424, %f82;
	setp.num.f32 	%p83, %f424, %f424;
	and.pred  	%p84, %p82, %p83;
	@%p84 bra 	$L__BB1_83;
	add.rn.f32 	%f632, %f8, %f82;
	bra.uni 	$L__BB1_85;
$L__BB1_83:
	mul.rn.f32 	%f426, %f49, %f82;
	cvt.rni.f32.f32 	%f427, %f426;
	sub.f32 	%f428, %f426, %f427;
	neg.f32 	%f429, %f426;
	fma.rn.f32 	%f430, %f49, %f82, %f429;
	fma.rn.f32 	%f431, %f50, %f82, %f430;
	add.f32 	%f432, %f428, %f431;
	setp.gt.f32 	%p85, %f427, 0f00000000;
	selp.b32 	%r108, 0, -2097152000, %p85;
	setp.neu.f32 	%p86, %f48, 0f7F800000;
	setp.lt.f32 	%p87, %f426, 0f00000000;
	selp.f32 	%f433, 0f00000000, 0f7F800000, %p87;
	abs.f32 	%f434, %f426;
	setp.gt.f32 	%p88, %f434, 0f43180000;
	cvt.rzi.s32.f32 	%r109, %f427;
	shl.b32 	%r110, %r109, 23;
	sub.s32 	%r111, %r110, %r108;
	mov.b32 	%f435, %r111;
	add.s32 	%r112, %r108, 2130706432;
	mov.b32 	%f436, %r112;
	fma.rn.f32 	%f437, %f432, 0f391FCB8E, 0f3AAF85ED;
	fma.rn.f32 	%f438, %f437, %f432, 0f3C1D9856;
	fma.rn.f32 	%f439, %f438, %f432, 0f3D6357BB;
	fma.rn.f32 	%f440, %f439, %f432, 0f3E75FDEC;
	fma.rn.f32 	%f441, %f440, %f432, 0f3F317218;
	fma.rn.f32 	%f442, %f441, %f432, 0f3F800000;
	mul.f32 	%f443, %f442, %f436;
	mul.f32 	%f444, %f443, %f435;
	selp.f32 	%f632, %f433, %f444, %p88;
	@%p86 bra 	$L__BB1_85;
	mul.f32 	%f445, %f82, 0f3F000000;
	cvt.rzi.f32.f32 	%f446, %f445;
	add.f32 	%f447, %f446, %f446;
	sub.f32 	%f448, %f82, %f447;
	abs.f32 	%f449, %f448;
	setp.neu.f32 	%p89, %f449, 0f3F800000;
	selp.f32 	%f632, %f52, %f51, %p89;
$L__BB1_85:
	setp.eq.f32 	%p90, %f9, 0f3F800000;
	sub.s32 	%r45, %r4, %r44;
	cvt.rn.f32.s32 	%f87, %r45;
	setp.eq.s32 	%p91, %r45, 0;
	or.pred  	%p92, %p90, %p91;
	mov.f32 	%f633, 0f3F800000;
	@%p92 bra 	$L__BB1_90;
	setp.num.f32 	%p93, %f16, %f16;
	abs.f32 	%f451, %f87;
	setp.num.f32 	%p94, %f451, %f451;
	and.pred  	%p95, %p93, %p94;
	@%p95 bra 	$L__BB1_88;
	add.rn.f32 	%f633, %f9, %f87;
	bra.uni 	$L__BB1_90;
$L__BB1_88:
	mul.rn.f32 	%f453, %f17, %f87;
	cvt.rni.f32.f32 	%f454, %f453;
	sub.f32 	%f455, %f453, %f454;
	neg.f32 	%f456, %f453;
	fma.rn.f32 	%f457, %f17, %f87, %f456;
	fma.rn.f32 	%f458, %f18, %f87, %f457;
	add.f32 	%f459, %f455, %f458;
	setp.gt.f32 	%p96, %f454, 0f00000000;
	selp.b32 	%r113, 0, -2097152000, %p96;
	setp.lt.f32 	%p97, %f453, 0f00000000;
	selp.f32 	%f460, 0f00000000, 0f7F800000, %p97;
	abs.f32 	%f461, %f453;
	setp.gt.f32 	%p98, %f461, 0f43180000;
	cvt.rzi.s32.f32 	%r114, %f454;
	shl.b32 	%r115, %r114, 23;
	sub.s32 	%r116, %r115, %r113;
	mov.b32 	%f462, %r116;
	add.s32 	%r117, %r113, 2130706432;
	mov.b32 	%f463, %r117;
	fma.rn.f32 	%f464, %f459, 0f391FCB8E, 0f3AAF85ED;
	fma.rn.f32 	%f465, %f464, %f459, 0f3C1D9856;
	fma.rn.f32 	%f466, %f465, %f459, 0f3D6357BB;
	fma.rn.f32 	%f467, %f466, %f459, 0f3E75FDEC;
	fma.rn.f32 	%f468, %f467, %f459, 0f3F317218;
	fma.rn.f32 	%f469, %f468, %f459, 0f3F800000;
	mul.f32 	%f470, %f469, %f463;
	mul.f32 	%f471, %f470, %f462;
	selp.f32 	%f633, %f460, %f471, %p98;
	not.pred 	%p99, %p2;
	@%p99 bra 	$L__BB1_90;
	mul.f32 	%f472, %f87, 0f3F000000;
	cvt.rzi.f32.f32 	%f473, %f472;
	add.f32 	%f474, %f473, %f473;
	sub.f32 	%f475, %f87, %f474;
	abs.f32 	%f476, %f475;
	setp.neu.f32 	%p100, %f476, 0f3F800000;
	setp.lt.s32 	%p101, %r45, 0;
	selp.b32 	%r118, %r27, %r26, %p101;
	and.b32  	%r119, %r118, 2147483647;
	selp.b32 	%r120, %r119, %r118, %p100;
	mov.b32 	%f633, %r120;
$L__BB1_90:
	setp.eq.s16 	%p102, %rs1, 0;
	mul.f32 	%f477, %f95, %f632;
	mul.f32 	%f478, %f477, %f633;
	add.s32 	%r164, %r44, 1;
	mul.wide.u32 	%rd25, %r44, 4;
	add.s64 	%rd26, %rd3, %rd25;
	ld.local.f32 	%f479, [%rd26+4];
	ld.local.f32 	%f480, [%rd26];
	mul.f32 	%f481, %f53, %f480;
	fma.rn.f32 	%f482, %f14, %f479, %f481;
	mul.f32 	%f483, %f10, %f482;
	sub.f32 	%f484, %f478, %f96;
	sub.f32 	%f485, %f96, %f478;
	selp.f32 	%f486, %f485, %f484, %p102;
	max.f32 	%f487, %f486, 0f00000000;
	max.f32 	%f488, %f483, %f487;
	st.local.f32 	[%rd26], %f488;
	setp.eq.s32 	%p103, %r164, %r42;
	@%p103 bra 	$L__BB1_78;
	bra.uni 	$L__BB1_80;

}
	// .globl	_Z32compute_price_kernel_threadlocalPKfS0_S0_S0_PKifiiS0_S0_iPf
.visible .entry _Z32compute_price_kernel_threadlocalPKfS0_S0_S0_PKifiiS0_S0_iPf(
	.param .u64 .ptr .align 1 _Z32compute_price_kernel_threadlocalPKfS0_S0_S0_PKifiiS0_S0_iPf_param_0,
	.param .u64 .ptr .align 1 _Z32compute_price_kernel_threadlocalPKfS0_S0_S0_PKifiiS0_S0_iPf_param_1,
	.param .u64 .ptr .align 1 _Z32compute_price_kernel_threadlocalPKfS0_S0_S0_PKifiiS0_S0_iPf_param_2,
	.param .u64 .ptr .align 1 _Z32compute_price_kernel_threadlocalPKfS0_S0_S0_PKifiiS0_S0_iPf_param_3,
	.param .u64 .ptr .align 1 _Z32compute_price_kernel_threadlocalPKfS0_S0_S0_PKifiiS0_S0_iPf_param_4,
	.param .f32 _Z32compute_price_kernel_threadlocalPKfS0_S0_S0_PKifiiS0_S0_iPf_param_5,
	.param .u32 _Z32compute_price_kernel_threadlocalPKfS0_S0_S0_PKifiiS0_S0_iPf_param_6,
	.param .u32 _Z32compute_price_kernel_threadlocalPKfS0_S0_S0_PKifiiS0_S0_iPf_param_7,
	.param .u64 .ptr .align 1 _Z32compute_price_kernel_threadlocalPKfS0_S0_S0_PKifiiS0_S0_iPf_param_8,
	.param .u64 .ptr .align 1 _Z32compute_price_kernel_threadlocalPKfS0_S0_S0_PKifiiS0_S0_iPf_param_9,
	.param .u32 _Z32compute_price_kernel_threadlocalPKfS0_S0_S0_PKifiiS0_S0_iPf_param_10,
	.param .u64 .ptr .align 1 _Z32compute_price_kernel_threadlocalPKfS0_S0_S0_PKifiiS0_S0_iPf_param_11
)
{
	.local .align 16 .b8 	__local_depot2[2320];
	.reg .b64 	%SP;
	.reg .b64 	%SPL;
	.reg .pred 	%p<252>;
	.reg .b32 	%r<361>;
	.reg .b32 	%f<763>;
	.reg .b64 	%rd<146>;

	mov.u64 	%SPL, __local_depot2;
	ld.param.u64 	%rd11, [_Z32compute_price_kernel_threadlocalPKfS0_S0_S0_PKifiiS0_S0_iPf_param_0];
	ld.param.u64 	%rd12, [_Z32compute_price_kernel_threadlocalPKfS0_S0_S0_PKifiiS0_S0_iPf_param_1];
	ld.param.u64 	%rd13, [_Z32compute_price_kernel_threadlocalPKfS0_S0_S0_PKifiiS0_S0_iPf_param_2];
	ld.param.u64 	%rd14, [_Z32compute_price_kernel_threadlocalPKfS0_S0_S0_PKifiiS0_S0_iPf_param_3];
	ld.param.u64 	%rd15, [_Z32compute_price_kernel_threadlocalPKfS0_S0_S0_PKifiiS0_S0_iPf_param_4];
	ld.param.f32 	%f115, [_Z32compute_price_kernel_threadlocalPKfS0_S0_S0_PKifiiS0_S0_iPf_param_5];
	ld.param.u32 	%r110, [_Z32compute_price_kernel_threadlocalPKfS0_S0_S0_PKifiiS0_S0_iPf_param_6];
	ld.param.u32 	%r112, [_Z32compute_price_kernel_threadlocalPKfS0_S0_S0_PKifiiS0_S0_iPf_param_7];
	ld.param.u64 	%rd16, [_Z32compute_price_kernel_threadlocalPKfS0_S0_S0_PKifiiS0_S0_iPf_param_8];
	ld.param.u64 	%rd17, [_Z32compute_price_kernel_threadlocalPKfS0_S0_S0_PKifiiS0_S0_iPf_param_9];
	ld.param.u32 	%r111, [_Z32compute_price_kernel_threadlocalPKfS0_S0_S0_PKifiiS0_S0_iPf_param_10];
	ld.param.u64 	%rd18, [_Z32compute_price_kernel_threadlocalPKfS0_S0_S0_PKifiiS0_S0_iPf_param_11];
	cvta.to.global.u64 	%rd1, %rd16;
	cvta.to.global.u64 	%rd2, %rd17;
	cvta.to.global.u64 	%rd3, %rd18;
	add.u64 	%rd4, %SPL, 0;
	add.u64 	%rd5, %SPL, 2064;
	add.u64 	%rd6, %SPL, 2192;
	mov.u32 	%r113, %ctaid.x;
	mov.u32 	%r114, %ntid.x;
	mov.u32 	%r115, %tid.x;
	mad.lo.s32 	%r1, %r113, %r114, %r115;
	setp.ge.s32 	%p5, %r1, %r112;
	@%p5 bra 	$L__BB2_149;
	cvta.to.global.u64 	%rd22, %rd11;
	cvta.to.global.u64 	%rd23, %rd12;
	cvta.to.global.u64 	%rd24, %rd13;
	cvta.to.global.u64 	%rd25, %rd14;
	cvta.to.global.u64 	%rd26, %rd15;
	mul.wide.s32 	%rd27, %r1, 4;
	add.s64 	%rd28, %rd22, %rd27;
	ld.global.f32 	%f1, [%rd28];
	add.s64 	%rd29, %rd23, %rd27;
	ld.global.f32 	%f2, [%rd29];
	add.s64 	%rd30, %rd24, %rd27;
	ld.global.f32 	%f3, [%rd30];
	add.s64 	%rd31, %rd25, %rd27;
	ld.global.f32 	%f4, [%rd31];
	add.s64 	%rd32, %rd26, %rd27;
	ld.global.u32 	%r2, [%rd32];
	abs.f32 	%f116, %f1;
	setp.equ.f32 	%p7, %f116, 0f7F800000;
	abs.f32 	%f117, %f2;
	setp.equ.f32 	%p8, %f117, 0f7F800000;
	or.pred  	%p9, %p7, %p8;
	abs.f32 	%f119, %f3;
	setp.equ.f32 	%p10, %f119, 0f7F800000;
	or.pred  	%p11, %p9, %p10;
	mov.pred 	%p251, -1;
	@%p11 bra 	$L__BB2_3;
	abs.f32 	%f121, %f4;
	setp.equ.f32 	%p251, %f121, 0f7F800000;
$L__BB2_3:
	setp.le.f32 	%p12, %f3, 0f00000000;
	or.pred  	%p13, %p251, %p12;
	setp.le.f32 	%p14, %f1, 0f00000000;
	or.pred  	%p15, %p13, %p14;
	setp.le.f32 	%p16, %f2, 0f00000000;
	or.pred  	%p17, %p15, %p16;
	setp.le.f32 	%p18, %f4, 0f00000000;
	or.pred  	%p19, %p17, %p18;
	@%p19 bra 	$L__BB2_150;
	setp.lt.s32 	%p20, %r111, 1;
	mov.b32 	%r347, 0;
	@%p20 bra 	$L__BB2_82;
	cvt.rn.f32.s32 	%f5, %r110;
	add.s32 	%r119, %r111, -1;
	min.u32 	%r120, %r119, 31;
	add.s32 	%r3, %r120, 1;
	and.b32  	%r4, %r3, 3;
	setp.lt.u32 	%p21, %r111, 4;
	mov.b32 	%r348, 0;
	mov.u32 	%r347, %r348;
	@%p21 bra 	$L__BB2_77;
	and.b32  	%r5, %r3, 60;
	ld.global.f32 	%f122, [%rd2];
	setp.gt.f32 	%p22, %f122, 0f00000000;
	setp.lt.f32 	%p23, %f122, %f3;
	and.pred  	%p24, %p22, %p23;
	mov.b32 	%r347, 0;
	@%p24 bra 	$L__BB2_7;
	bra.uni 	$L__BB2_8;
$L__BB2_7:
	div.rn.f32 	%f123, %f122, %f3;
	mul.f32 	%f124, %f123, %f5;
	mov.f32 	%f125, 0f3F000000;
	copysign.f32 	%f126, %f124, %f125;
	add.rz.f32 	%f127, %f124, %f126;
	cvt.rzi.f32.f32 	%f128, %f127;
	cvt.rzi.s32.f32 	%r123, %f128;
	min.s32 	%r124, %r123, %r110;
	max.s32 	%r125, %r124, 1;
	st.local.u32 	[%rd6], %r125;
	ld.global.f32 	%f129, [%rd1];
	st.local.f32 	[%rd5], %f129;
	mov.b32 	%r347, 1;
$L__BB2_8:
	ld.global.f32 	%f130, [%rd2+4];
	setp.leu.f32 	%p25, %f130, 0f00000000;
	setp.geu.f32 	%p26, %f130, %f3;
	or.pred  	%p27, %p25, %p26;
	@%p27 bra 	$L__BB2_10;
	div.rn.f32 	%f131, %f130, %f3;
	mul.f32 	%f132, %f131, %f5;
	mov.f32 	%f133, 0f3F000000;
	copysign.f32 	%f134, %f132, %f133;
	add.rz.f32 	%f135, %f132, %f134;
	cvt.rzi.f32.f32 	%f136, %f135;
	cvt.rzi.s32.f32 	%r126, %f136;
	min.s32 	%r127, %r126, %r110;
	max.s32 	%r128, %r127, 1;
	mul.wide.u32 	%rd33, %r347, 4;
	add.s64 	%rd34, %rd6, %rd33;
	st.local.u32 	[%rd34], %r128;
	ld.global.f32 	%f137, [%rd1+4];
	add.s64 	%rd35, %rd5, %rd33;
	st.local.f32 	[%rd35], %f137;
	add.s32 	%r347, %r347, 1;
$L__BB2_10:
	ld.global.f32 	%f138, [%rd2+8];
	setp.leu.f32 	%p28, %f138, 0f00000000;
	setp.geu.f32 	%p29, %f138, %f3;
	or.pred  	%p30, %p28, %p29;
	@%p30 bra 	$L__BB2_12;
	div.rn.f32 	%f139, %f138, %f3;
	mul.f32 	%f140, %f139, %f5;
	mov.f32 	%f141, 0f3F000000;
	copysign.f32 	%f142, %f140, %f141;
	add.rz.f32 	%f143, %f140, %f142;
	cvt.rzi.f32.f32 	%f144, %f143;
	cvt.rzi.s32.f32 	%r129, %f144;
	min.s32 	%r130, %r129, %r110;
	max.s32 	%r131, %r130, 1;
	mul.wide.u32 	%rd36, %r347, 4;
	add.s64 	%rd37, %rd6, %rd36;
	st.local.u32 	[%rd37], %r131;
	ld.global.f32 	%f145, [%rd1+8];
	add.s64 	%rd38, %rd5, %rd36;
	st.local.f32 	[%rd38], %f145;
	add.s32 	%r347, %r347, 1;
$L__BB2_12:
	ld.global.f32 	%f146, [%rd2+12];
	setp.leu.f32 	%p31, %f146, 0f00000000;
	setp.geu.f32 	%p32, %f146, %f3;
	or.pred  	%p33, %p31, %p32;
	@%p33 bra 	$L__BB2_14;
	div.rn.f32 	%f147, %f146, %f3;
	mul.f32 	%f148, %f147, %f5;
	mov.f32 	%f149, 0f3F000000;
	copysign.f32 	%f150, %f148, %f149;
	add.rz.f32 	%f151, %f148, %f150;
	cvt.rzi.f32.f32 	%f152, %f151;
	cvt.rzi.s32.f32 	%r132, %f152;
	min.s32 	%r133, %r132, %r110;
	max.s32 	%r134, %r133, 1;
	mul.wide.u32 	%rd39, %r347, 4;
	add.s64 	%rd40, %rd6, %rd39;
	st.local.u32 	[%rd40], %r134;
	ld.global.f32 	%f153, [%rd1+12];
	add.s64 	%rd41, %rd5, %rd39;
	st.local.f32 	[%rd41], %f153;
	add.s32 	%r347, %r347, 1;
$L__BB2_14:
	setp.eq.s32 	%p34, %r5, 4;
	mov.b32 	%r348, 4;
	@%p34 bra 	$L__BB2_77;
	ld.global.f32 	%f154, [%rd2+16];
	setp.leu.f32 	%p35, %f154, 0f00000000;
	setp.geu.f32 	%p36, %f154, %f3;
	or.pred  	%p37, %p35, %p36;
	@%p37 bra 	$L__BB2_17;
	div.rn.f32 	%f155, %f154, %f3;
	mul.f32 	%f156, %f155, %f5;
	mov.f32 	%f157, 0f3F000000;
	copysign.f32 	%f158, %f156, %f157;
	add.rz.f32 	%f159, %f156, %f158;
	cvt.rzi.f32.f32 	%f160, %f159;
	cvt.rzi.s32.f32 	%r136, %f160;
	min.s32 	%r137, %r136, %r110;
	max.s32 	%r138, %r137, 1;
	mul.wide.u32 	%rd42, %r347, 4;
	add.s64 	%rd43, %rd6, %rd42;
	st.local.u32 	[%rd43], %r138;
	ld.global.f32 	%f161, [%rd1+16];
	add.s64 	%rd44, %rd5, %rd42;
	st.local.f32 	[%rd44], %f161;
	add.s32 	%r347, %r347, 1;
$L__BB2_17:
	ld.global.f32 	%f162, [%rd2+20];
	setp.leu.f32 	%p38, %f162, 0f00000000;
	setp.geu.f32 	%p39, %f162, %f3;
	or.pred  	%p40, %p38, %p39;
	@%p40 bra 	$L__BB2_19;
	div.rn.f32 	%f163, %f162, %f3;
	mul.f32 	%f164, %f163, %f5;
	mov.f32 	%f165, 0f3F000000;
	copysign.f32 	%f166, %f164, %f165;
	add.rz.f32 	%f167, %f164, %f166;
	cvt.rzi.f32.f32 	%f168, %f167;
	cvt.rzi.s32.f32 	%r139, %f168;
	min.s32 	%r140, %r139, %r110;
	max.s32 	%r141, %r140, 1;
	mul.wide.u32 	%rd45, %r347, 4;
	add.s64 	%rd46, %rd6, %rd45;
	st.local.u32 	[%rd46], %r141;
	ld.global.f32 	%f169, [%rd1+20];
	add.s64 	%rd47, %rd5, %rd45;
	st.local.f32 	[%rd47], %f169;
	add.s32 	%r347, %r347, 1;
$L__BB2_19:
	ld.global.f32 	%f170, [%rd2+24];
	setp.leu.f32 	%p41, %f170, 0f00000000;
	setp.geu.f32 	%p42, %f170, %f3;
	or.pred  	%p43, %p41, %p42;
	@%p43 bra 	$L__BB2_21;
	div.rn.f32 	%f171, %f170, %f3;
	mul.f32 	%f172, %f171, %f5;
	mov.f32 	%f173, 0f3F000000;
	copysign.f32 	%f174, %f172, %f173;
	add.rz.f32 	%f175, %f172, %f174;
	cvt.rzi.f32.f32 	%f176, %f175;
	cvt.rzi.s32.f32 	%r142, %f176;
	min.s32 	%r143, %r142, %r110;
	max.s32 	%r144, %r143, 1;
	mul.wide.u32 	%rd48, %r347, 4;
	add.s64 	%rd49, %rd6, %rd48;
	st.local.u32 	[%rd49], %r144;
	ld.global.f32 	%f177, [%rd1+24];
	add.s64 	%rd50, %rd5, %rd48;
	st.local.f32 	[%rd50], %f177;
	add.s32 	%r347, %r347, 1;
$L__BB2_21:
	ld.global.f32 	%f178, [%rd2+28];
	setp.leu.f32 	%p44, %f178, 0f00000000;
	setp.geu.f32 	%p45, %f178, %f3;
	or.pred  	%p46, %p44, %p45;
	@%p46 bra 	$L__BB2_23;
	div.rn.f32 	%f179, %f178, %f3;
	mul.f32 	%f180, %f179, %f5;
	mov.f32 	%f181, 0f3F000000;
	copysign.f32 	%f182, %f180, %f181;
	add.rz.f32 	%f183, %f180, %f182;
	cvt.rzi.f32.f32 	%f184, %f183;
	cvt.rzi.s32.f32 	%r145, %f184;
	min.s32 	%r146, %r145, %r110;
	max.s32 	%r147, %r146, 1;
	mul.wide.u32 	%rd51, %r347, 4;
	add.s64 	%rd52, %rd6, %rd51;
	st.local.u32 	[%rd52], %r147;
	ld.global.f32 	%f185, [%rd1+28];
	add.s64 	%rd53, %rd5, %rd51;
	st.local.f32 	[%rd53], %f185;
	add.s32 	%r347, %r347, 1;
$L__BB2_23:
	setp.eq.s32 	%p47, %r5, 8;
	mov.b32 	%r348, 8;
	@%p47 bra 	$L__BB2_77;
	ld.global.f32 	%f186, [%rd2+32];
	setp.leu.f32 	%p48, %f186, 0f00000000;
	setp.geu.f32 	%p49, %f186, %f3;
	or.pred  	%p50, %p48, %p49;
	@%p50 bra 	$L__BB2_26;
	div.rn.f32 	%f187, %f186, %f3;
	mul.f32 	%f188, %f187, %f5;
	mov.f32 	%f189, 0f3F000000;
	copysign.f32 	%f190, %f188, %f189;
	add.rz.f32 	%f191, %f188, %f190;
	cvt.rzi.f32.f32 	%f192, %f191;
	cvt.rzi.s32.f32 	%r149, %f192;
	min.s32 	%r150, %r149, %r110;
	max.s32 	%r151, %r150, 1;
	mul.wide.u32 	%rd54, %r347, 4;
	add.s64 	%rd55, %rd6, %rd54;
	st.local.u32 	[%rd55], %r151;
	ld.global.f32 	%f193, [%rd1+32];
	add.s64 	%rd56, %rd5, %rd54;
	st.local.f32 	[%rd56], %f193;
	add.s32 	%r347, %r347, 1;
$L__BB2_26:
	ld.global.f32 	%f194, [%rd2+36];
	setp.leu.f32 	%p51, %f194, 0f00000000;
	setp.geu.f32 	%p52, %f194, %f3;
	or.pred  	%p53, %p51, %p52;
	@%p53 bra 	$L__BB2_28;
	div.rn.f32 	%f195, %f194, %f3;
	mul.f32 	%f196, %f195, %f5;
	mov.f32 	%f197, 0f3F000000;
	copysign.f32 	%f198, %f196, %f197;
	add.rz.f32 	%f199, %f196, %f198;
	cvt.rzi.f32.f32 	%f200, %f199;
	cvt.rzi.s32.f32 	%r152, %f200;
	min.s32 	%r153, %r152, %r110;
	max.s32 	%r154, %r153, 1;
	mul.wide.u32 	%rd57, %r347, 4;
	add.s64 	%rd58, %rd6, %rd57;
	st.local.u32 	[%rd58], %r154;
	ld.global.f32 	%f201, [%rd1+36];
	add.s64 	%rd59, %rd5, %rd57;
	st.local.f32 	[%rd59], %f201;
	add.s32 	%r347, %r347, 1;
$L__BB2_28:
	ld.global.f32 	%f202, [%rd2+40];
	setp.leu.f32 	%p54, %f202, 0f00000000;
	setp.geu.f32 	%p55, %f202, %f3;
	or.pred  	%p56, %p54, %p55;
	@%p56 bra 	$L__BB2_30;
	div.rn.f32 	%f203, %f202, %f3;
	mul.f32 	%f204, %f203, %f5;
	mov.f32 	%f205, 0f3F000000;
	copysign.f32 	%f206, %f204, %f205;
	add.rz.f32 	%f207, %f204, %f206;
	cvt.rzi.f32.f32 	%f208, %f207;
	cvt.rzi.s32.f32 	%r155, %f208;
	min.s32 	%r156, %r155, %r110;
	max.s32 	%r157, %r156, 1;
	mul.wide.u32 	%rd60, %r347, 4;
	add.s64 	%rd61, %rd6, %rd60;
	st.local.u32 	[%rd61], %r157;
	ld.global.f32 	%f209, [%rd1+40];
	add.s64 	%rd62, %rd5, %rd60;
	st.local.f32 	[%rd62], %f209;
	add.s32 	%r347, %r347, 1;
$L__BB2_30:
	ld.global.f32 	%f210, [%rd2+44];
	setp.leu.f32 	%p57, %f210, 0f00000000;
	setp.geu.f32 	%p58, %f210, %f3;
	or.pred  	%p59, %p57, %p58;
	@%p59 bra 	$L__BB2_32;
	div.rn.f32 	%f211, %f210, %f3;
	mul.f32 	%f212, %f211, %f5;
	mov.f32 	%f213, 0f3F000000;
	copysign.f32 	%f214, %f212, %f213;
	add.rz.f32 	%f215, %f212, %f214;
	cvt.rzi.f32.f32 	%f216, %f215;
	cvt.rzi.s32.f32 	%r158, %f216;
	min.s32 	%r159, %r158, %r110;
	max.s32 	%r160, %r159, 1;
	mul.wide.u32 	%rd63, %r347, 4;
	add.s64 	%rd64, %rd6, %rd63;
	st.local.u32 	[%rd64], %r160;
	ld.global.f32 	%f217, [%rd1+44];
	add.s64 	%rd65, %rd5, %rd63;
	st.local.f32 	[%rd65], %f217;
	add.s32 	%r347, %r347, 1;
$L__BB2_32:
	setp.eq.s32 	%p60, %r5, 12;
	mov.b32 	%r348, 12;
	@%p60 bra 	$L__BB2_77;
	ld.global.f32 	%f218, [%rd2+48];
	setp.leu.f32 	%p61, %f218, 0f00000000;
	setp.geu.f32 	%p62, %f218, %f3;
	or.pred  	%p63, %p61, %p62;
	@%p63 bra 	$L__BB2_35;
	div.rn.f32 	%f219, %f218, %f3;
	mul.f32 	%f220, %f219, %f5;
	mov.f32 	%f221, 0f3F000000;
	copysign.f32 	%f222, %f220, %f221;
	add.rz.f32 	%f223, %f220, %f222;
	cvt.rzi.f32.f32 	%f224, %f223;
	cvt.rzi.s32.f32 	%r162, %f224;
	min.s32 	%r163, %r162, %r110;
	max.s32 	%r164, %r163, 1;
	mul.wide.u32 	%rd66, %r347, 4;
	add.s64 	%rd67, %rd6, %rd66;
	st.local.u32 	[%rd67], %r164;
	ld.global.f32 	%f225, [%rd1+48];
	add.s64 	%rd68, %rd5, %rd66;
	st.local.f32 	[%rd68], %f225;
	add.s32 	%r347, %r347, 1;
$L__BB2_35:
	ld.global.f32 	%f226, [%rd2+52];
	setp.leu.f32 	%p64, %f226, 0f00000000;
	setp.geu.f32 	%p65, %f226, %f3;
	or.pred  	%p66, %p64, %p65;
	@%p66 bra 	$L__BB2_37;
	div.rn.f32 	%f227, %f226, %f3;
	mul.f32 	%f228, %f227, %f5;
	mov.f32 	%f229, 0f3F000000;
	copysign.f32 	%f230, %f228, %f229;
	add.rz.f32 	%f231, %f228, %f230;
	cvt.rzi.f32.f32 	%f232, %f231;
	cvt.rzi.s32.f32 	%r165, %f232;
	min.s32 	%r166, %r165, %r110;
	max.s32 	%r167, %r166, 1;
	mul.wide.u32 	%rd69, %r347, 4;
	add.s64 	%rd70, %rd6, %rd69;
	st.local.u32 	[%rd70], %r167;
	ld.global.f32 	%f233, [%rd1+52];
	add.s64 	%rd71, %rd5, %rd69;
	st.local.f32 	[%rd71], %f233;
	add.s32 	%r347, %r347, 1;
$L__BB2_37:
	ld.global.f32 	%f234, [%rd2+56];
	setp.leu.f32 	%p67, %f234, 0f00000000;
	setp.geu.f32 	%p68, %f234, %f3;
	or.pred  	%p69, %p67, %p68;
	@%p69 bra 	$L__BB2_39;
	div.rn.f32 	%f235, %f234, %f3;
	mul.f32 	%f236, %f235, %f5;
	mov.f32 	%f237, 0f3F000000;
	copysign.f32 	%f238, %f236, %f237;
	add.rz.f32 	%f239, %f236, %f238;
	cvt.rzi.f32.f32 	%f240, %f239;
	cvt.rzi.s32.f32 	%r168, %f240;
	min.s32 	%r169, %r168, %r110;
	max.s32 	%r170, %r169, 1;
	mul.wide.u32 	%rd72, %r347, 4;
	add.s64 	%rd73, %rd6, %rd72;
	st.local.u32 	[%rd73], %r170;
	ld.global.f32 	%f241, [%rd1+56];
	add.s64 	%rd74, %rd5, %rd72;
	st.local.f32 	[%rd74], %f241;
	add.s32 	%r347, %r347, 1;
$L__BB2_39:
	ld.global.f32 	%f242, [%rd2+60];
	setp.leu.f32 	%p70, %f242, 0f00000000;
	setp.geu.f32 	%p71, %f242, %f3;
	or.pred  	%p72, %p70, %p71;
	@%p72 bra 	$L__BB2_41;
	div.rn.f32 	%f243, %f242, %f3;
	mul.f32 	%f244, %f243, %f5;
	mov.f32 	%f245, 0f3F000000;
	copysign.f32 	%f246, %f244, %f245;
	add.rz.f32 	%f247, %f244, %f246;
	cvt.rzi.f32.f32 	%f248, %f247;
	cvt.rzi.s32.f32 	%r171, %f248;
	min.s32 	%r172, %r171, %r110;
	max.s32 	%r173, %r172, 1;
	mul.wide.u32 	%rd75, %r347, 4;
	add.s64 	%rd76, %rd6, %rd75;
	st.local.u32 	[%rd76], %r173;
	ld.global.f32 	%f249, [%rd1+60];
	add.s64 	%rd77, %rd5, %rd75;
	st.local.f32 	[%rd77], %f249;
	add.s32 	%r347, %r347, 1;
$L__BB2_41:
	setp.eq.s32 	%p73, %r5, 16;
	mov.b32 	%r348, 16;
	@%p73 bra 	$L__BB2_77;
	ld.global.f32 	%f250, [%rd2+64];
	setp.leu.f32 	%p74, %f250, 0f00000000;
	setp.geu.f32 	%p75, %f250, %f3;
	or.pred  	%p76, %p74, %p75;
	@%p76 bra 	$L__BB2_44;
	div.rn.f32 	%f251, %f250, %f3;
	mul.f32 	%f252, %f251, %f5;
	mov.f32 	%f253, 0f3F000000;
	copysign.f32 	%f254, %f252, %f253;
	add.rz.f32 	%f255, %f252, %f254;
	cvt.rzi.f32.f32 	%f256, %f255;
	cvt.rzi.s32.f32 	%r175, %f256;
	min.s32 	%r176, %r175, %r110;
	max.s32 	%r177, %r176, 1;
	mul.wide.u32 	%rd78, %r347, 4;
	add.s64 	%rd79, %rd6, %rd78;
	st.local.u32 	[%rd79], %r177;
	ld.global.f32 	%f257, [%rd1+64];
	add.s64 	%rd80, %rd5, %rd78;
	st.local.f32 	[%rd80], %f257;
	add.s32 	%r347, %r347, 1;
$L__BB2_44:
	ld.global.f32 	%f258, [%rd2+68];
	setp.leu.f32 	%p77, %f258, 0f00000000;
	setp.geu.f32 	%p78, %f258, %f3;
	or.pred  	%p79, %p77, %p78;
	@%p79 bra 	$L__BB2_46;
	div.rn.f32 	%f259, %f258, %f3;
	mul.f32 	%f260, %f259, %f5;
	mov.f32 	%f261, 0f3F000000;
	copysign.f32 	%f262, %f260, %f261;
	add.rz.f32 	%f263, %f260, %f262;
	cvt.rzi.f32.f32 	%f264, %f263;
	cvt.rzi.s32.f32 	%r178, %f264;
	min.s32 	%r179, %r178, %r110;
	max.s32 	%r180, %r179, 1;
	mul.wide.u32 	%rd81, %r347, 4;
	add.s64 	%rd82, %rd6, %rd81;
	st.local.u32 	[%rd82], %r180;
	ld.global.f32 	%f265, [%rd1+68];
	add.s64 	%rd83, %rd5, %rd81;
	st.local.f32 	[%rd83], %f265;
	add.s32 	%r347, %r347, 1;
$L__BB2_46:
	ld.global.f32 	%f266, [%rd2+72];
	setp.leu.f32 	%p80, %f266, 0f00000000;
	setp.geu.f32 	%p81, %f266, %f3;
	or.pred  	%p82, %p80, %p81;
	@%p82 bra 	$L__BB2_48;
	div.rn.f32 	%f267, %f266, %f3;
	mul.f32 	%f268, %f267, %f5;
	mov.f32 	%f269, 0f3F000000;
	copysign.f32 	%f270, %f268, %f269;
	add.rz.f32 	%f271, %f268, %f270;
	cvt.rzi.f32.f32 	%f272, %f271;
	cvt.rzi.s32.f32 	%r181, %f272;
	min.s32 	%r182, %r181, %r110;
	max.s32 	%r183, %r182, 1;
	mul.wide.u32 	%rd84, %r347, 4;
	add.s64 	%rd85, %rd6, %rd84;
	st.local.u32 	[%rd85], %r183;
	ld.global.f32 	%f273, [%rd1+72];
	add.s64 	%rd86, %rd5, %rd84;
	st.local.f32 	[%rd86], %f273;
	add.s32 	%r347, %r347, 1;
$L__BB2_48:
	ld.global.f32 	%f274, [%rd2+76];
	setp.leu.f32 	%p83, %f274, 0f00000000;
	setp.geu.f32 	%p84, %f274, %f3;
	or.pred  	%p85, %p83, %p84;
	@%p85 bra 	$L__BB2_50;
	div.rn.f32 	%f275, %f274, %f3;
	mul.f32 	%f276, %f275, %f5;
	mov.f32 	%f277, 0f3F000000;
	copysign.f32 	%f278, %f276, %f277;
	add.rz.f32 	%f279, %f276, %f278;
	cvt.rzi.f32.f32 	%f280, %f279;
	cvt.rzi.s32.f32 	%r184, %f280;
	min.s32 	%r185, %r184, %r110;
	max.s32 	%r186, %r185, 1;
	mul.wide.u32 	%rd87, %r347, 4;
	add.s64 	%rd88, %rd6, %rd87;
	st.local.u32 	[%rd88], %r186;
	ld.global.f32 	%f281, [%rd1+76];
	add.s64 	%rd89, %rd5, %rd87;
	st.local.f32 	[%rd89], %f281;
	add.s32 	%r347, %r347, 1;
$L__BB2_50:
	setp.eq.s32 	%p86, %r5, 20;
	mov.b32 	%r348, 20;
	@%p86 bra 	$L__BB2_77;
	ld.global.f32 	%f282, [%rd2+80];
	setp.leu.f32 	%p87, %f282, 0f00000000;
	setp.geu.f32 	%p88, %f282, %f3;
	or.pred  	%p89, %p87, %p88;
	@%p89 bra 	$L__BB2_53;
	div.rn.f32 	%f283, %f282, %f3;
	mul.f32 	%f284, %f283, %f5;
	mov.f32 	%f285, 0f3F000000;
	copysign.f32 	%f286, %f284, %f285;
	add.rz.f32 	%f287, %f284, %f286;
	cvt.rzi.f32.f32 	%f288, %f287;
	cvt.rzi.s32.f32 	%r188, %f288;
	min.s32 	%r189, %r188, %r110;
	max.s32 	%r190, %r189, 1;
	mul.wide.u32 	%rd90, %r347, 4;
	add.s64 	%rd91, %rd6, %rd90;
	st.local.u32 	[%rd91], %r190;
	ld.global.f32 	%f289, [%rd1+80];
	add.s64 	%rd92, %rd5, %rd90;
	st.local.f32 	[%rd92], %f289;
	add.s32 	%r347, %r347, 1;
$L__BB2_53:
	ld.global.f32 	%f290, [%rd2+84];
	setp.leu.f32 	%p90, %f290, 0f00000000;
	setp.geu.f32 	%p91, %f290, %f3;
	or.pred  	%p92, %p90, %p91;
	@%p92 bra 	$L__BB2_55;
	div.rn.f32 	%f291, %f290, %f3;
	mul.f32 	%f292, %f291, %f5;
	mov.f32 	%f293, 0f3F000000;
	copysign.f32 	%f294, %f292, %f293;
	add.rz.f32 	%f295, %f292, %f294;
	cvt.rzi.f32.f32 	%f296, %f295;
	cvt.rzi.s32.f32 	%r191, %f296;
	min.s32 	%r192, %r191, %r110;
	max.s32 	%r193, %r192, 1;
	mul.wide.u32 	%rd93, %r347, 4;
	add.s64 	%rd94, %rd6, %rd93;
	st.local.u32 	[%rd94], %r193;
	ld.global.f32 	%f297, [%rd1+84];
	add.s64 	%rd95, %rd5, %rd93;
	st.local.f32 	[%rd95], %f297;
	add.s32 	%r347, %r347, 1;
$L__BB2_55:
	ld.global.f32 	%f298, [%rd2+88];
	setp.leu.f32 	%p93, %f298, 0f00000000;
	setp.geu.f32 	%p94, %f298, %f3;
	or.pred  	%p95, %p93, %p94;
	@%p95 bra 	$L__BB2_57;
	div.rn.f32 	%f299, %f298, %f3;
	mul.f32 	%f300, %f299, %f5;
	mov.f32 	%f301, 0f3F000000;
	copysign.f32 	%f302, %f300, %f301;
	add.rz.f32 	%f303, %f300, %f302;
	cvt.rzi.f32.f32 	%f304, %f303;
	cvt.rzi.s32.f32 	%r194, %f304;
	min.s32 	%r195, %r194, %r110;
	max.s32 	%r196, %r195, 1;
	mul.wide.u32 	%rd96, %r347, 4;
	add.s64 	%rd97, %rd6, %rd96;
	st.local.u32 	[%rd97], %r196;
	ld.global.f32 	%f305, [%rd1+88];
	add.s64 	%rd98, %rd5, %rd96;
	st.local.f32 	[%rd98], %f305;
	add.s32 	%r347, %r347, 1;
$L__BB2_57:
	ld.global.f32 	%f306, [%rd2+92];
	setp.leu.f32 	%p96, %f306, 0f00000000;
	setp.geu.f32 	%p97, %f306, %f3;
	or.pred  	%p98, %p96, %p97;
	@%p98 bra 	$L__BB2_59;
	div.rn.f32 	%f307, %f306, %f3;
	mul.f32 	%f308, %f307, %f5;
	mov.f32 	%f309, 0f3F000000;
	copysign.f32 	%f310, %f308, %f309;
	add.rz.f32 	%f311, %f308, %f310;
	cvt.rzi.f32.f32 	%f312, %f311;
	cvt.rzi.s32.f32 	%r197, %f312;
	min.s32 	%r198, %r197, %r110;
	max.s32 	%r199, %r198, 1;
	mul.wide.u32 	%rd99, %r347, 4;
	add.s64 	%rd100, %rd6, %rd99;
	st.local.u32 	[%rd100], %r199;
	ld.global.f32 	%f313, [%rd1+92];
	add.s64 	%rd101, %rd5, %rd99;
	st.local.f32 	[%rd101], %f313;
	add.s32 	%r347, %r347, 1;
$L__BB2_59:
	setp.eq.s32 	%p99, %r5, 24;
	mov.b32 	%r348, 24;
	@%p99 bra 	$L__BB2_77;
	ld.global.f32 	%f314, [%rd2+96];
	setp.leu.f32 	%p100, %f314, 0f00000000;
	setp.geu.f32 	%p101, %f314, %f3;
	or.pred  	%p102, %p100, %p101;
	@%p102 bra 	$L__BB2_62;
	div.rn.f32 	%f315, %f314, %f3;
	mul.f32 	%f316, %f315, %f5;
	mov.f32 	%f317, 0f3F000000;
	copysign.f32 	%f318, %f316, %f317;
	add.rz.f32 	%f319, %f316, %f318;
	cvt.rzi.f32.f32 	%f320, %f319;
	cvt.rzi.s32.f32 	%r201, %f320;
	min.s32 	%r202, %r201, %r110;
	max.s32 	%r203, %r202, 1;
	mul.wide.u32 	%rd102, %r347, 4;
	add.s64 	%rd103, %rd6, %rd102;
	st.local.u32 	[%rd103], %r203;
	ld.global.f32 	%f321, [%rd1+96];
	add.s64 	%rd104, %rd5, %rd102;
	st.local.f32 	[%rd104], %f321;
	add.s32 	%r347, %r347, 1;
$L__BB2_62:
	ld.global.f32 	%f322, [%rd2+100];
	setp.leu.f32 	%p103, %f322, 0f00000000;
	setp.geu.f32 	%p104, %f322, %f3;
	or.pred  	%p105, %p103, %p104;
	@%p105 bra 	$L__BB2_64;
	div.rn.f32 	%f323, %f322, %f3;
	mul.f32 	%f324, %f323, %f5;
	mov.f32 	%f325, 0f3F000000;
	copysign.f32 	%f326, %f324, %f325;
	add.rz.f32 	%f327, %f324, %f326;
	cvt.rzi.f32.f32 	%f328, %f327;
	cvt.rzi.s32.f32 	%r204, %f328;
	min.s32 	%r205, %r204, %r110;
	max.s32 	%r206, %r205, 1;
	mul.wide.u32 	%rd105, %r347, 4;
	add.s64 	%rd106, %rd6, %rd105;
	st.local.u32 	[%rd106], %r206;
	ld.global.f32 	%f329, [%rd1+100];
	add.s64 	%rd107, %rd5, %rd105;
	st.local.f32 	[%rd107], %f329;
	add.s32 	%r347, %r347, 1;
$L__BB2_64:
	ld.global.f32 	%f330, [%rd2+104];
	setp.leu.f32 	%p106, %f330, 0f00000000;
	setp.geu.f32 	%p107, %f330, %f3;
	or.pred  	%p108, %p106, %p107;
	@%p108 bra 	$L__BB2_66;
	div.rn.f32 	%f331, %f330, %f3;
	mul.f32 	%f332, %f331, %f5;
	mov.f32 	%f333, 0f3F000000;
	copysign.f32 	%f334, %f332, %f333;
	add.rz.f32 	%f335, %f332, %f334;
	cvt.rzi.f32.f32 	%f336, %f335;
	cvt.rzi.s32.f32 	%r207, %f336;
	min.s32 	%r208, %r207, %r110;
	max.s32 	%r209, %r208, 1;
	mul.wide.u32 	%rd108, %r347, 4;
	add.s64 	%rd109, %rd6, %rd108;
	st.local.u32 	[%rd109], %r209;
	ld.global.f32 	%f337, [%rd1+104];
	add.s64 	%rd110, %rd5, %rd108;
	st.local.f32 	[%rd110], %f337;
	add.s32 	%r347, %r347, 1;
$L__BB2_66:
	ld.global.f32 	%f338, [%rd2+108];
	setp.leu.f32 	%p109, %f338, 0f00000000;
	setp.geu.f32 	%p110, %f338, %f3;
	or.pred  	%p111, %p109, %p110;
	@%p111 bra 	$L__BB2_68;
	div.rn.f32 	%f339, %f338, %f3;
	mul.f32 	%f340, %f339, %f5;
	mov.f32 	%f341, 0f3F000000;
	copysign.f32 	%f342, %f340, %f341;
	add.rz.f32 	%f343, %f340, %f342;
	cvt.rzi.f32.f32 	%f344, %f343;
	cvt.rzi.s32.f32 	%r210, %f344;
	min.s32 	%r211, %r210, %r110;
	max.s32 	%r212, %r211, 1;
	mul.wide.u32 	%rd111, %r347, 4;
	add.s64 	%rd112, %rd6, %rd111;
	st.local.u32 	[%rd112], %r212;
	ld.global.f32 	%f345, [%rd1+108];
	add.s64 	%rd113, %rd5, %rd111;
	st.local.f32 	[%rd113], %f345;
	add.s32 	%r347, %r347, 1;
$L__BB2_68:
	setp.eq.s32 	%p112, %r5, 28;
	mov.b32 	%r348, 28;
	@%p112 bra 	$L__BB2_77;
	ld.global.f32 	%f346, [%rd2+112];
	setp.leu.f32 	%p113, %f346, 0f00000000;
	setp.geu.f32 	%p114, %f346, %f3;
	or.pred  	%p115, %p113, %p114;
	@%p115 bra 	$L__BB2_71;
	div.rn.f32 	%f347, %f346, %f3;
	mul.f32 	%f348, %f347, %f5;
	mov.f32 	%f349, 0f3F000000;
	copysign.f32 	%f350, %f348, %f349;
	add.rz.f32 	%f351, %f348, %f350;
	cvt.rzi.f32.f32 	%f352, %f351;
	cvt.rzi.s32.f32 	%r214, %f352;
	min.s32 	%r215, %r214, %r110;
	max.s32 	%r216, %r215, 1;
	mul.wide.u32 	%rd114, %r347, 4;
	add.s64 	%rd115, %rd6, %rd114;
	st.local.u32 	[%rd115], %r216;
	ld.global.f32 	%f353, [%rd1+112];
	add.s64 	%rd116, %rd5, %rd114;
	st.local.f32 	[%rd116], %f353;
	add.s32 	%r347, %r347, 1;
$L__BB2_71:
	ld.global.f32 	%f354, [%rd2+116];
	setp.leu.f32 	%p116, %f354, 0f00000000;
	setp.geu.f32 	%p117, %f354, %f3;
	or.pred  	%p118, %p116, %p117;
	@%p118 bra 	$L__BB2_73;
	div.rn.f32 	%f355, %f354, %f3;
	mul.f32 	%f356, %f355, %f5;
	mov.f32 	%f357, 0f3F000000;
	copysign.f32 	%f358, %f356, %f357;
	add.rz.f32 	%f359, %f356, %f358;
	cvt.rzi.f32.f32 	%f360, %f359;
	cvt.rzi.s32.f32 	%r217, %f360;
	min.s32 	%r218, %r217, %r110;
	max.s32 	%r219, %r218, 1;
	mul.wide.u32 	%rd117, %r347, 4;
	add.s64 	%rd118, %rd6, %rd117;
	st.local.u32 	[%rd118], %r219;
	ld.global.f32 	%f361, [%rd1+116];
	add.s64 	%rd119, %rd5, %rd117;
	st.local.f32 	[%rd119], %f361;
	add.s32 	%r347, %r347, 1;
$L__BB2_73:
	ld.global.f32 	%f362, [%rd2+120];
	setp.leu.f32 	%p119, %f362, 0f00000000;
	setp.geu.f32 	%p120, %f362, %f3;
	or.pred  	%p121, %p119, %p120;
	@%p121 bra 	$L__BB2_75;
	div.rn.f32 	%f363, %f362, %f3;
	mul.f32 	%f364, %f363, %f5;
	mov.f32 	%f365, 0f3F000000;
	copysign.f32 	%f366, %f364, %f365;
	add.rz.f32 	%f367, %f364, %f366;
	cvt.rzi.f32.f32 	%f368, %f367;
	cvt.rzi.s32.f32 	%r220, %f368;
	min.s32 	%r221, %r220, %r110;
	max.s32 	%r222, %r221, 1;
	mul.wide.u32 	%rd120, %r347, 4;
	add.s64 	%rd121, %rd6, %rd120;
	st.local.u32 	[%rd121], %r222;
	ld.global.f32 	%f369, [%rd1+120];
	add.s64 	%rd122, %rd5, %rd120;
	st.local.f32 	[%rd122], %f369;
	add.s32 	%r347, %r347, 1;
$L__BB2_75:
	ld.global.f32 	%f370, [%rd2+124];
	setp.leu.f32 	%p122, %f370, 0f00000000;
	setp.geu.f32 	%p123, %f370, %f3;
	mov.b32 	%r348, 32;
	or.pred  	%p124, %p122, %p123;
	@%p124 bra 	$L__BB2_77;
	div.rn.f32 	%f371, %f370, %f3;
	mul.f32 	%f372, %f371, %f5;
	mov.f32 	%f373, 0f3F000000;
	copysign.f32 	%f374, %f372, %f373;
	add.rz.f32 	%f375, %f372, %f374;
	cvt.rzi.f32.f32 	%f376, %f375;
	cvt.rzi.s32.f32 	%r225, %f376;
	min.s32 	%r226, %r225, %r110;
	max.s32 	%r227, %r226, 1;
	mul.wide.u32 	%rd123, %r347, 4;
	add.s64 	%rd124, %rd6, %rd123;
	st.local.u32 	[%rd124], %r227;
	ld.global.f32 	%f377, [%rd1+124];
	add.s64 	%rd125, %rd5, %rd123;
	st.local.f32 	[%rd125], %f377;
	add.s32 	%r347, %r347, 1;
$L__BB2_77:
	setp.eq.s32 	%p125, %r4, 0;
	@%p125 bra 	$L__BB2_82;
	mov.b32 	%r352, 0;
$L__BB2_79:
	.pragma "nounroll";
	mul.wide.u32 	%rd126, %r348, 4;
	add.s64 	%rd127, %rd2, %rd126;
	ld.global.f32 	%f378, [%rd127];
	setp.leu.f32 	%p126, %f378, 0f00000000;
	setp.geu.f32 	%p127, %f378, %f3;
	or.pred  	%p128, %p126, %p127;
	@%p128 bra 	$L__BB2_81;
	div.rn.f32 	%f379, %f378, %f3;
	mul.f32 	%f380, %f379, %f5;
	mov.f32 	%f381, 0f3F000000;
	copysign.f32 	%f382, %f380, %f381;
	add.rz.f32 	%f383, %f380, %f382;
	cvt.rzi.f32.f32 	%f384, %f383;
	cvt.rzi.s32.f32 	%r229, %f384;
	min.s32 	%r230, %r229, %r110;
	max.s32 	%r231, %r230, 1;
	mul.wide.s32 	%rd128, %r347, 4;
	add.s64 	%rd129, %rd6, %rd128;
	st.local.u32 	[%rd129], %r231;
	add.s64 	%rd131, %rd1, %rd126;
	ld.global.f32 	%f385, [%rd131];
	add.s64 	%rd132, %rd5, %rd128;
	st.local.f32 	[%rd132], %f385;
	add.s32 	%r347, %r347, 1;
$L__BB2_81:
	add.s32 	%r348, %r348, 1;
	add.s32 	%r352, %r352, 1;
	setp.ne.s32 	%p129, %r352, %r4;
	@%p129 bra 	$L__BB2_79;
$L__BB2_82:
	min.s32 	%r81, %r110, 512;
	setp.geu.f32 	%p130, %f3, 0f3DCCCCCD;
	@%p130 bra 	$L__BB2_84;
	cvt.rn.f32.s32 	%f386, %r81;
	mul.f32 	%f387, %f3, %f386;
	mul.f32 	%f388, %f387, 0f41200000;
	cvt.rzi.s32.f32 	%r232, %f388;
	min.s32 	%r233, %r232, %r81;
	max.s32 	%r81, %r233, 10;
$L__BB2_84:
	cvt.rn.f32.s32 	%f39, %r81;
	div.rn.f32 	%f40, %f3, %f39;
	setp.gtu.f32 	%p131, %f40, 0f00000000;
	setp.leu.f32 	%p132, %f40, 0f3C23D70A;
	and.pred  	%p133, %p131, %p132;
	@%p133 bra 	$L__BB2_88;
	setp.eq.s32 	%p250, %r2, 0;
	@%p250 bra 	$L__BB2_87;
	sub.f32 	%f747, %f1, %f2;
	max.f32 	%f762, %f747, 0f00000000;
	bra.uni 	$L__BB2_148;
$L__BB2_87:
	sub.f32 	%f748, %f2, %f1;
	max.f32 	%f762, %f748, 0f00000000;
	bra.uni 	$L__BB2_148;
$L__BB2_88:
	setp.geu.f32 	%p134, %f40, 0f358637BD;
	@%p134 bra 	$L__BB2_92;
	setp.eq.s32 	%p249, %r2, 0;
	@%p249 bra 	$L__BB2_91;
	sub.f32 	%f745, %f1, %f2;
	max.f32 	%f762, %f745, 0f00000000;
	bra.uni 	$L__BB2_148;
$L__BB2_91:
	sub.f32 	%f746, %f2, %f1;
	max.f32 	%f762, %f746, 0f00000000;
	bra.uni 	$L__BB2_148;
$L__BB2_92:
	sqrt.rn.f32 	%f389, %f40;
	mul.f32 	%f390, %f4, %f389;
	fma.rn.f32 	%f391, %f390, 0f3BBB989D, 0f3F000000;
	cvt.sat.f32.f32 	%f392, %f391;
	mov.f32 	%f393, 0f4B400001;
	mov.f32 	%f394, 0f437C0000;
	fma.rm.f32 	%f395, %f392, %f394, %f393;
	add.f32 	%f396, %f395, 0fCB40007F;
	neg.f32 	%f397, %f396;
	fma.rn.f32 	%f398, %f390, 0f3FB8AA3B, %f397;
	fma.rn.f32 	%f399, %f390, 0f32A57060, %f398;
	mov.b32 	%r234, %f395;
	shl.b32 	%r235, %r234, 23;
	mov.b32 	%f400, %r235;
	ex2.approx.ftz.f32 	%f401, %f399;
	mul.f32 	%f402, %f401, %f400;
	setp.le.f32 	%p135, %f402, 0f3F8020C5;
	selp.f32 	%f403, 0f3F8020C5, %f402, %p135;
	setp.le.f32 	%p136, %f403, 0f3F800000;
	selp.f32 	%f45, 0f3F800008, %f403, %p136;
	rcp.rn.f32 	%f46, %f45;
	neg.f32 	%f404, %f115;
	mul.f32 	%f47, %f40, %f404;
	mul.f32 	%f405, %f115, %f40;
	fma.rn.f32 	%f406, %f405, 0f3BBB989D, 0f3F000000;
	cvt.sat.f32.f32 	%f407, %f406;
	fma.rm.f32 	%f408, %f407, %f394, %f393;
	add.f32 	%f409, %f408, 0fCB40007F;
	neg.f32 	%f410, %f409;
	fma.rn.f32 	%f411, %f405, 0f3FB8AA3B, %f410;
	fma.rn.f32 	%f412, %f405, 0f32A57060, %f411;
	mov.b32 	%r236, %f408;
	shl.b32 	%r237, %r236, 23;
	mov.b32 	%f413, %r237;
	ex2.approx.ftz.f32 	%f414, %f412;
	mul.f32 	%f415, %f414, %f413;
	sub.f32 	%f416, %f415, %f46;
	sub.f32 	%f417, %f45, %f46;
	div.rn.f32 	%f48, %f416, %f417;
	setp.gtu.f32 	%p137, %f48, 0f00000000;
	setp.ltu.f32 	%p138, %f48, 0f3F800000;
	and.pred  	%p139, %p137, %p138;
	abs.f32 	%f418, %f48;
	setp.ne.f32 	%p140, %f418, 0f7F800000;
	and.pred  	%p141, %p139, %p140;
	@%p141 bra 	$L__BB2_96;
	setp.eq.s32 	%p248, %r2, 0;
	@%p248 bra 	$L__BB2_95;
	sub.f32 	%f743, %f1, %f2;
	max.f32 	%f762, %f743, 0f00000000;
	bra.uni 	$L__BB2_148;
$L__BB2_95:
	sub.f32 	%f744, %f2, %f1;
	max.f32 	%f762, %f744, 0f00000000;
	bra.uni 	$L__BB2_148;
$L__BB2_96:
	min.f32 	%f421, %f48, 0f3F800000;
	max.f32 	%f51, %f421, 0f00000000;
	abs.f32 	%f52, %f46;
	setp.lt.f32 	%p142, %f52, 0f00800000;
	mul.f32 	%f422, %f52, 0f4B800000;
	selp.f32 	%f423, %f422, %f52, %p142;
	selp.f32 	%f424, 0fC1C00000, 0f00000000, %p142;
	mov.b32 	%r238, %f423;
	add.s32 	%r239, %r238, -1060439283;
	and.b32  	%r240, %r239, -8388608;
	sub.s32 	%r241, %r238, %r240;
	mov.b32 	%f425, %r241;
	cvt.rn.f32.s32 	%f426, %r240;
	fma.rn.f32 	%f427, %f426, 0f34000000, %f424;
	add.f32 	%f428, %f425, 0fBF800000;
	add.f32 	%f429, %f425, 0f3F800000;
	rcp.approx.ftz.f32 	%f430, %f429;
	add.f32 	%f431, %f428, %f428;
	mul.f32 	%f432, %f431, %f430;
	mul.f32 	%f433, %f432, %f432;
	sub.f32 	%f434, %f428, %f432;
	add.f32 	%f435, %f434, %f434;
	neg.f32 	%f436, %f432;
	fma.rn.f32 	%f437, %f436, %f428, %f435;
	mul.rn.f32 	%f438, %f430, %f437;
	fma.rn.f32 	%f439, %f433, 0f3A2C32E4, 0f3B52E7DB;
	fma.rn.f32 	%f440, %f439, %f433, 0f3C93BB73;
	fma.rn.f32 	%f441, %f440, %f433, 0f3DF6384F;
	mul.rn.f32 	%f442, %f441, %f433;
	fma.rn.f32 	%f443, %f432, 0f3FB8AA3B, %f427;
	sub.f32 	%f444, %f427, %f443;
	fma.rn.f32 	%f445, %f432, 0f3FB8AA3B, %f444;
	fma.rn.f32 	%f446, %f438, 0f3FB8AA3B, %f445;
	fma.rn.f32 	%f447, %f432, 0f32A55E34, %f446;
	mul.f32 	%f448, %f442, 0f40400000;
	fma.rn.f32 	%f449, %f448, %f438, %f447;
	fma.rn.f32 	%f450, %f442, %f432, %f449;
	add.rn.f32 	%f53, %f443, %f450;
	neg.f32 	%f451, %f443;
	add.rn.f32 	%f452, %f53, %f451;
	neg.f32 	%f453, %f452;
	add.rn.f32 	%f54, %f450, %f453;
	setp.eq.f32 	%p143, %f46, 0f3F800000;
	setp.eq.s32 	%p144, %r81, 0;
	or.pred  	%p145, %p144, %p143;
	mov.f32 	%f749, 0f3F800000;
	@%p145 bra 	$L__BB2_101;
	setp.num.f32 	%p146, %f52, %f52;
	abs.f32 	%f454, %f39;
	setp.num.f32 	%p147, %f454, %f454;
	and.pred  	%p148, %p146, %p147;
	@%p148 bra 	$L__BB2_99;
	add.rn.f32 	%f749, %f46, %f39;
	bra.uni 	$L__BB2_101;
$L__BB2_99:
	mul.rn.f32 	%f456, %f53, %f39;
	cvt.rni.f32.f32 	%f457, %f456;
	sub.f32 	%f458, %f456, %f457;
	neg.f32 	%f459, %f456;
	fma.rn.f32 	%f460, %f53, %f39, %f459;
	fma.rn.f32 	%f461, %f54, %f39, %f460;
	add.f32 	%f462, %f458, %f461;
	setp.gt.f32 	%p149, %f457, 0f00000000;
	selp.b32 	%r242, 0, -2097152000, %p149;
	setp.neu.f32 	%p150, %f46, 0f00000000;
	setp.neu.f32 	%p151, %f52, 0f7F800000;
	setp.lt.f32 	%p152, %f456, 0f00000000;
	selp.f32 	%f463, 0f00000000, 0f7F800000, %p152;
	abs.f32 	%f464, %f456;
	setp.gt.f32 	%p153, %f464, 0f43180000;
	cvt.rzi.s32.f32 	%r243, %f457;
	shl.b32 	%r244, %r243, 23;
	sub.s32 	%r245, %r244, %r242;
	mov.b32 	%f465, %r245;
	add.s32 	%r246, %r242, 2130706432;
	mov.b32 	%f466, %r246;
	fma.rn.f32 	%f467, %f462, 0f391FCB8E, 0f3AAF85ED;
	fma.rn.f32 	%f468, %f467, %f462, 0f3C1D9856;
	fma.rn.f32 	%f469, %f468, %f462, 0f3D6357BB;
	fma.rn.f32 	%f470, %f469, %f462, 0f3E75FDEC;
	fma.rn.f32 	%f471, %f470, %f462, 0f3F317218;
	fma.rn.f32 	%f472, %f471, %f462, 0f3F800000;
	mul.f32 	%f473, %f472, %f466;
	mul.f32 	%f474, %f473, %f465;
	selp.f32 	%f749, %f463, %f474, %p153;
	and.pred  	%p154, %p150, %p151;
	@%p154 bra 	$L__BB2_101;
	mul.f32 	%f475, %f39, 0f3F000000;
	cvt.rzi.f32.f32 	%f476, %f475;
	add.f32 	%f477, %f476, %f476;
	sub.f32 	%f478, %f39, %f477;
	abs.f32 	%f479, %f478;
	setp.neu.f32 	%p155, %f479, 0f3F800000;
	add.f32 	%f480, %f46, %f46;
	mov.b32 	%r247, %f480;
	setp.lt.s32 	%p156, %r81, 0;
	xor.b32  	%r248, %r247, 2139095040;
	selp.b32 	%r249, %r248, %r247, %p156;
	and.b32  	%r250, %r249, 2147483647;
	selp.b32 	%r251, %r250, %r249, %p155;
	mov.b32 	%f749, %r251;
$L__BB2_101:
	setp.lt.s32 	%p157, %r81, 0;
	@%p157 bra 	$L__BB2_108;
	abs.f32 	%f59, %f45;
	setp.lt.f32 	%p158, %f59, 0f00800000;
	mul.f32 	%f481, %f59, 0f4B800000;
	selp.f32 	%f482, %f481, %f59, %p158;
	selp.f32 	%f483, 0fC1C00000, 0f00000000, %p158;
	mov.b32 	%r253, %f482;
	add.s32 	%r254, %r253, -1060439283;
	and.b32  	%r255, %r254, -8388608;
	sub.s32 	%r256, %r253, %r255;
	mov.b32 	%f484, %r256;
	cvt.rn.f32.s32 	%f485, %r255;
	fma.rn.f32 	%f486, %f485, 0f34000000, %f483;
	add.f32 	%f487, %f484, 0fBF800000;
	add.f32 	%f488, %f484, 0f3F800000;
	rcp.approx.ftz.f32 	%f489, %f488;
	add.f32 	%f490, %f487, %f487;
	mul.f32 	%f491, %f490, %f489;
	mul.f32 	%f492, %f491, %f491;
	sub.f32 	%f493, %f487, %f491;
	add.f32 	%f494, %f493, %f493;
	neg.f32 	%f495, %f491;
	fma.rn.f32 	%f496, %f495, %f487, %f494;
	mul.rn.f32 	%f497, %f489, %f496;
	fma.rn.f32 	%f498, %f492, 0f3A2C32E4, 0f3B52E7DB;
	fma.rn.f32 	%f499, %f498, %f492, 0f3C93BB73;
	fma.rn.f32 	%f500, %f499, %f492, 0f3DF6384F;
	mul.rn.f32 	%f501, %f500, %f492;
	fma.rn.f32 	%f502, %f491, 0f3FB8AA3B, %f486;
	sub.f32 	%f503, %f486, %f502;
	fma.rn.f32 	%f504, %f491, 0f3FB8AA3B, %f503;
	fma.rn.f32 	%f505, %f497, 0f3FB8AA3B, %f504;
	fma.rn.f32 	%f506, %f491, 0f32A55E34, %f505;
	mul.f32 	%f507, %f501, 0f40400000;
	fma.rn.f32 	%f508, %f507, %f497, %f506;
	fma.rn.f32 	%f509, %f501, %f491, %f508;
	add.rn.f32 	%f60, %f502, %f509;
	neg.f32 	%f510, %f502;
	add.rn.f32 	%f511, %f60, %f510;
	neg.f32 	%f512, %f511;
	add.rn.f32 	%f61, %f509, %f512;
	add.f32 	%f513, %f45, %f45;
	mov.b32 	%r82, %f513;
	xor.b32  	%r83, %r82, 2139095040;
	setp.eq.f32 	%p159, %f46, 0f00000000;
	setp.eq.f32 	%p160, %f52, 0f7F800000;
	or.pred  	%p3, %p159, %p160;
	add.f32 	%f514, %f46, %f46;
	mov.b32 	%r84, %f514;
	xor.b32  	%r85, %r84, 2139095040;
	mul.f32 	%f62, %f45, %f45;
	mul.f32 	%f750, %f1, %f749;
	mov.b32 	%r356, 0;
	not.pred 	%p183, %p3;
$L__BB2_103:
	setp.lt.s32 	%p161, %r347, 1;
	mov.f32 	%f754, %f750;
	@%p161 bra 	$L__BB2_118;
	sub.s32 	%r91, %r81, %r356;
	mov.b32 	%r357, 0;
	mov.f32 	%f754, %f750;
$L__BB2_105:
	setp.eq.f32 	%p162, %f45, 0f3F800000;
	mul.wide.u32 	%rd133, %r357, 4;
	add.s64 	%rd134, %rd6, %rd133;
	ld.local.u32 	%r258, [%rd134];
	min.s32 	%r260, %r258, %r356;
	sub.s32 	%r93, %r260, %r258;
	add.s64 	%rd135, %rd5, %rd133;
	ld.local.f32 	%f71, [%rd135];
	sub.s32 	%r94, %r356, %r260;
	cvt.rn.f32.s32 	%f72, %r94;
	setp.eq.s32 	%p163, %r94, 0;
	or.pred  	%p164, %p162, %p163;
	mov.f32 	%f752, 0f3F800000;
	@%p164 bra 	$L__BB2_112;
	setp.num.f32 	%p165, %f59, %f59;
	abs.f32 	%f516, %f72;
	setp.num.f32 	%p166, %f516, %f516;
	and.pred  	%p167, %p165, %p166;
	@%p167 bra 	$L__BB2_110;
	add.rn.f32 	%f752, %f45, %f72;
	bra.uni 	$L__BB2_112;
$L__BB2_108:
	setp.lt.s32 	%p190, %r81, 1;
	@%p190 bra 	$L__BB2_147;
	fma.rn.f32 	%f575, %f47, 0f3BBB989D, 0f3F000000;
	cvt.sat.f32.f32 	%f576, %f575;
	mov.f32 	%f577, 0f4B400001;
	mov.f32 	%f578, 0f437C0000;
	fma.rm.f32 	%f579, %f576, %f578, %f577;
	abs.f32 	%f64, %f45;
	setp.lt.f32 	%p191, %f64, 0f00800000;
	mul.f32 	%f580, %f64, 0f4B800000;
	selp.f32 	%f581, %f580, %f64, %p191;
	selp.f32 	%f582, 0fC1C00000, 0f00000000, %p191;
	mov.b32 	%r277, %f581;
	add.s32 	%r278, %r277, -1060439283;
	and.b32  	%r279, %r278, -8388608;
	sub.s32 	%r280, %r277, %r279;
	mov.b32 	%f583, %r280;
	cvt.rn.f32.s32 	%f584, %r279;
	fma.rn.f32 	%f585, %f584, 0f34000000, %f582;
	add.f32 	%f586, %f583, 0fBF800000;
	add.f32 	%f587, %f583, 0f3F800000;
	rcp.approx.ftz.f32 	%f588, %f587;
	add.f32 	%f589, %f586, %f586;
	mul.f32 	%f590, %f589, %f588;
	mul.f32 	%f591, %f590, %f590;
	sub.f32 	%f592, %f586, %f590;
	add.f32 	%f593, %f592, %f592;
	neg.f32 	%f594, %f590;
	fma.rn.f32 	%f595, %f594, %f586, %f593;
	mul.rn.f32 	%f596, %f588, %f595;
	fma.rn.f32 	%f597, %f591, 0f3A2C32E4, 0f3B52E7DB;
	fma.rn.f32 	%f598, %f597, %f591, 0f3C93BB73;
	fma.rn.f32 	%f599, %f598, %f591, 0f3DF6384F;
	mul.rn.f32 	%f600, %f599, %f591;
	fma.rn.f32 	%f601, %f590, 0f3FB8AA3B, %f585;
	sub.f32 	%f602, %f585, %f601;
	fma.rn.f32 	%f603, %f590, 0f3FB8AA3B, %f602;
	fma.rn.f32 	%f604, %f596, 0f3FB8AA3B, %f603;
	fma.rn.f32 	%f605, %f590, 0f32A55E34, %f604;
	mul.f32 	%f606, %f600, 0f40400000;
	fma.rn.f32 	%f607, %f606, %f596, %f605;
	fma.rn.f32 	%f608, %f600, %f590, %f607;
	add.rn.f32 	%f65, %f601, %f608;
	neg.f32 	%f609, %f601;
	add.rn.f32 	%f610, %f65, %f609;
	neg.f32 	%f611, %f610;
	add.rn.f32 	%f66, %f608, %f611;
	add.f32 	%f67, %f45, %f45;
	mov.b32 	%r86, %f67;
	setp.eq.f32 	%p192, %f46, 0f00000000;
	setp.eq.f32 	%p193, %f52, 0f7F800000;
	or.pred  	%p4, %p192, %p193;
	add.f32 	%f612, %f46, %f46;
	mov.b32 	%r87, %f612;
	xor.b32  	%r88, %r87, 2139095040;
	xor.b32  	%r89, %r86, 2139095040;
	add.f32 	%f613, %f579, 0fCB40007F;
	neg.f32 	%f614, %f613;
	fma.rn.f32 	%f615, %f47, 0f3FB8AA3B, %f614;
	fma.rn.f32 	%f616, %f47, 0f32A57060, %f615;
	ex2.approx.ftz.f32 	%f617, %f616;
	mov.b32 	%r281, %f579;
	shl.b32 	%r282, %r281, 23;
	mov.b32 	%f618, %r282;
	mul.f32 	%f68, %f617, %f618;
	not.pred 	%p240, %p4;
	bra.uni 	$L__BB2_120;
$L__BB2_110:
	mul.rn.f32 	%f518, %f60, %f72;
	cvt.rni.f32.f32 	%f519, %f518;
	sub.f32 	%f520, %f518, %f519;
	neg.f32 	%f521, %f518;
	fma.rn.f32 	%f522, %f60, %f72, %f521;
	fma.rn.f32 	%f523, %f61, %f72, %f522;
	add.f32 	%f524, %f520, %f523;
	setp.gt.f32 	%p168, %f519, 0f00000000;
	selp.b32 	%r261, 0, -2097152000, %p168;
	setp.neu.f32 	%p169, %f59, 0f7F800000;
	setp.lt.f32 	%p170, %f518, 0f00000000;
	selp.f32 	%f525, 0f00000000, 0f7F800000, %p170;
	abs.f32 	%f526, %f518;
	setp.gt.f32 	%p171, %f526, 0f43180000;
	cvt.rzi.s32.f32 	%r262, %f519;
	shl.b32 	%r263, %r262, 23;
	sub.s32 	%r264, %r263, %r261;
	mov.b32 	%f527, %r264;
	add.s32 	%r265, %r261, 2130706432;
	mov.b32 	%f528, %r265;
	fma.rn.f32 	%f529, %f524, 0f391FCB8E, 0f3AAF85ED;
	fma.rn.f32 	%f530, %f529, %f524, 0f3C1D9856;
	fma.rn.f32 	%f531, %f530, %f524, 0f3D6357BB;
	fma.rn.f32 	%f532, %f531, %f524, 0f3E75FDEC;
	fma.rn.f32 	%f533, %f532, %f524, 0f3F317218;
	fma.rn.f32 	%f534, %f533, %f524, 0f3F800000;
	mul.f32 	%f535, %f534, %f528;
	mul.f32 	%f536, %f535, %f527;
	selp.f32 	%f752, %f525, %f536, %p171;
	@%p169 bra 	$L__BB2_112;
	mul.f32 	%f537, %f72, 0f3F000000;
	cvt.rzi.f32.f32 	%f538, %f537;
	add.f32 	%f539, %f538, %f538;
	sub.f32 	%f540, %f72, %f539;
	abs.f32 	%f541, %f540;
	setp.neu.f32 	%p172, %f541, 0f3F800000;
	setp.lt.s32 	%p173, %r94, 0;
	selp.b32 	%r266, %r83, %r82, %p173;
	and.b32  	%r267, %r266, 2147483647;
	selp.b32 	%r268, %r267, %r266, %p172;
	mov.b32 	%f752, %r268;
$L__BB2_112:
	setp.eq.f32 	%p174, %f46, 0f3F800000;
	mul.f32 	%f77, %f71, %f752;
	add.s32 	%r95, %r93, %r91;
	cvt.rn.f32.s32 	%f78, %r95;
	setp.eq.s32 	%p175, %r95, 0;
	or.pred  	%p176, %p174, %p175;
	mov.f32 	%f753, 0f3F800000;
	@%p176 bra 	$L__BB2_117;
	setp.num.f32 	%p177, %f52, %f52;
	abs.f32 	%f543, %f78;
	setp.num.f32 	%p178, %f543, %f543;
	and.pred  	%p179, %p177, %p178;
	@%p179 bra 	$L__BB2_115;
	add.rn.f32 	%f753, %f46, %f78;
	bra.uni 	$L__BB2_117;
$L__BB2_115:
	mul.rn.f32 	%f545, %f53, %f78;
	cvt.rni.f32.f32 	%f546, %f545;
	sub.f32 	%f547, %f545, %f546;
	neg.f32 	%f548, %f545;
	fma.rn.f32 	%f549, %f53, %f78, %f548;
	fma.rn.f32 	%f550, %f54, %f78, %f549;
	add.f32 	%f551, %f547, %f550;
	setp.gt.f32 	%p180, %f546, 0f00000000;
	selp.b32 	%r269, 0, -2097152000, %p180;
	setp.lt.f32 	%p181, %f545, 0f00000000;
	selp.f32 	%f552, 0f00000000, 0f7F800000, %p181;
	abs.f32 	%f553, %f545;
	setp.gt.f32 	%p182, %f553, 0f43180000;
	cvt.rzi.s32.f32 	%r270, %f546;
	shl.b32 	%r271, %r270, 23;
	sub.s32 	%r272, %r271, %r269;
	mov.b32 	%f554, %r272;
	add.s32 	%r273, %r269, 2130706432;
	mov.b32 	%f555, %r273;
	fma.rn.f32 	%f556, %f551, 0f391FCB8E, 0f3AAF85ED;
	fma.rn.f32 	%f557, %f556, %f551, 0f3C1D9856;
	fma.rn.f32 	%f558, %f557, %f551, 0f3D6357BB;
	fma.rn.f32 	%f559, %f558, %f551, 0f3E75FDEC;
	fma.rn.f32 	%f560, %f559, %f551, 0f3F317218;
	fma.rn.f32 	%f561, %f560, %f551, 0f3F800000;
	mul.f32 	%f562, %f561, %f555;
	mul.f32 	%f563, %f562, %f554;
	selp.f32 	%f753, %f552, %f563, %p182;
	@%p183 bra 	$L__BB2_117;
	mul.f32 	%f564, %f78, 0f3F000000;
	cvt.rzi.f32.f32 	%f565, %f564;
	add.f32 	%f566, %f565, %f565;
	sub.f32 	%f567, %f78, %f566;
	abs.f32 	%f568, %f567;
	setp.neu.f32 	%p184, %f568, 0f3F800000;
	setp.lt.s32 	%p185, %r95, 0;
	selp.b32 	%r274, %r85, %r84, %p185;
	and.b32  	%r275, %r274, 2147483647;
	selp.b32 	%r276, %r275, %r274, %p184;
	mov.b32 	%f753, %r276;
$L__BB2_117:
	mul.f32 	%f569, %f77, %f753;
	sub.f32 	%f570, %f754, %f569;
	setp.lt.f32 	%p186, %f570, 0f322BCC77;
	selp.f32 	%f754, 0f322BCC77, %f570, %p186;
	add.s32 	%r357, %r357, 1;
	setp.ne.s32 	%p187, %r357, %r347;
	@%p187 bra 	$L__BB2_105;
$L__BB2_118:
	setp.eq.s32 	%p188, %r2, 0;
	sub.f32 	%f571, %f754, %f2;
	sub.f32 	%f572, %f2, %f754;
	selp.f32 	%f573, %f572, %f571, %p188;
	max.f32 	%f574, %f573, 0f00000000;
	mul.wide.u32 	%rd136, %r356, 4;
	add.s64 	%rd137, %rd4, %rd136;
	st.local.f32 	[%rd137], %f574;
	mul.f32 	%f750, %f62, %f750;
	add.s32 	%r97, %r356, 1;
	setp.eq.s32 	%p189, %r81, %r356;
	mov.u32 	%r356, %r97;
	@%p189 bra 	$L__BB2_108;
	bra.uni 	$L__BB2_103;
$L__BB2_119:
	setp.lt.s32 	%p247, %r98, 2;
	@%p247 bra 	$L__BB2_147;
$L__BB2_120:
	mov.u32 	%r98, %r81;
	add.s32 	%r81, %r98, -1;
	mov.b32 	%r359, 0;
$L__BB2_121:
	setp.eq.f32 	%p194, %f45, 0f3F800000;
	cvt.rn.f32.u32 	%f86, %r359;
	setp.eq.s32 	%p195, %r359, 0;
	or.pred  	%p196, %p194, %p195;
	mov.f32 	%f755, 0f3F800000;
	@%p196 bra 	$L__BB2_126;
	setp.num.f32 	%p197, %f64, %f64;
	abs.f32 	%f620, %f86;
	setp.num.f32 	%p198, %f620, %f620;
	and.pred  	%p199, %p197, %p198;
	@%p199 bra 	$L__BB2_124;
	add.rn.f32 	%f755, %f45, %f86;
	bra.uni 	$L__BB2_126;
$L__BB2_124:
	mul.rn.f32 	%f622, %f65, %f86;
	cvt.rni.f32.f32 	%f623, %f622;
	sub.f32 	%f624, %f622, %f623;
	neg.f32 	%f625, %f622;
	fma.rn.f32 	%f626, %f65, %f86, %f625;
	fma.rn.f32 	%f627, %f66, %f86, %f626;
	add.f32 	%f628, %f624, %f627;
	setp.gt.f32 	%p200, %f623, 0f00000000;
	selp.b32 	%r284, 0, -2097152000, %p200;
	setp.neu.f32 	%p201, %f64, 0f7F800000;
	setp.lt.f32 	%p202, %f622, 0f00000000;
	selp.f32 	%f629, 0f00000000, 0f7F800000, %p202;
	abs.f32 	%f630, %f622;
	setp.gt.f32 	%p203, %f630, 0f43180000;
	cvt.rzi.s32.f32 	%r285, %f623;
	shl.b32 	%r286, %r285, 23;
	sub.s32 	%r287, %r286, %r284;
	mov.b32 	%f631, %r287;
	add.s32 	%r288, %r284, 2130706432;
	mov.b32 	%f632, %r288;
	fma.rn.f32 	%f633, %f628, 0f391FCB8E, 0f3AAF85ED;
	fma.rn.f32 	%f634, %f633, %f628, 0f3C1D9856;
	fma.rn.f32 	%f635, %f634, %f628, 0f3D6357BB;
	fma.rn.f32 	%f636, %f635, %f628, 0f3E75FDEC;
	fma.rn.f32 	%f637, %f636, %f628, 0f3F317218;
	fma.rn.f32 	%f638, %f637, %f628, 0f3F800000;
	mul.f32 	%f639, %f638, %f632;
	mul.f32 	%f640, %f639, %f631;
	selp.f32 	%f755, %f629, %f640, %p203;
	@%p201 bra 	$L__BB2_126;
	mul.f32 	%f641, %f86, 0f3F000000;
	cvt.rzi.f32.f32 	%f642, %f641;
	add.f32 	%f643, %f642, %f642;
	sub.f32 	%f644, %f86, %f643;
	abs.f32 	%f645, %f644;
	setp.neu.f32 	%p204, %f645, 0f3F800000;
	and.b32  	%r289, %r86, 2147483647;
	mov.b32 	%f646, %r289;
	selp.f32 	%f755, %f646, %f67, %p204;
$L__BB2_126:
	setp.eq.f32 	%p205, %f46, 0f3F800000;
	sub.s32 	%r101, %r81, %r359;
	cvt.rn.f32.s32 	%f91, %r101;
	setp.eq.s32 	%p206, %r101, 0;
	or.pred  	%p207, %p205, %p206;
	mov.f32 	%f756, 0f3F800000;
	@%p207 bra 	$L__BB2_131;
	setp.num.f32 	%p208, %f52, %f52;
	abs.f32 	%f648, %f91;
	setp.num.f32 	%p209, %f648, %f648;
	and.pred  	%p210, %p208, %p209;
	@%p210 bra 	$L__BB2_129;
	add.rn.f32 	%f756, %f46, %f91;
	bra.uni 	$L__BB2_131;
$L__BB2_129:
	mul.rn.f32 	%f650, %f53, %f91;
	cvt.rni.f32.f32 	%f651, %f650;
	sub.f32 	%f652, %f650, %f651;
	neg.f32 	%f653, %f650;
	fma.rn.f32 	%f654, %f53, %f91, %f653;
	fma.rn.f32 	%f655, %f54, %f91, %f654;
	add.f32 	%f656, %f652, %f655;
	setp.gt.f32 	%p211, %f651, 0f00000000;
	selp.b32 	%r290, 0, -2097152000, %p211;
	setp.lt.f32 	%p212, %f650, 0f00000000;
	selp.f32 	%f657, 0f00000000, 0f7F800000, %p212;
	abs.f32 	%f658, %f650;
	setp.gt.f32 	%p213, %f658, 0f43180000;
	cvt.rzi.s32.f32 	%r291, %f651;
	shl.b32 	%r292, %r291, 23;
	sub.s32 	%r293, %r292, %r290;
	mov.b32 	%f659, %r293;
	add.s32 	%r294, %r290, 2130706432;
	mov.b32 	%f660, %r294;
	fma.rn.f32 	%f661, %f656, 0f391FCB8E, 0f3AAF85ED;
	fma.rn.f32 	%f662, %f661, %f656, 0f3C1D9856;
	fma.rn.f32 	%f663, %f662, %f656, 0f3D6357BB;
	fma.rn.f32 	%f664, %f663, %f656, 0f3E75FDEC;
	fma.rn.f32 	%f665, %f664, %f656, 0f3F317218;
	fma.rn.f32 	%f666, %f665, %f656, 0f3F800000;
	mul.f32 	%f667, %f666, %f660;
	mul.f32 	%f668, %f667, %f659;
	selp.f32 	%f756, %f657, %f668, %p213;
	@%p240 bra 	$L__BB2_131;
	mul.f32 	%f669, %f91, 0f3F000000;
	cvt.rzi.f32.f32 	%f670, %f669;
	add.f32 	%f671, %f670, %f670;
	sub.f32 	%f672, %f91, %f671;
	abs.f32 	%f673, %f672;
	setp.neu.f32 	%p215, %f673, 0f3F800000;
	setp.lt.s32 	%p216, %r101, 0;
	selp.b32 	%r295, %r88, %r87, %p216;
	and.b32  	%r296, %r295, 2147483647;
	selp.b32 	%r297, %r296, %r295, %p215;
	mov.b32 	%f756, %r297;
$L__BB2_131:
	setp.lt.s32 	%p217, %r347, 1;
	mul.f32 	%f674, %f1, %f755;
	mul.f32 	%f760, %f674, %f756;
	@%p217 bra 	$L__BB2_146;
	neg.s32 	%r360, %r347;
	mov.u64 	%rd144, %rd6;
	mov.u64 	%rd145, %rd5;
$L__BB2_133:
	ld.local.u32 	%r104, [%rd144];
	setp.ge.s32 	%p218, %r104, %r98;
	@%p218 bra 	$L__BB2_145;
	min.s32 	%r298, %r104, %r359;
	sub.s32 	%r105, %r298, %r104;
	ld.local.f32 	%f98, [%rd145];
	sub.s32 	%r106, %r359, %r298;
	cvt.rn.f32.s32 	%f99, %r106;
	setp.eq.s32 	%p220, %r106, 0;
	or.pred  	%p221, %p194, %p220;
	mov.f32 	%f758, 0f3F800000;
	@%p221 bra 	$L__BB2_139;
	setp.num.f32 	%p222, %f64, %f64;
	abs.f32 	%f676, %f99;
	setp.num.f32 	%p223, %f676, %f676;
	and.pred  	%p224, %p222, %p223;
	@%p224 bra 	$L__BB2_137;
	add.rn.f32 	%f758, %f45, %f99;
	bra.uni 	$L__BB2_139;
$L__BB2_137:
	mul.rn.f32 	%f678, %f65, %f99;
	cvt.rni.f32.f32 	%f679, %f678;
	sub.f32 	%f680, %f678, %f679;
	neg.f32 	%f681, %f678;
	fma.rn.f32 	%f682, %f65, %f99, %f681;
	fma.rn.f32 	%f683, %f66, %f99, %f682;
	add.f32 	%f684, %f680, %f683;
	setp.gt.f32 	%p225, %f679, 0f00000000;
	selp.b32 	%r299, 0, -2097152000, %p225;
	setp.neu.f32 	%p226, %f64, 0f7F800000;
	setp.lt.f32 	%p227, %f678, 0f00000000;
	selp.f32 	%f685, 0f00000000, 0f7F800000, %p227;
	abs.f32 	%f686, %f678;
	setp.gt.f32 	%p228, %f686, 0f43180000;
	cvt.rzi.s32.f32 	%r300, %f679;
	shl.b32 	%r301, %r300, 23;
	sub.s32 	%r302, %r301, %r299;
	mov.b32 	%f687, %r302;
	add.s32 	%r303, %r299, 2130706432;
	mov.b32 	%f688, %r303;
	fma.rn.f32 	%f689, %f684, 0f391FCB8E, 0f3AAF85ED;
	fma.rn.f32 	%f690, %f689, %f684, 0f3C1D9856;
	fma.rn.f32 	%f691, %f690, %f684, 0f3D6357BB;
	fma.rn.f32 	%f692, %f691, %f684, 0f3E75FDEC;
	fma.rn.f32 	%f693, %f692, %f684, 0f3F317218;
	fma.rn.f32 	%f694, %f693, %f684, 0f3F800000;
	mul.f32 	%f695, %f694, %f688;
	mul.f32 	%f696, %f695, %f687;
	selp.f32 	%f758, %f685, %f696, %p228;
	@%p226 bra 	$L__BB2_139;
	mul.f32 	%f697, %f99, 0f3F000000;
	cvt.rzi.f32.f32 	%f698, %f697;
	add.f32 	%f699, %f698, %f698;
	sub.f32 	%f700, %f99, %f699;
	abs.f32 	%f701, %f700;
	setp.neu.f32 	%p229, %f701, 0f3F800000;
	setp.lt.s32 	%p230, %r106, 0;
	selp.b32 	%r304, %r89, %r86, %p230;
	and.b32  	%r305, %r304, 2147483647;
	selp.b32 	%r306, %r305, %r304, %p229;
	mov.b32 	%f758, %r306;
$L__BB2_139:
	mul.f32 	%f104, %f98, %f758;
	add.s32 	%r107, %r105, %r101;
	cvt.rn.f32.s32 	%f105, %r107;
	setp.eq.s32 	%p232, %r107, 0;
	or.pred  	%p233, %p205, %p232;
	mov.f32 	%f759, 0f3F800000;
	@%p233 bra 	$L__BB2_144;
	setp.num.f32 	%p234, %f52, %f52;
	abs.f32 	%f703, %f105;
	setp.num.f32 	%p235, %f703, %f703;
	and.pred  	%p236, %p234, %p235;
	@%p236 bra 	$L__BB2_142;
	add.rn.f32 	%f759, %f46, %f105;
	bra.uni 	$L__BB2_144;
$L__BB2_142:
	mul.rn.f32 	%f705, %f53, %f105;
	cvt.rni.f32.f32 	%f706, %f705;
	sub.f32 	%f707, %f705, %f706;
	neg.f32 	%f708, %f705;
	fma.rn.f32 	%f709, %f53, %f105, %f708;
	fma.rn.f32 	%f710, %f54, %f105, %f709;
	add.f32 	%f711, %f707, %f710;
	setp.gt.f32 	%p237, %f706, 0f00000000;
	selp.b32 	%r307, 0, -2097152000, %p237;
	setp.lt.f32 	%p238, %f705, 0f00000000;
	selp.f32 	%f712, 0f00000000, 0f7F800000, %p238;
	abs.f32 	%f713, %f705;
	setp.gt.f32 	%p239, %f713, 0f43180000;
	cvt.rzi.s32.f32 	%r308, %f706;
	shl.b32 	%r309, %r308, 23;
	sub.s32 	%r310, %r309, %r307;
	mov.b32 	%f714, %r310;
	add.s32 	%r311, %r307, 2130706432;
	mov.b32 	%f715, %r311;
	fma.rn.f32 	%f716, %f711, 0f391FCB8E, 0f3AAF85ED;
	fma.rn.f32 	%f717, %f716, %f711, 0f3C1D9856;
	fma.rn.f32 	%f718, %f717, %f711, 0f3D6357BB;
	fma.rn.f32 	%f719, %f718, %f711, 0f3E75FDEC;
	fma.rn.f32 	%f720, %f719, %f711, 0f3F317218;
	fma.rn.f32 	%f721, %f720, %f711, 0f3F800000;
	mul.f32 	%f722, %f721, %f715;
	mul.f32 	%f723, %f722, %f714;
	selp.f32 	%f759, %f712, %f723, %p239;
	@%p240 bra 	$L__BB2_144;
	mul.f32 	%f724, %f105, 0f3F000000;
	cvt.rzi.f32.f32 	%f725, %f724;
	add.f32 	%f726, %f725, %f725;
	sub.f32 	%f727, %f105, %f726;
	abs.f32 	%f728, %f727;
	setp.neu.f32 	%p241, %f728, 0f3F800000;
	setp.lt.s32 	%p242, %r107, 0;
	selp.b32 	%r312, %r88, %r87, %p242;
	and.b32  	%r313, %r312, 2147483647;
	selp.b32 	%r314, %r313, %r312, %p241;
	mov.b32 	%f759, %r314;
$L__BB2_144:
	mul.f32 	%f729, %f104, %f759;
	sub.f32 	%f730, %f760, %f729;
	setp.lt.f32 	%p243, %f730, 0f322BCC77;
	selp.f32 	%f760, 0f322BCC77, %f730, %p243;
$L__BB2_145:
	add.s32 	%r360, %r360, 1;
	setp.ne.s32 	%p244, %r360, 0;
	add.s64 	%rd145, %rd145, 4;
	add.s64 	%rd144, %rd144, 4;
	@%p244 bra 	$L__BB2_133;
$L__BB2_146:
	setp.eq.s32 	%p245, %r2, 0;
	add.s32 	%r109, %r359, 1;
	mul.wide.u32 	%rd138, %r359, 4;
	add.s64 	%rd139, %rd4, %rd138;
	ld.local.f32 	%f731, [%rd139+4];
	ld.local.f32 	%f732, [%rd139];
	mov.f32 	%f733, 0f3F800000;
	sub.f32 	%f734, %f733, %f51;
	mul.f32 	%f735, %f734, %f732;
	fma.rn.f32 	%f736, %f51, %f731, %f735;
	mul.f32 	%f737, %f68, %f736;
	sub.f32 	%f738, %f760, %f2;
	sub.f32 	%f739, %f2, %f760;
	selp.f32 	%f740, %f739, %f738, %p245;
	max.f32 	%f741, %f740, 0f00000000;
	max.f32 	%f742, %f737, %f741;
	st.local.f32 	[%rd139], %f742;
	setp.eq.s32 	%p246, %r109, %r98;
	mov.u32 	%r359, %r109;
	@%p246 bra 	$L__BB2_119;
	bra.uni 	$L__BB2_121;
$L__BB2_147:
	ld.local.f32 	%f762, [%rd4];
$L__BB2_148:
	mul.wide.s32 	%rd140, %r1, 4;
	add.s64 	%rd141, %rd3, %rd140;
	st.global.f32 	[%rd141], %f762;
$L__BB2_149:
	ret;
$L__BB2_150:
	add.s64 	%rd143, %rd3, %rd27;
	mov.b32 	%r315, 2143289344;
	st.global.u32 	[%rd143], %r315;
	bra.uni 	$L__BB2_149;

}
	// .globl	_Z32compute_delta_kernel_threadlocalPKfS0_S0_S0_PKifiiS0_S0_iPf
.visible .entry _Z32compute_delta_kernel_threadlocalPKfS0_S0_S0_PKifiiS0_S0_iPf(
	.param .u64 .ptr .align 1 _Z32compute_delta_kernel_threadlocalPKfS0_S0_S0_PKifiiS0_S0_iPf_param_0,
	.param .u64 .ptr .align 1 _Z32compute_delta_kernel_threadlocalPKfS0_S0_S0_PKifiiS0_S0_iPf_param_1,
	.param .u64 .ptr .align 1 _Z32compute_delta_kernel_threadlocalPKfS0_S0_S0_PKifiiS0_S0_iPf_param_2,
	.param .u64 .ptr .align 1 _Z32compute_delta_kernel_threadlocalPKfS0_S0_S0_PKifiiS0_S0_iPf_param_3,
	.param .u64 .ptr .align 1 _Z32compute_delta_kernel_threadlocalPKfS0_S0_S0_PKifiiS0_S0_iPf_param_4,
	.param .f32 _Z32compute_delta_kernel_threadlocalPKfS0_S0_S0_PKifiiS0_S0_iPf_param_5,
	.param .u32 _Z32compute_delta_kernel_threadlocalPKfS0_S0_S0_PKifiiS0_S0_iPf_param_6,
	.param .u32 _Z32compute_delta_kernel_threadlocalPKfS0_S0_S0_PKifiiS0_S0_iPf_param_7,
	.param .u64 .ptr .align 1 _Z32compute_delta_kernel_threadlocalPKfS0_S0_S0_PKifiiS0_S0_iPf_param_8,
	.param .u64 .ptr .align 1 _Z32compute_delta_kernel_threadlocalPKfS0_S0_S0_PKifiiS0_S0_iPf_param_9,
	.param .u32 _Z32compute_delta_kernel_threadlocalPKfS0_S0_S0_PKifiiS0_S0_iPf_param_10,
	.param .u64 .ptr .align 1 _Z32compute_delta_kernel_threadlocalPKfS0_S0_S0_PKifiiS0_S0_iPf_param_11
)
{
	.local .align 16 .b8 	__local_depot3[2320];
	.reg .b64 	%SP;
	.reg .b64 	%SPL;
	.reg .pred 	%p<376>;
	.reg .b32 	%r<483>;
	.reg .b32 	%f<1223>;
	.reg .b64 	%rd<157>;

	mov.u64 	%SPL, __local_depot3;
	ld.param.u64 	%rd11, [_Z32compute_delta_kernel_threadlocalPKfS0_S0_S0_PKifiiS0_S0_iPf_param_0];
	ld.param.u64 	%rd12, [_Z32compute_delta_kernel_threadlocalPKfS0_S0_S0_PKifiiS0_S0_iPf_param_1];
	ld.param.u64 	%rd13, [_Z32compute_delta_kernel_threadlocalPKfS0_S0_S0_PKifiiS0_S0_iPf_param_2];
	ld.param.u64 	%rd14, [_Z32compute_delta_kernel_threadlocalPKfS0_S0_S0_PKifiiS0_S0_iPf_param_3];
	ld.param.u64 	%rd15, [_Z32compute_delta_kernel_threadlocalPKfS0_S0_S0_PKifiiS0_S0_iPf_param_4];
	ld.param.f32 	%f193, [_Z32compute_delta_kernel_threadlocalPKfS0_S0_S0_PKifiiS0_S0_iPf_param_5];
	ld.param.u32 	%r135, [_Z32compute_delta_kernel_threadlocalPKfS0_S0_S0_PKifiiS0_S0_iPf_param_6];
	ld.param.u32 	%r137, [_Z32compute_delta_kernel_threadlocalPKfS0_S0_S0_PKifiiS0_S0_iPf_param_7];
	ld.param.u64 	%rd16, [_Z32compute_delta_kernel_threadlocalPKfS0_S0_S0_PKifiiS0_S0_iPf_param_8];
	ld.param.u64 	%rd17, [_Z32compute_delta_kernel_threadlocalPKfS0_S0_S0_PKifiiS0_S0_iPf_param_9];
	ld.param.u32 	%r136, [_Z32compute_delta_kernel_threadlocalPKfS0_S0_S0_PKifiiS0_S0_iPf_param_10];
	ld.param.u64 	%rd18, [_Z32compute_delta_kernel_threadlocalPKfS0_S0_S0_PKifiiS0_S0_iPf_param_11];
	cvta.to.global.u64 	%rd1, %rd16;
	cvta.to.global.u64 	%rd2, %rd17;
	cvta.to.global.u64 	%rd3, %rd18;
	add.u64 	%rd4, %SPL, 0;
	add.u64 	%rd5, %SPL, 2064;
	add.u64 	%rd6, %SPL, 2192;
	mov.u32 	%r138, %ctaid.x;
	mov.u32 	%r139, %ntid.x;
	mov.u32 	%r140, %tid.x;
	mad.lo.s32 	%r1, %r138, %r139, %r140;
	setp.ge.s32 	%p7, %r1, %r137;
	@%p7 bra 	$L__BB3_215;
	cvta.to.global.u64 	%rd22, %rd11;
	cvta.to.global.u64 	%rd23, %rd12;
	cvta.to.global.u64 	%rd24, %rd13;
	cvta.to.global.u64 	%rd25, %rd14;
	cvta.to.global.u64 	%rd26, %rd15;
	mul.wide.s32 	%rd27, %r1, 4;
	add.s64 	%rd28, %rd22, %rd27;
	ld.global.f32 	%f1, [%rd28];
	add.s64 	%rd29, %rd23, %rd27;
	ld.global.f32 	%f2, [%rd29];
	add.s64 	%rd30, %rd24, %rd27;
	ld.global.f32 	%f3, [%rd30];
	add.s64 	%rd31, %rd25, %rd27;
	ld.global.f32 	%f4, [%rd31];
	add.s64 	%rd32, %rd26, %rd27;
	ld.global.u32 	%r2, [%rd32];
	abs.f32 	%f194, %f1;
	setp.equ.f32 	%p9, %f194, 0f7F800000;
	abs.f32 	%f195, %f2;
	setp.equ.f32 	%p10, %f195, 0f7F800000;
	or.pred  	%p11, %p9, %p10;
	abs.f32 	%f197, %f3;
	setp.equ.f32 	%p12, %f197, 0f7F800000;
	or.pred  	%p13, %p11, %p12;
	mov.pred 	%p375, -1;
	@%p13 bra 	$L__BB3_3;
	abs.f32 	%f199, %f4;
	setp.equ.f32 	%p375, %f199, 0f7F800000;
$L__BB3_3:
	setp.le.f32 	%p14, %f3, 0f00000000;
	or.pred  	%p15, %p375, %p14;
	setp.le.f32 	%p16, %f1, 0f00000000;
	or.pred  	%p17, %p15, %p16;
	setp.le.f32 	%p18, %f2, 0f00000000;
	or.pred  	%p19, %p17, %p18;
	setp.le.f32 	%p20, %f4, 0f00000000;
	or.pred  	%p21, %p19, %p20;
	@%p21 bra 	$L__BB3_216;
	setp.lt.s32 	%p22, %r136, 1;
	mov.b32 	%r463, 0;
	@%p22 bra 	$L__BB3_82;
	cvt.rn.f32.s32 	%f5, %r135;
	add.s32 	%r144, %r136, -1;
	min.u32 	%r145, %r144, 31;
	add.s32 	%r3, %r145, 1;
	and.b32  	%r4, %r3, 3;
	setp.lt.u32 	%p23, %r136, 4;
	mov.b32 	%r464, 0;
	mov.u32 	%r463, %r464;
	@%p23 bra 	$L__BB3_77;
	and.b32  	%r5, %r3, 60;
	ld.global.f32 	%f200, [%rd2];
	setp.gt.f32 	%p24, %f200, 0f00000000;
	setp.lt.f32 	%p25, %f200, %f3;
	and.pred  	%p26, %p24, %p25;
	mov.b32 	%r463, 0;
	@%p26 bra 	$L__BB3_7;
	bra.uni 	$L__BB3_8;
$L__BB3_7:
	div.rn.f32 	%f201, %f200, %f3;
	mul.f32 	%f202, %f201, %f5;
	mov.f32 	%f203, 0f3F000000;
	copysign.f32 	%f204, %f202, %f203;
	add.rz.f32 	%f205, %f202, %f204;
	cvt.rzi.f32.f32 	%f206, %f205;
	cvt.rzi.s32.f32 	%r148, %f206;
	min.s32 	%r149, %r148, %r135;
	max.s32 	%r150, %r149, 1;
	st.local.u32 	[%rd6], %r150;
	ld.global.f32 	%f207, [%rd1];
	st.local.f32 	[%rd5], %f207;
	mov.b32 	%r463, 1;
$L__BB3_8:
	ld.global.f32 	%f208, [%rd2+4];
	setp.leu.f32 	%p27, %f208, 0f00000000;
	setp.geu.f32 	%p28, %f208, %f3;
	or.pred  	%p29, %p27, %p28;
	@%p29 bra 	$L__BB3_10;
	div.rn.f32 	%f209, %f208, %f3;
	mul.f32 	%f210, %f209, %f5;
	mov.f32 	%f211, 0f3F000000;
	copysign.f32 	%f212, %f210, %f211;
	add.rz.f32 	%f213, %f210, %f212;
	cvt.rzi.f32.f32 	%f214, %f213;
	cvt.rzi.s32.f32 	%r151, %f214;
	min.s32 	%r152, %r151, %r135;
	max.s32 	%r153, %r152, 1;
	mul.wide.u32 	%rd33, %r463, 4;
	add.s64 	%rd34, %rd6, %rd33;
	st.local.u32 	[%rd34], %r153;
	ld.global.f32 	%f215, [%rd1+4];
	add.s64 	%rd35, %rd5, %rd33;
	st.local.f32 	[%rd35], %f215;
	add.s32 	%r463, %r463, 1;
$L__BB3_10:
	ld.global.f32 	%f216, [%rd2+8];
	setp.leu.f32 	%p30, %f216, 0f00000000;
	setp.geu.f32 	%p31, %f216, %f3;
	or.pred  	%p32, %p30, %p31;
	@%p32 bra 	$L__BB3_12;
	div.rn.f32 	%f217, %f216, %f3;
	mul.f32 	%f218, %f217, %f5;
	mov.f32 	%f219, 0f3F000000;
	copysign.f32 	%f220, %f218, %f219;
	add.rz.f32 	%f221, %f218, %f220;
	cvt.rzi.f32.f32 	%f222, %f221;
	cvt.rzi.s32.f32 	%r154, %f222;
	min.s32 	%r155, %r154, %r135;
	max.s32 	%r156, %r155, 1;
	mul.wide.u32 	%rd36, %r463, 4;
	add.s64 	%rd37, %rd6, %rd36;
	st.local.u32 	[%rd37], %r156;
	ld.global.f32 	%f223, [%rd1+8];
	add.s64 	%rd38, %rd5, %rd36;
	st.local.f32 	[%rd38], %f223;
	add.s32 	%r463, %r463, 1;
$L__BB3_12:
	ld.global.f32 	%f224, [%rd2+12];
	setp.leu.f32 	%p33, %f224, 0f00000000;
	setp.geu.f32 	%p34, %f224, %f3;
	or.pred  	%p35, %p33, %p34;
	@%p35 bra 	$L__BB3_14;
	div.rn.f32 	%f225, %f224, %f3;
	mul.f32 	%f226, %f225, %f5;
	mov.f32 	%f227, 0f3F000000;
	copysign.f32 	%f228, %f226, %f227;
	add.rz.f32 	%f229, %f226, %f228;
	cvt.rzi.f32.f32 	%f230, %f229;
	cvt.rzi.s32.f32 	%r157, %f230;
	min.s32 	%r158, %r157, %r135;
	max.s32 	%r159, %r158, 1;
	mul.wide.u32 	%rd39, %r463, 4;
	add.s64 	%rd40, %rd6, %rd39;
	st.local.u32 	[%rd40], %r159;
	ld.global.f32 	%f231, [%rd1+12];
	add.s64 	%rd41, %rd5, %rd39;
	st.local.f32 	[%rd41], %f231;
	add.s32 	%r463, %r463, 1;
$L__BB3_14:
	setp.eq.s32 	%p36, %r5, 4;
	mov.b32 	%r464, 4;
	@%p36 bra 	$L__BB3_77;
	ld.global.f32 	%f232, [%rd2+16];
	setp.leu.f32 	%p37, %f232, 0f00000000;
	setp.geu.f32 	%p38, %f232, %f3;
	or.pred  	%p39, %p37, %p38;
	@%p39 bra 	$L__BB3_17;
	div.rn.f32 	%f233, %f232, %f3;
	mul.f32 	%f234, %f233, %f5;
	mov.f32 	%f235, 0f3F000000;
	copysign.f32 	%f236, %f234, %f235;
	add.rz.f32 	%f237, %f234, %f236;
	cvt.rzi.f32.f32 	%f238, %f237;
	cvt.rzi.s32.f32 	%r161, %f238;
	min.s32 	%r162, %r161, %r135;
	max.s32 	%r163, %r162, 1;
	mul.wide.u32 	%rd42, %r463, 4;
	add.s64 	%rd43, %rd6, %rd42;
	st.local.u32 	[%rd43], %r163;
	ld.global.f32 	%f239, [%rd1+16];
	add.s64 	%rd44, %rd5, %rd42;
	st.local.f32 	[%rd44], %f239;
	add.s32 	%r463, %r463, 1;
$L__BB3_17:
	ld.global.f32 	%f240, [%rd2+20];
	setp.leu.f32 	%p40, %f240, 0f00000000;
	setp.geu.f32 	%p41, %f240, %f3;
	or.pred  	%p42, %p40, %p41;
	@%p42 bra 	$L__BB3_19;
	div.rn.f32 	%f241, %f240, %f3;
	mul.f32 	%f242, %f241, %f5;
	mov.f32 	%f243, 0f3F000000;
	copysign.f32 	%f244, %f242, %f243;
	add.rz.f32 	%f245, %f242, %f244;
	cvt.rzi.f32.f32 	%f246, %f245;
	cvt.rzi.s32.f32 	%r164, %f246;
	min.s32 	%r165, %r164, %r135;
	max.s32 	%r166, %r165, 1;
	mul.wide.u32 	%rd45, %r463, 4;
	add.s64 	%rd46, %rd6, %rd45;
	st.local.u32 	[%rd46], %r166;
	ld.global.f32 	%f247, [%rd1+20];
	add.s64 	%rd47, %rd5, %rd45;
	st.local.f32 	[%rd47], %f247;
	add.s32 	%r463, %r463, 1;
$L__BB3_19:
	ld.global.f32 	%f248, [%rd2+24];
	setp.leu.f32 	%p43, %f248, 0f00000000;
	setp.geu.f32 	%p44, %f248, %f3;
	or.pred  	%p45, %p43, %p44;
	@%p45 bra 	$L__BB3_21;
	div.rn.f32 	%f249, %f248, %f3;
	mul.f32 	%f250, %f249, %f5;
	mov.f32 	%f251, 0f3F000000;
	copysign.f32 	%f252, %f250, %f251;
	add.rz.f32 	%f253, %f250, %f252;
	cvt.rzi.f32.f32 	%f254, %f253;
	cvt.rzi.s32.f32 	%r167, %f254;
	min.s32 	%r168, %r167, %r135;
	max.s32 	%r169, %r168, 1;
	mul.wide.u32 	%rd48, %r463, 4;
	add.s64 	%rd49, %rd6, %rd48;
	st.local.u32 	[%rd49], %r169;
	ld.global.f32 	%f255, [%rd1+24];
	add.s64 	%rd50, %rd5, %rd48;
	st.local.f32 	[%rd50], %f255;
	add.s32 	%r463, %r463, 1;
$L__BB3_21:
	ld.global.f32 	%f256, [%rd2+28];
	setp.leu.f32 	%p46, %f256, 0f00000000;
	setp.geu.f32 	%p47, %f256, %f3;
	or.pred  	%p48, %p46, %p47;
	@%p48 bra 	$L__BB3_23;
	div.rn.f32 	%f257, %f256, %f3;
	mul.f32 	%f258, %f257, %f5;
	mov.f32 	%f259, 0f3F000000;
	copysign.f32 	%f260, %f258, %f259;
	add.rz.f32 	%f261, %f258, %f260;
	cvt.rzi.f32.f32 	%f262, %f261;
	cvt.rzi.s32.f32 	%r170, %f262;
	min.s32 	%r171, %r170, %r135;
	max.s32 	%r172, %r171, 1;
	mul.wide.u32 	%rd51, %r463, 4;
	add.s64 	%rd52, %rd6, %rd51;
	st.local.u32 	[%rd52], %r172;
	ld.global.f32 	%f263, [%rd1+28];
	add.s64 	%rd53, %rd5, %rd51;
	st.local.f32 	[%rd53], %f263;
	add.s32 	%r463, %r463, 1;
$L__BB3_23:
	setp.eq.s32 	%p49, %r5, 8;
	mov.b32 	%r464, 8;
	@%p49 bra 	$L__BB3_77;
	ld.global.f32 	%f264, [%rd2+32];
	setp.leu.f32 	%p50, %f264, 0f00000000;
	setp.geu.f32 	%p51, %f264, %f3;
	or.pred  	%p52, %p50, %p51;
	@%p52 bra 	$L__BB3_26;
	div.rn.f32 	%f265, %f264, %f3;
	mul.f32 	%f266, %f265, %f5;
	mov.f32 	%f267, 0f3F000000;
	copysign.f32 	%f268, %f266, %f267;
	add.rz.f32 	%f269, %f266, %f268;
	cvt.rzi.f32.f32 	%f270, %f269;
	cvt.rzi.s32.f32 	%r174, %f270;
	min.s32 	%r175, %r174, %r135;
	max.s32 	%r176, %r175, 1;
	mul.wide.u32 	%rd54, %r463, 4;
	add.s64 	%rd55, %rd6, %rd54;
	st.local.u32 	[%rd55], %r176;
	ld.global.f32 	%f271, [%rd1+32];
	add.s64 	%rd56, %rd5, %rd54;
	st.local.f32 	[%rd56], %f271;
	add.s32 	%r463, %r463, 1;
$L__BB3_26:
	ld.global.f32 	%f272, [%rd2+36];
	setp.leu.f32 	%p53, %f272, 0f00000000;
	setp.geu.f32 	%p54, %f272, %f3;
	or.pred  	%p55, %p53, %p54;
	@%p55 bra 	$L__BB3_28;
	div.rn.f32 	%f273, %f272, %f3;
	mul.f32 	%f274, %f273, %f5;
	mov.f32 	%f275, 0f3F000000;
	copysign.f32 	%f276, %f274, %f275;
	add.rz.f32 	%f277, %f274, %f276;
	cvt.rzi.f32.f32 	%f278, %f277;
	cvt.rzi.s32.f32 	%r177, %f278;
	min.s32 	%r178, %r177, %r135;
	max.s32 	%r179, %r178, 1;
	mul.wide.u32 	%rd57, %r463, 4;
	add.s64 	%rd58, %rd6, %rd57;
	st.local.u32 	[%rd58], %r179;
	ld.global.f32 	%f279, [%rd1+36];
	add.s64 	%rd59, %rd5, %rd57;
	st.local.f32 	[%rd59], %f279;
	add.s32 	%r463, %r463, 1;
$L__BB3_28:
	ld.global.f32 	%f280, [%rd2+40];
	setp.leu.f32 	%p56, %f280, 0f00000000;
	setp.geu.f32 	%p57, %f280, %f3;
	or.pred  	%p58, %p56, %p57;
	@%p58 bra 	$L__BB3_30;
	div.rn.f32 	%f281, %f280, %f3;
	mul.f32 	%f282, %f281, %f5;
	mov.f32 	%f283, 0f3F000000;
	copysign.f32 	%f284, %f282, %f283;
	add.rz.f32 	%f285, %f282, %f284;
	cvt.rzi.f32.f32 	%f286, %f285;
	cvt.rzi.s32.f32 	%r180, %f286;
	min.s32 	%r181, %r180, %r135;
	max.s32 	%r182, %r181, 1;
	mul.wide.u32 	%rd60, %r463, 4;
	add.s64 	%rd61, %rd6, %rd60;
	st.local.u32 	[%rd61], %r182;
	ld.global.f32 	%f287, [%rd1+40];
	add.s64 	%rd62, %rd5, %rd60;
	st.local.f32 	[%rd62], %f287;
	add.s32 	%r463, %r463, 1;
$L__BB3_30:
	ld.global.f32 	%f288, [%rd2+44];
	setp.leu.f32 	%p59, %f288, 0f00000000;
	setp.geu.f32 	%p60, %f288, %f3;
	or.pred  	%p61, %p59, %p60;
	@%p61 bra 	$L__BB3_32;
	div.rn.f32 	%f289, %f288, %f3;
	mul.f32 	%f290, %f289, %f5;
	mov.f32 	%f291, 0f3F000000;
	copysign.f32 	%f292, %f290, %f291;
	add.rz.f32 	%f293, %f290, %f292;
	cvt.rzi.f32.f32 	%f294, %f293;
	cvt.rzi.s32.f32 	%r183, %f294;
	min.s32 	%r184, %r183, %r135;
	max.s32 	%r185, %r184, 1;
	mul.wide.u32 	%rd63, %r463, 4;
	add.s64 	%rd64, %rd6, %rd63;
	st.local.u32 	[%rd64], %r185;
	ld.global.f32 	%f295, [%rd1+44];
	add.s64 	%rd65, %rd5, %rd63;
	st.local.f32 	[%rd65], %f295;
	add.s32 	%r463, %r463, 1;
$L__BB3_32:
	setp.eq.s32 	%p62, %r5, 12;
	mov.b32 	%r464, 12;
	@%p62 bra 	$L__BB3_77;
	ld.global.f32 	%f296, [%rd2+48];
	setp.leu.f32 	%p63, %f296, 0f00000000;
	setp.geu.f32 	%p64, %f296, %f3;
	or.pred  	%p65, %p63, %p64;
	@%p65 bra 	$L__BB3_35;
	div.rn.f32 	%f297, %f296, %f3;
	mul.f32 	%f298, %f297, %f5;
	mov.f32 	%f299, 0f3F000000;
	copysign.f32 	%f300, %f298, %f299;
	add.rz.f32 	%f301, %f298, %f300;
	cvt.rzi.f32.f32 	%f302, %f301;
	cvt.rzi.s32.f32 	%r187, %f302;
	min.s32 	%r188, %r187, %r135;
	max.s32 	%r189, %r188, 1;
	mul.wide.u32 	%rd66, %r463, 4;
	add.s64 	%rd67, %rd6, %rd66;
	st.local.u32 	[%rd67], %r189;
	ld.global.f32 	%f303, [%rd1+48];
	add.s64 	%rd68, %rd5, %rd66;
	st.local.f32 	[%rd68], %f303;
	add.s32 	%r463, %r463, 1;
$L__BB3_35:
	ld.global.f32 	%f304, [%rd2+52];
	setp.leu.f32 	%p66, %f304, 0f00000000;
	setp.geu.f32 	%p67, %f304, %f3;
	or.pred  	%p68, %p66, %p67;
	@%p68 bra 	$L__BB3_37;
	div.rn.f32 	%f305, %f304, %f3;
	mul.f32 	%f306, %f305, %f5;
	mov.f32 	%f307, 0f3F000000;
	copysign.f32 	%f308, %f306, %f307;
	add.rz.f32 	%f309, %f306, %f308;
	cvt.rzi.f32.f32 	%f310, %f309;
	cvt.rzi.s32.f32 	%r190, %f310;
	min.s32 	%r191, %r190, %r135;
	max.s32 	%r192, %r191, 1;
	mul.wide.u32 	%rd69, %r463, 4;
	add.s64 	%rd70, %rd6, %rd69;
	st.local.u32 	[%rd70], %r192;
	ld.global.f32 	%f311, [%rd1+52];
	add.s64 	%rd71, %rd5, %rd69;
	st.local.f32 	[%rd71], %f311;
	add.s32 	%r463, %r463, 1;
$L__BB3_37:
	ld.global.f32 	%f312, [%rd2+56];
	setp.leu.f32 	%p69, %f312, 0f00000000;
	setp.geu.f32 	%p70, %f312, %f3;
	or.pred  	%p71, %p69, %p70;
	@%p71 bra 	$L__BB3_39;
	div.rn.f32 	%f313, %f312, %f3;
	mul.f32 	%f314, %f313, %f5;
	mov.f32 	%f315, 0f3F000000;
	copysign.f32 	%f316, %f314, %f315;
	add.rz.f32 	%f317, %f314, %f316;
	cvt.rzi.f32.f32 	%f318, %f317;
	cvt.rzi.s32.f32 	%r193, %f318;
	min.s32 	%r194, %r193, %r135;
	max.s32 	%r195, %r194, 1;
	mul.wide.u32 	%rd72, %r463, 4;
	add.s64 	%rd73, %rd6, %rd72;
	st.local.u32 	[%rd73], %r195;
	ld.global.f32 	%f319, [%rd1+56];
	add.s64 	%rd74, %rd5, %rd72;
	st.local.f32 	[%rd74], %f319;
	add.s32 	%r463, %r463, 1;
$L__BB3_39:
	ld.global.f32 	%f320, [%rd2+60];
	setp.leu.f32 	%p72, %f320, 0f00000000;
	setp.geu.f32 	%p73, %f320, %f3;
	or.pred  	%p74, %p72, %p73;
	@%p74 bra 	$L__BB3_41;
	div.rn.f32 	%f321, %f320, %f3;
	mul.f32 	%f322, %f321, %f5;
	mov.f32 	%f323, 0f3F000000;
	copysign.f32 	%f324, %f322, %f323;
	add.rz.f32 	%f325, %f322, %f324;
	cvt.rzi.f32.f32 	%f326, %f325;
	cvt.rzi.s32.f32 	%r196, %f326;
	min.s32 	%r197, %r196, %r135;
	max.s32 	%r198, %r197, 1;
	mul.wide.u32 	%rd75, %r463, 4;
	add.s64 	%rd76, %rd6, %rd75;
	st.local.u32 	[%rd76], %r198;
	ld.global.f32 	%f327, [%rd1+60];
	add.s64 	%rd77, %rd5, %rd75;
	st.local.f32 	[%rd77], %f327;
	add.s32 	%r463, %r463, 1;
$L__BB3_41:
	setp.eq.s32 	%p75, %r5, 16;
	mov.b32 	%r464, 16;
	@%p75 bra 	$L__BB3_77;
	ld.global.f32 	%f328, [%rd2+64];
	setp.leu.f32 	%p76, %f328, 0f00000000;
	setp.geu.f32 	%p77, %f328, %f3;
	or.pred  	%p78, %p76, %p77;
	@%p78 bra 	$L__BB3_44;
	div.rn.f32 	%f329, %f328, %f3;
	mul.f32 	%f330, %f329, %f5;
	mov.f32 	%f331, 0f3F000000;
	copysign.f32 	%f332, %f330, %f331;
	add.rz.f32 	%f333, %f330, %f332;
	cvt.rzi.f32.f32 	%f334, %f333;
	cvt.rzi.s32.f32 	%r200, %f334;
	min.s32 	%r201, %r200, %r135;
	max.s32 	%r202, %r201, 1;
	mul.wide.u32 	%rd78, %r463, 4;
	add.s64 	%rd79, %rd6, %rd78;
	st.local.u32 	[%rd79], %r202;
	ld.global.f32 	%f335, [%rd1+64];
	add.s64 	%rd80, %rd5, %rd78;
	st.local.f32 	[%rd80], %f335;
	add.s32 	%r463, %r463, 1;
$L__BB3_44:
	ld.global.f32 	%f336, [%rd2+68];
	setp.leu.f32 	%p79, %f336, 0f00000000;
	setp.geu.f32 	%p80, %f336, %f3;
	or.pred  	%p81, %p79, %p80;
	@%p81 bra 	$L__BB3_46;
	div.rn.f32 	%f337, %f336, %f3;
	mul.f32 	%f338, %f337, %f5;
	mov.f32 	%f339, 0f3F000000;
	copysign.f32 	%f340, %f338, %f339;
	add.rz.f32 	%f341, %f338, %f340;
	cvt.rzi.f32.f32 	%f342, %f341;
	cvt.rzi.s32.f32 	%r203, %f342;
	min.s32 	%r204, %r203, %r135;
	max.s32 	%r205, %r204, 1;
	mul.wide.u32 	%rd81, %r463, 4;
	add.s64 	%rd82, %rd6, %rd81;
	st.local.u32 	[%rd82], %r205;
	ld.global.f32 	%f343, [%rd1+68];
	add.s64 	%rd83, %rd5, %rd81;
	st.local.f32 	[%rd83], %f343;
	add.s32 	%r463, %r463, 1;
$L__BB3_46:
	ld.global.f32 	%f344, [%rd2+72];
	setp.leu.f32 	%p82, %f344, 0f00000000;
	setp.geu.f32 	%p83, %f344, %f3;
	or.pred  	%p84, %p82, %p83;
	@%p84 bra 	$L__BB3_48;
	div.rn.f32 	%f345, %f344, %f3;
	mul.f32 	%f346, %f345, %f5;
	mov.f32 	%f347, 0f3F000000;
	copysign.f32 	%f348, %f346, %f347;
	add.rz.f32 	%f349, %f346, %f348;
	cvt.rzi.f32.f32 	%f350, %f349;
	cvt.rzi.s32.f32 	%r206, %f350;
	min.s32 	%r207, %r206, %r135;
	max.s32 	%r208, %r207, 1;
	mul.wide.u32 	%rd84, %r463, 4;
	add.s64 	%rd85, %rd6, %rd84;
	st.local.u32 	[%rd85], %r208;
	ld.global.f32 	%f351, [%rd1+72];
	add.s64 	%rd86, %rd5, %rd84;
	st.local.f32 	[%rd86], %f351;
	add.s32 	%r463, %r463, 1;
$L__BB3_48:
	ld.global.f32 	%f352, [%rd2+76];
	setp.leu.f32 	%p85, %f352, 0f00000000;
	setp.geu.f32 	%p86, %f352, %f3;
	or.pred  	%p87, %p85, %p86;
	@%p87 bra 	$L__BB3_50;
	div.rn.f32 	%f353, %f352, %f3;
	mul.f32 	%f354, %f353, %f5;
	mov.f32 	%f355, 0f3F000000;
	copysign.f32 	%f356, %f354, %f355;
	add.rz.f32 	%f357, %f354, %f356;
	cvt.rzi.f32.f32 	%f358, %f357;
	cvt.rzi.s32.f32 	%r209, %f358;
	min.s32 	%r210, %r209, %r135;
	max.s32 	%r211, %r210, 1;
	mul.wide.u32 	%rd87, %r463, 4;
	add.s64 	%rd88, %rd6, %rd87;
	st.local.u32 	[%rd88], %r211;
	ld.global.f32 	%f359, [%rd1+76];
	add.s64 	%rd89, %rd5, %rd87;
	st.local.f32 	[%rd89], %f359;
	add.s32 	%r463, %r463, 1;
$L__BB3_50:
	setp.eq.s32 	%p88, %r5, 20;
	mov.b32 	%r464, 20;
	@%p88 bra 	$L__BB3_77;
	ld.global.f32 	%f360, [%rd2+80];
	setp.leu.f32 	%p89, %f360, 0f00000000;
	setp.geu.f32 	%p90, %f360, %f3;
	or.pred  	%p91, %p89, %p90;
	@%p91 bra 	$L__BB3_53;
	div.rn.f32 	%f361, %f360, %f3;
	mul.f32 	%f362, %f361, %f5;
	mov.f32 	%f363, 0f3F000000;
	copysign.f32 	%f364, %f362, %f363;
	add.rz.f32 	%f365, %f362, %f364;
	cvt.rzi.f32.f32 	%f366, %f365;
	cvt.rzi.s32.f32 	%r213, %f366;
	min.s32 	%r214, %r213, %r135;
	max.s32 	%r215, %r214, 1;
	mul.wide.u32 	%rd90, %r463, 4;
	add.s64 	%rd91, %rd6, %rd90;
	st.local.u32 	[%rd91], %r215;
	ld.global.f32 	%f367, [%rd1+80];
	add.s64 	%rd92, %rd5, %rd90;
	st.local.f32 	[%rd92], %f367;
	add.s32 	%r463, %r463, 1;
$L__BB3_53:
	ld.global.f32 	%f368, [%rd2+84];
	setp.leu.f32 	%p92, %f368, 0f00000000;
	setp.geu.f32 	%p93, %f368, %f3;
	or.pred  	%p94, %p92, %p93;
	@%p94 bra 	$L__BB3_55;
	div.rn.f32 	%f369, %f368, %f3;
	mul.f32 	%f370, %f369, %f5;
	mov.f32 	%f371, 0f3F000000;
	copysign.f32 	%f372, %f370, %f371;
	add.rz.f32 	%f373, %f370, %f372;
	cvt.rzi.f32.f32 	%f374, %f373;
	cvt.rzi.s32.f32 	%r216, %f374;
	min.s32 	%r217, %r216, %r135;
	max.s32 	%r218, %r217, 1;
	mul.wide.u32 	%rd93, %r463, 4;
	add.s64 	%rd94, %rd6, %rd93;
	st.local.u32 	[%rd94], %r218;
	ld.global.f32 	%f375, [%rd1+84];
	add.s64 	%rd95, %rd5, %rd93;
	st.local.f32 	[%rd95], %f375;
	add.s32 	%r463, %r463, 1;
$L__BB3_55:
	ld.global.f32 	%f376, [%rd2+88];
	setp.leu.f32 	%p95, %f376, 0f00000000;
	setp.geu.f32 	%p96, %f376, %f3;
	or.pred  	%p97, %p95, %p96;
	@%p97 bra 	$L__BB3_57;
	div.rn.f32 	%f377, %f376, %f3;
	mul.f32 	%f378, %f377, %f5;
	mov.f32 	%f379, 0f3F000000;
	copysign.f32 	%f380, %f378, %f379;
	add.rz.f32 	%f381, %f378, %f380;
	cvt.rzi.f32.f32 	%f382, %f381;
	cvt.rzi.s32.f32 	%r219, %f382;
	min.s32 	%r220, %r219, %r135;
	max.s32 	%r221, %r220, 1;
	mul.wide.u32 	%rd96, %r463, 4;
	add.s64 	%rd97, %rd6, %rd96;
	st.local.u32 	[%rd97], %r221;
	ld.global.f32 	%f383, [%rd1+88];
	add.s64 	%rd98, %rd5, %rd96;
	st.local.f32 	[%rd98], %f383;
	add.s32 	%r463, %r463, 1;
$L__BB3_57:
	ld.global.f32 	%f384, [%rd2+92];
	setp.leu.f32 	%p98, %f384, 0f00000000;
	setp.geu.f32 	%p99, %f384, %f3;
	or.pred  	%p100, %p98, %p99;
	@%p100 bra 	$L__BB3_59;
	div.rn.f32 	%f385, %f384, %f3;
	mul.f32 	%f386, %f385, %f5;
	mov.f32 	%f387, 0f3F000000;
	copysign.f32 	%f388, %f386, %f387;
	add.rz.f32 	%f389, %f386, %f388;
	cvt.rzi.f32.f32 	%f390, %f389;
	cvt.rzi.s32.f32 	%r222, %f390;
	min.s32 	%r223, %r222, %r135;
	max.s32 	%r224, %r223, 1;
	mul.wide.u32 	%rd99, %r463, 4;
	add.s64 	%rd100, %rd6, %rd99;
	st.local.u32 	[%rd100], %r224;
	ld.global.f32 	%f391, [%rd1+92];
	add.s64 	%rd101, %rd5, %rd99;
	st.local.f32 	[%rd101], %f391;
	add.s32 	%r463, %r463, 1;
$L__BB3_59:
	setp.eq.s32 	%p101, %r5, 24;
	mov.b32 	%r464, 24;
	@%p101 bra 	$L__BB3_77;
	ld.global.f32 	%f392, [%rd2+96];
	setp.leu.f32 	%p102, %f392, 0f00000000;
	setp.geu.f32 	%p103, %f392, %f3;
	or.pred  	%p104, %p102, %p103;
	@%p104 bra 	$L__BB3_62;
	div.rn.f32 	%f393, %f392, %f3;
	mul.f32 	%f394, %f393, %f5;
	mov.f32 	%f395, 0f3F000000;
	copysign.f32 	%f396, %f394, %f395;
	add.rz.f32 	%f397, %f394, %f396;
	cvt.rzi.f32.f32 	%f398, %f397;
	cvt.rzi.s32.f32 	%r226, %f398;
	min.s32 	%r227, %r226, %r135;
	max.s32 	%r228, %r227, 1;
	mul.wide.u32 	%rd102, %r463, 4;
	add.s64 	%rd103, %rd6, %rd102;
	st.local.u32 	[%rd103], %r228;
	ld.global.f32 	%f399, [%rd1+96];
	add.s64 	%rd104, %rd5, %rd102;
	st.local.f32 	[%rd104], %f399;
	add.s32 	%r463, %r463, 1;
$L__BB3_62:
	ld.global.f32 	%f400, [%rd2+100];
	setp.leu.f32 	%p105, %f400, 0f00000000;
	setp.geu.f32 	%p106, %f400, %f3;
	or.pred  	%p107, %p105, %p106;
	@%p107 bra 	$L__BB3_64;
	div.rn.f32 	%f401, %f400, %f3;
	mul.f32 	%f402, %f401, %f5;
	mov.f32 	%f403, 0f3F000000;
	copysign.f32 	%f404, %f402, %f403;
	add.rz.f32 	%f405, %f402, %f404;
	cvt.rzi.f32.f32 	%f406, %f405;
	cvt.rzi.s32.f32 	%r229, %f406;
	min.s32 	%r230, %r229, %r135;
	max.s32 	%r231, %r230, 1;
	mul.wide.u32 	%rd105, %r463, 4;
	add.s64 	%rd106, %rd6, %rd105;
	st.local.u32 	[%rd106], %r231;
	ld.global.f32 	%f407, [%rd1+100];
	add.s64 	%rd107, %rd5, %rd105;
	st.local.f32 	[%rd107], %f407;
	add.s32 	%r463, %r463, 1;
$L__BB3_64:
	ld.global.f32 	%f408, [%rd2+104];
	setp.leu.f32 	%p108, %f408, 0f00000000;
	setp.geu.f32 	%p109, %f408, %f3;
	or.pred  	%p110, %p108, %p109;
	@%p110 bra 	$L__BB3_66;
	div.rn.f32 	%f409, %f408, %f3;
	mul.f32 	%f410, %f409, %f5;
	mov.f32 	%f411, 0f3F000000;
	copysign.f32 	%f412, %f410, %f411;
	add.rz.f32 	%f413, %f410, %f412;
	cvt.rzi.f32.f32 	%f414, %f413;
	cvt.rzi.s32.f32 	%r232, %f414;
	min.s32 	%r233, %r232, %r135;
	max.s32 	%r234, %r233, 1;
	mul.wide.u32 	%rd108, %r463, 4;
	add.s64 	%rd109, %rd6, %rd108;
	st.local.u32 	[%rd109], %r234;
	ld.global.f32 	%f415, [%rd1+104];
	add.s64 	%rd110, %rd5, %rd108;
	st.local.f32 	[%rd110], %f415;
	add.s32 	%r463, %r463, 1;
$L__BB3_66:
	ld.global.f32 	%f416, [%rd2+108];
	setp.leu.f32 	%p111, %f416, 0f00000000;
	setp.geu.f32 	%p112, %f416, %f3;
	or.pred  	%p113, %p111, %p112;
	@%p113 bra 	$L__BB3_68;
	div.rn.f32 	%f417, %f416, %f3;
	mul.f32 	%f418, %f417, %f5;
	mov.f32 	%f419, 0f3F000000;
	copysign.f32 	%f420, %f418, %f419;
	add.rz.f32 	%f421, %f418, %f420;
	cvt.rzi.f32.f32 	%f422, %f421;
	cvt.rzi.s32.f32 	%r235, %f422;
	min.s32 	%r236, %r235, %r135;
	max.s32 	%r237, %r236, 1;
	mul.wide.u32 	%rd111, %r463, 4;
	add.s64 	%rd112, %rd6, %rd111;
	st.local.u32 	[%rd112], %r237;
	ld.global.f32 	%f423, [%rd1+108];
	add.s64 	%rd113, %rd5, %rd111;
	st.local.f32 	[%rd113], %f423;
	add.s32 	%r463, %r463, 1;
$L__BB3_68:
	setp.eq.s32 	%p114, %r5, 28;
	mov.b32 	%r464, 28;
	@%p114 bra 	$L__BB3_77;
	ld.global.f32 	%f424, [%rd2+112];
	setp.leu.f32 	%p115, %f424, 0f00000000;
	setp.geu.f32 	%p116, %f424, %f3;
	or.pred  	%p117, %p115, %p116;
	@%p117 bra 	$L__BB3_71;
	div.rn.f32 	%f425, %f424, %f3;
	mul.f32 	%f426, %f425, %f5;
	mov.f32 	%f427, 0f3F000000;
	copysign.f32 	%f428, %f426, %f427;
	add.rz.f32 	%f429, %f426, %f428;
	cvt.rzi.f32.f32 	%f430, %f429;
	cvt.rzi.s32.f32 	%r239, %f430;
	min.s32 	%r240, %r239, %r135;
	max.s32 	%r241, %r240, 1;
	mul.wide.u32 	%rd114, %r463, 4;
	add.s64 	%rd115, %rd6, %rd114;
	st.local.u32 	[%rd115], %r241;
	ld.global.f32 	%f431, [%rd1+112];
	add.s64 	%rd116, %rd5, %rd114;
	st.local.f32 	[%rd116], %f431;
	add.s32 	%r463, %r463, 1;
$L__BB3_71:
	ld.global.f32 	%f432, [%rd2+116];
	setp.leu.f32 	%p118, %f432, 0f00000000;
	setp.geu.f32 	%p119, %f432, %f3;
	or.pred  	%p120, %p118, %p119;
	@%p120 bra 	$L__BB3_73;
	div.rn.f32 	%f433, %f432, %f3;
	mul.f32 	%f434, %f433, %f5;
	mov.f32 	%f435, 0f3F000000;
	copysign.f32 	%f436, %f434, %f435;
	add.rz.f32 	%f437, %f434, %f436;
	cvt.rzi.f32.f32 	%f438, %f437;
	cvt.rzi.s32.f32 	%r242, %f438;
	min.s32 	%r243, %r242, %r135;
	max.s32 	%r244, %r243, 1;
	mul.wide.u32 	%rd117, %r463, 4;
	add.s64 	%rd118, %rd6, %rd117;
	st.local.u32 	[%rd118], %r244;
	ld.global.f32 	%f439, [%rd1+116];
	add.s64 	%rd119, %rd5, %rd117;
	st.local.f32 	[%rd119], %f439;
	add.s32 	%r463, %r463, 1;
$L__BB3_73:
	ld.global.f32 	%f440, [%rd2+120];
	setp.leu.f32 	%p121, %f440, 0f00000000;
	setp.geu.f32 	%p122, %f440, %f3;
	or.pred  	%p123, %p121, %p122;
	@%p123 bra 	$L__BB3_75;
	div.rn.f32 	%f441, %f440, %f3;
	mul.f32 	%f442, %f441, %f5;
	mov.f32 	%f443, 0f3F000000;
	copysign.f32 	%f444, %f442, %f443;
	add.rz.f32 	%f445, %f442, %f444;
	cvt.rzi.f32.f32 	%f446, %f445;
	cvt.rzi.s32.f32 	%r245, %f446;
	min.s32 	%r246, %r245, %r135;
	max.s32 	%r247, %r246, 1;
	mul.wide.u32 	%rd120, %r463, 4;
	add.s64 	%rd121, %rd6, %rd120;
	st.local.u32 	[%rd121], %r247;
	ld.global.f32 	%f447, [%rd1+120];
	add.s64 	%rd122, %rd5, %rd120;
	st.local.f32 	[%rd122], %f447;
	add.s32 	%r463, %r463, 1;
$L__BB3_75:
	ld.global.f32 	%f448, [%rd2+124];
	setp.leu.f32 	%p124, %f448, 0f00000000;
	setp.geu.f32 	%p125, %f448, %f3;
	mov.b32 	%r464, 32;
	or.pred  	%p126, %p124, %p125;
	@%p126 bra 	$L__BB3_77;
	div.rn.f32 	%f449, %f448, %f3;
	mul.f32 	%f450, %f449, %f5;
	mov.f32 	%f451, 0f3F000000;
	copysign.f32 	%f452, %f450, %f451;
	add.rz.f32 	%f453, %f450, %f452;
	cvt.rzi.f32.f32 	%f454, %f453;
	cvt.rzi.s32.f32 	%r250, %f454;
	min.s32 	%r251, %r250, %r135;
	max.s32 	%r252, %r251, 1;
	mul.wide.u32 	%rd123, %r463, 4;
	add.s64 	%rd124, %rd6, %rd123;
	st.local.u32 	[%rd124], %r252;
	ld.global.f32 	%f455, [%rd1+124];
	add.s64 	%rd125, %rd5, %rd123;
	st.local.f32 	[%rd125], %f455;
	add.s32 	%r463, %r463, 1;
$L__BB3_77:
	setp.eq.s32 	%p127, %r4, 0;
	@%p127 bra 	$L__BB3_82;
	mov.b32 	%r468, 0;
$L__BB3_79:
	.pragma "nounroll";
	mul.wide.u32 	%rd126, %r464, 4;
	add.s64 	%rd127, %rd2, %rd126;
	ld.global.f32 	%f456, [%rd127];
	setp.leu.f32 	%p128, %f456, 0f00000000;
	setp.geu.f32 	%p129, %f456, %f3;
	or.pred  	%p130, %p128, %p129;
	@%p130 bra 	$L__BB3_81;
	div.rn.f32 	%f457, %f456, %f3;
	mul.f32 	%f458, %f457, %f5;
	mov.f32 	%f459, 0f3F000000;
	copysign.f32 	%f460, %f458, %f459;
	add.rz.f32 	%f461, %f458, %f460;
	cvt.rzi.f32.f32 	%f462, %f461;
	cvt.rzi.s32.f32 	%r254, %f462;
	min.s32 	%r255, %r254, %r135;
	max.s32 	%r256, %r255, 1;
	mul.wide.s32 	%rd128, %r463, 4;
	add.s64 	%rd129, %rd6, %rd128;
	st.local.u32 	[%rd129], %r256;
	add.s64 	%rd131, %rd1, %rd126;
	ld.global.f32 	%f463, [%rd131];
	add.s64 	%rd132, %rd5, %rd128;
	st.local.f32 	[%rd132], %f463;
	add.s32 	%r463, %r463, 1;
$L__BB3_81:
	add.s32 	%r464, %r464, 1;
	add.s32 	%r468, %r468, 1;
	setp.ne.s32 	%p131, %r468, %r4;
	@%p131 bra 	$L__BB3_79;
$L__BB3_82:
	mul.f32 	%f464, %f1, 0f38D1B717;
	setp.lt.f32 	%p132, %f464, 0f358637BD;
	selp.f32 	%f39, 0f358637BD, %f464, %p132;
	add.f32 	%f40, %f1, %f39;
	min.s32 	%r106, %r135, 512;
	setp.geu.f32 	%p133, %f3, 0f3DCCCCCD;
	mov.u32 	%r81, %r106;
	@%p133 bra 	$L__BB3_84;
	cvt.rn.f32.s32 	%f465, %r106;
	mul.f32 	%f466, %f3, %f465;
	mul.f32 	%f467, %f466, 0f41200000;
	cvt.rzi.s32.f32 	%r257, %f467;
	min.s32 	%r258, %r257, %r106;
	max.s32 	%r81, %r258, 10;
$L__BB3_84:
	cvt.rn.f32.s32 	%f41, %r81;
	div.rn.f32 	%f42, %f3, %f41;
	setp.gtu.f32 	%p134, %f42, 0f00000000;
	setp.leu.f32 	%p135, %f42, 0f3C23D70A;
	and.pred  	%p136, %p134, %p135;
	@%p136 bra 	$L__BB3_88;
	setp.eq.s32 	%p253, %r2, 0;
	@%p253 bra 	$L__BB3_87;
	sub.f32 	%f827, %f40, %f2;
	max.f32 	%f1208, %f827, 0f00000000;
	bra.uni 	$L__BB3_148;
$L__BB3_87:
	sub.f32 	%f828, %f2, %f40;
	max.f32 	%f1208, %f828, 0f00000000;
	bra.uni 	$L__BB3_148;
$L__BB3_88:
	setp.geu.f32 	%p137, %f42, 0f358637BD;
	@%p137 bra 	$L__BB3_92;
	setp.eq.s32 	%p252, %r2, 0;
	@%p252 bra 	$L__BB3_91;
	sub.f32 	%f825, %f40, %f2;
	max.f32 	%f1208, %f825, 0f00000000;
	bra.uni 	$L__BB3_148;
$L__BB3_91:
	sub.f32 	%f826, %f2, %f40;
	max.f32 	%f1208, %f826, 0f00000000;
	bra.uni 	$L__BB3_148;
$L__BB3_92:
	sqrt.rn.f32 	%f468, %f42;
	mul.f32 	%f469, %f4, %f468;
	fma.rn.f32 	%f470, %f469, 0f3BBB989D, 0f3F000000;
	cvt.sat.f32.f32 	%f471, %f470;
	mov.f32 	%f472, 0f4B400001;
	mov.f32 	%f473, 0f437C0000;
	fma.rm.f32 	%f474, %f471, %f473, %f472;
	add.f32 	%f475, %f474, 0fCB40007F;
	neg.f32 	%f476, %f475;
	fma.rn.f32 	%f477, %f469, 0f3FB8AA3B, %f476;
	fma.rn.f32 	%f478, %f469, 0f32A57060, %f477;
	mov.b32 	%r259, %f474;
	shl.b32 	%r260, %r259, 23;
	mov.b32 	%f479, %r260;
	ex2.approx.ftz.f32 	%f480, %f478;
	mul.f32 	%f481, %f480, %f479;
	setp.le.f32 	%p138, %f481, 0f3F8020C5;
	selp.f32 	%f482, 0f3F8020C5, %f481, %p138;
	setp.le.f32 	%p139, %f482, 0f3F800000;
	selp.f32 	%f47, 0f3F800008, %f482, %p139;
	rcp.rn.f32 	%f48, %f47;
	neg.f32 	%f483, %f193;
	mul.f32 	%f49, %f42, %f483;
	mul.f32 	%f484, %f193, %f42;
	fma.rn.f32 	%f485, %f484, 0f3BBB989D, 0f3F000000;
	cvt.sat.f32.f32 	%f486, %f485;
	fma.rm.f32 	%f487, %f486, %f473, %f472;
	add.f32 	%f488, %f487, 0fCB40007F;
	neg.f32 	%f489, %f488;
	fma.rn.f32 	%f490, %f484, 0f3FB8AA3B, %f489;
	fma.rn.f32 	%f491, %f484, 0f32A57060, %f490;
	mov.b32 	%r261, %f487;
	shl.b32 	%r262, %r261, 23;
	mov.b32 	%f492, %r262;
	ex2.approx.ftz.f32 	%f493, %f491;
	mul.f32 	%f494, %f493, %f492;
	sub.f32 	%f495, %f494, %f48;
	sub.f32 	%f496, %f47, %f48;
	div.rn.f32 	%f50, %f495, %f496;
	setp.gtu.f32 	%p140, %f50, 0f00000000;
	setp.ltu.f32 	%p141, %f50, 0f3F800000;
	and.pred  	%p142, %p140, %p141;
	abs.f32 	%f497, %f50;
	setp.ne.f32 	%p143, %f497, 0f7F800000;
	and.pred  	%p144, %p142, %p143;
	@%p144 bra 	$L__BB3_96;
	setp.eq.s32 	%p251, %r2, 0;
	@%p251 bra 	$L__BB3_95;
	sub.f32 	%f823, %f40, %f2;
	max.f32 	%f1208, %f823, 0f00000000;
	bra.uni 	$L__BB3_148;
$L__BB3_95:
	sub.f32 	%f824, %f2, %f40;
	max.f32 	%f1208, %f824, 0f00000000;
	bra.uni 	$L__BB3_148;
$L__BB3_96:
	min.f32 	%f500, %f50, 0f3F800000;
	max.f32 	%f53, %f500, 0f00000000;
	abs.f32 	%f54, %f48;
	setp.lt.f32 	%p145, %f54, 0f00800000;
	mul.f32 	%f501, %f54, 0f4B800000;
	selp.f32 	%f502, %f501, %f54, %p145;
	selp.f32 	%f503, 0fC1C00000, 0f00000000, %p145;
	mov.b32 	%r263, %f502;
	add.s32 	%r264, %r263, -1060439283;
	and.b32  	%r265, %r264, -8388608;
	sub.s32 	%r266, %r263, %r265;
	mov.b32 	%f504, %r266;
	cvt.rn.f32.s32 	%f505, %r265;
	fma.rn.f32 	%f506, %f505, 0f34000000, %f503;
	add.f32 	%f507, %f504, 0fBF800000;
	add.f32 	%f508, %f504, 0f3F800000;
	rcp.approx.ftz.f32 	%f509, %f508;
	add.f32 	%f510, %f507, %f507;
	mul.f32 	%f511, %f510, %f509;
	mul.f32 	%f512, %f511, %f511;
	sub.f32 	%f513, %f507, %f511;
	add.f32 	%f514, %f513, %f513;
	neg.f32 	%f515, %f511;
	fma.rn.f32 	%f516, %f515, %f507, %f514;
	mul.rn.f32 	%f517, %f509, %f516;
	fma.rn.f32 	%f518, %f512, 0f3A2C32E4, 0f3B52E7DB;
	fma.rn.f32 	%f519, %f518, %f512, 0f3C93BB73;
	fma.rn.f32 	%f520, %f519, %f512, 0f3DF6384F;
	mul.rn.f32 	%f521, %f520, %f512;
	fma.rn.f32 	%f522, %f511, 0f3FB8AA3B, %f506;
	sub.f32 	%f523, %f506, %f522;
	fma.rn.f32 	%f524, %f511, 0f3FB8AA3B, %f523;
	fma.rn.f32 	%f525, %f517, 0f3FB8AA3B, %f524;
	fma.rn.f32 	%f526, %f511, 0f32A55E34, %f525;
	mul.f32 	%f527, %f521, 0f40400000;
	fma.rn.f32 	%f528, %f527, %f517, %f526;
	fma.rn.f32 	%f529, %f521, %f511, %f528;
	add.rn.f32 	%f55, %f522, %f529;
	neg.f32 	%f530, %f522;
	add.rn.f32 	%f531, %f55, %f530;
	neg.f32 	%f532, %f531;
	add.rn.f32 	%f56, %f529, %f532;
	setp.eq.f32 	%p146, %f48, 0f3F800000;
	setp.eq.s32 	%p147, %r81, 0;
	or.pred  	%p148, %p147, %p146;
	mov.f32 	%f1195, 0f3F800000;
	@%p148 bra 	$L__BB3_101;
	setp.num.f32 	%p149, %f54, %f54;
	abs.f32 	%f533, %f41;
	setp.num.f32 	%p150, %f533, %f533;
	and.pred  	%p151, %p149, %p150;
	@%p151 bra 	$L__BB3_99;
	add.rn.f32 	%f1195, %f48, %f41;
	bra.uni 	$L__BB3_101;
$L__BB3_99:
	mul.rn.f32 	%f535, %f55, %f41;
	cvt.rni.f32.f32 	%f536, %f535;
	sub.f32 	%f537, %f535, %f536;
	neg.f32 	%f538, %f535;
	fma.rn.f32 	%f539, %f55, %f41, %f538;
	fma.rn.f32 	%f540, %f56, %f41, %f539;
	add.f32 	%f541, %f537, %f540;
	setp.gt.f32 	%p152, %f536, 0f00000000;
	selp.b32 	%r267, 0, -2097152000, %p152;
	setp.neu.f32 	%p153, %f48, 0f00000000;
	setp.neu.f32 	%p154, %f54, 0f7F800000;
	setp.lt.f32 	%p155, %f535, 0f00000000;
	selp.f32 	%f542, 0f00000000, 0f7F800000, %p155;
	abs.f32 	%f543, %f535;
	setp.gt.f32 	%p156, %f543, 0f43180000;
	cvt.rzi.s32.f32 	%r268, %f536;
	shl.b32 	%r269, %r268, 23;
	sub.s32 	%r270, %r269, %r267;
	mov.b32 	%f544, %r270;
	add.s32 	%r271, %r267, 2130706432;
	mov.b32 	%f545, %r271;
	fma.rn.f32 	%f546, %f541, 0f391FCB8E, 0f3AAF85ED;
	fma.rn.f32 	%f547, %f546, %f541, 0f3C1D9856;
	fma.rn.f32 	%f548, %f547, %f541, 0f3D6357BB;
	fma.rn.f32 	%f549, %f548, %f541, 0f3E75FDEC;
	fma.rn.f32 	%f550, %f549, %f541, 0f3F317218;
	fma.rn.f32 	%f551, %f550, %f541, 0f3F800000;
	mul.f32 	%f552, %f551, %f545;
	mul.f32 	%f553, %f552, %f544;
	selp.f32 	%f1195, %f542, %f553, %p156;
	and.pred  	%p157, %p153, %p154;
	@%p157 bra 	$L__BB3_101;
	mul.f32 	%f554, %f41, 0f3F000000;
	cvt.rzi.f32.f32 	%f555, %f554;
	add.f32 	%f556, %f555, %f555;
	sub.f32 	%f557, %f41, %f556;
	abs.f32 	%f558, %f557;
	setp.neu.f32 	%p158, %f558, 0f3F800000;
	add.f32 	%f559, %f48, %f48;
	mov.b32 	%r272, %f559;
	setp.lt.s32 	%p159, %r81, 0;
	xor.b32  	%r273, %r272, 2139095040;
	selp.b32 	%r274, %r273, %r272, %p159;
	and.b32  	%r275, %r274, 2147483647;
	selp.b32 	%r276, %r275, %r274, %p158;
	mov.b32 	%f1195, %r276;
$L__BB3_101:
	setp.lt.s32 	%p160, %r81, 0;
	@%p160 bra 	$L__BB3_108;
	abs.f32 	%f61, %f47;
	setp.lt.f32 	%p161, %f61, 0f00800000;
	mul.f32 	%f560, %f61, 0f4B800000;
	selp.f32 	%f561, %f560, %f61, %p161;
	selp.f32 	%f562, 0fC1C00000, 0f00000000, %p161;
	mov.b32 	%r278, %f561;
	add.s32 	%r279, %r278, -1060439283;
	and.b32  	%r280, %r279, -8388608;
	sub.s32 	%r281, %r278, %r280;
	mov.b32 	%f563, %r281;
	cvt.rn.f32.s32 	%f564, %r280;
	fma.rn.f32 	%f565, %f564, 0f34000000, %f562;
	add.f32 	%f566, %f563, 0fBF800000;
	add.f32 	%f567, %f563, 0f3F800000;
	rcp.approx.ftz.f32 	%f568, %f567;
	add.f32 	%f569, %f566, %f566;
	mul.f32 	%f570, %f569, %f568;
	mul.f32 	%f571, %f570, %f570;
	sub.f32 	%f572, %f566, %f570;
	add.f32 	%f573, %f572, %f572;
	neg.f32 	%f574, %f570;
	fma.rn.f32 	%f575, %f574, %f566, %f573;
	mul.rn.f32 	%f576, %f568, %f575;
	fma.rn.f32 	%f577, %f571, 0f3A2C32E4, 0f3B52E7DB;
	fma.rn.f32 	%f578, %f577, %f571, 0f3C93BB73;
	fma.rn.f32 	%f579, %f578, %f571, 0f3DF6384F;
	mul.rn.f32 	%f580, %f579, %f571;
	fma.rn.f32 	%f581, %f570, 0f3FB8AA3B, %f565;
	sub.f32 	%f582, %f565, %f581;
	fma.rn.f32 	%f583, %f570, 0f3FB8AA3B, %f582;
	fma.rn.f32 	%f584, %f576, 0f3FB8AA3B, %f583;
	fma.rn.f32 	%f585, %f570, 0f32A55E34, %f584;
	mul.f32 	%f586, %f580, 0f40400000;
	fma.rn.f32 	%f587, %f586, %f576, %f585;
	fma.rn.f32 	%f588, %f580, %f570, %f587;
	add.rn.f32 	%f62, %f581, %f588;
	neg.f32 	%f589, %f581;
	add.rn.f32 	%f590, %f62, %f589;
	neg.f32 	%f591, %f590;
	add.rn.f32 	%f63, %f588, %f591;
	add.f32 	%f592, %f47, %f47;
	mov.b32 	%r82, %f592;
	setp.eq.f32 	%p162, %f48, 0f00000000;
	setp.eq.f32 	%p163, %f54, 0f7F800000;
	or.pred  	%p3, %p162, %p163;
	add.f32 	%f593, %f48, %f48;
	mov.b32 	%r83, %f593;
	mul.f32 	%f1196, %f40, %f1195;
	mov.b32 	%r472, 0;
	not.pred 	%p186, %p3;
$L__BB3_103:
	setp.lt.s32 	%p164, %r463, 1;
	mov.f32 	%f1200, %f1196;
	@%p164 bra 	$L__BB3_118;
	mov.b32 	%r473, 0;
	mov.f32 	%f1200, %f1196;
$L__BB3_105:
	setp.eq.f32 	%p165, %f47, 0f3F800000;
	mul.wide.u32 	%rd133, %r473, 4;
	add.s64 	%rd134, %rd6, %rd133;
	ld.local.u32 	%r283, [%rd134];
	min.s32 	%r285, %r283, %r472;
	sub.s32 	%r89, %r285, %r283;
	add.s64 	%rd135, %rd5, %rd133;
	ld.local.f32 	%f72, [%rd135];
	sub.s32 	%r90, %r472, %r285;
	cvt.rn.f32.s32 	%f73, %r90;
	setp.eq.s32 	%p166, %r90, 0;
	or.pred  	%p167, %p165, %p166;
	mov.f32 	%f1198, 0f3F800000;
	@%p167 bra 	$L__BB3_112;
	setp.num.f32 	%p168, %f61, %f61;
	abs.f32 	%f595, %f73;
	setp.num.f32 	%p169, %f595, %f595;
	and.pred  	%p170, %p168, %p169;
	@%p170 bra 	$L__BB3_110;
	add.rn.f32 	%f1198, %f47, %f73;
	bra.uni 	$L__BB3_112;
$L__BB3_108:
	setp.lt.s32 	%p193, %r81, 1;
	@%p193 bra 	$L__BB3_147;
	fma.rn.f32 	%f655, %f49, 0f3BBB989D, 0f3F000000;
	cvt.sat.f32.f32 	%f656, %f655;
	mov.f32 	%f657, 0f4B400001;
	mov.f32 	%f658, 0f437C0000;
	fma.rm.f32 	%f659, %f656, %f658, %f657;
	abs.f32 	%f65, %f47;
	setp.lt.f32 	%p194, %f65, 0f00800000;
	mul.f32 	%f660, %f65, 0f4B800000;
	selp.f32 	%f661, %f660, %f65, %p194;
	selp.f32 	%f662, 0fC1C00000, 0f00000000, %p194;
	mov.b32 	%r305, %f661;
	add.s32 	%r306, %r305, -1060439283;
	and.b32  	%r307, %r306, -8388608;
	sub.s32 	%r308, %r305, %r307;
	mov.b32 	%f663, %r308;
	cvt.rn.f32.s32 	%f664, %r307;
	fma.rn.f32 	%f665, %f664, 0f34000000, %f662;
	add.f32 	%f666, %f663, 0fBF800000;
	add.f32 	%f667, %f663, 0f3F800000;
	rcp.approx.ftz.f32 	%f668, %f667;
	add.f32 	%f669, %f666, %f666;
	mul.f32 	%f670, %f669, %f668;
	mul.f32 	%f671, %f670, %f670;
	sub.f32 	%f672, %f666, %f670;
	add.f32 	%f673, %f672, %f672;
	neg.f32 	%f674, %f670;
	fma.rn.f32 	%f675, %f674, %f666, %f673;
	mul.rn.f32 	%f676, %f668, %f675;
	fma.rn.f32 	%f677, %f671, 0f3A2C32E4, 0f3B52E7DB;
	fma.rn.f32 	%f678, %f677, %f671, 0f3C93BB73;
	fma.rn.f32 	%f679, %f678, %f671, 0f3DF6384F;
	mul.rn.f32 	%f680, %f679, %f671;
	fma.rn.f32 	%f681, %f670, 0f3FB8AA3B, %f665;
	sub.f32 	%f682, %f665, %f681;
	fma.rn.f32 	%f683, %f670, 0f3FB8AA3B, %f682;
	fma.rn.f32 	%f684, %f676, 0f3FB8AA3B, %f683;
	fma.rn.f32 	%f685, %f670, 0f32A55E34, %f684;
	mul.f32 	%f686, %f680, 0f40400000;
	fma.rn.f32 	%f687, %f686, %f676, %f685;
	fma.rn.f32 	%f688, %f680, %f670, %f687;
	add.rn.f32 	%f66, %f681, %f688;
	neg.f32 	%f689, %f681;
	add.rn.f32 	%f690, %f66, %f689;
	neg.f32 	%f691, %f690;
	add.rn.f32 	%f67, %f688, %f691;
	add.f32 	%f68, %f47, %f47;
	mov.b32 	%r84, %f68;
	setp.eq.f32 	%p195, %f48, 0f00000000;
	setp.eq.f32 	%p196, %f54, 0f7F800000;
	or.pred  	%p4, %p195, %p196;
	add.f32 	%f692, %f48, %f48;
	mov.b32 	%r85, %f692;
	xor.b32  	%r86, %r85, 2139095040;
	add.f32 	%f693, %f659, 0fCB40007F;
	neg.f32 	%f694, %f693;
	fma.rn.f32 	%f695, %f49, 0f3FB8AA3B, %f694;
	fma.rn.f32 	%f696, %f49, 0f32A57060, %f695;
	ex2.approx.ftz.f32 	%f697, %f696;
	mov.b32 	%r309, %f659;
	shl.b32 	%r310, %r309, 23;
	mov.b32 	%f698, %r310;
	mul.f32 	%f69, %f697, %f698;
	not.pred 	%p243, %p4;
	bra.uni 	$L__BB3_120;
$L__BB3_110:
	mul.rn.f32 	%f597, %f62, %f73;
	cvt.rni.f32.f32 	%f598, %f597;
	sub.f32 	%f599, %f597, %f598;
	neg.f32 	%f600, %f597;
	fma.rn.f32 	%f601, %f62, %f73, %f600;
	fma.rn.f32 	%f602, %f63, %f73, %f601;
	add.f32 	%f603, %f599, %f602;
	setp.gt.f32 	%p171, %f598, 0f00000000;
	selp.b32 	%r286, 0, -2097152000, %p171;
	setp.neu.f32 	%p172, %f61, 0f7F800000;
	setp.lt.f32 	%p173, %f597, 0f00000000;
	selp.f32 	%f604, 0f00000000, 0f7F800000, %p173;
	abs.f32 	%f605, %f597;
	setp.gt.f32 	%p174, %f605, 0f43180000;
	cvt.rzi.s32.f32 	%r287, %f598;
	shl.b32 	%r288, %r287, 23;
	sub.s32 	%r289, %r288, %r286;
	mov.b32 	%f606, %r289;
	add.s32 	%r290, %r286, 2130706432;
	mov.b32 	%f607, %r290;
	fma.rn.f32 	%f608, %f603, 0f391FCB8E, 0f3AAF85ED;
	fma.rn.f32 	%f609, %f608, %f603, 0f3C1D9856;
	fma.rn.f32 	%f610, %f609, %f603, 0f3D6357BB;
	fma.rn.f32 	%f611, %f610, %f603, 0f3E75FDEC;
	fma.rn.f32 	%f612, %f611, %f603, 0f3F317218;
	fma.rn.f32 	%f613, %f612, %f603, 0f3F800000;
	mul.f32 	%f614, %f613, %f607;
	mul.f32 	%f615, %f614, %f606;
	selp.f32 	%f1198, %f604, %f615, %p174;
	@%p172 bra 	$L__BB3_112;
	mul.f32 	%f616, %f73, 0f3F000000;
	cvt.rzi.f32.f32 	%f617, %f616;
	add.f32 	%f618, %f617, %f617;
	sub.f32 	%f619, %f73, %f618;
	abs.f32 	%f620, %f619;
	setp.neu.f32 	%p175, %f620, 0f3F800000;
	setp.lt.s32 	%p176, %r90, 0;
	xor.b32  	%r291, %r82, 2139095040;
	selp.b32 	%r292, %r291, %r82, %p176;
	and.b32  	%r293, %r292, 2147483647;
	selp.b32 	%r294, %r293, %r292, %p175;
	mov.b32 	%f1198, %r294;
$L__BB3_112:
	setp.eq.f32 	%p177, %f48, 0f3F800000;
	mul.f32 	%f78, %f72, %f1198;
	sub.s32 	%r295, %r81, %r472;
	add.s32 	%r91, %r89, %r295;
	cvt.rn.f32.s32 	%f79, %r91;
	setp.eq.s32 	%p178, %r91, 0;
	or.pred  	%p179, %p177, %p178;
	mov.f32 	%f1199, 0f3F800000;
	@%p179 bra 	$L__BB3_117;
	setp.num.f32 	%p180, %f54, %f54;
	abs.f32 	%f622, %f79;
	setp.num.f32 	%p181, %f622, %f622;
	and.pred  	%p182, %p180, %p181;
	@%p182 bra 	$L__BB3_115;
	add.rn.f32 	%f1199, %f48, %f79;
	bra.uni 	$L__BB3_117;
$L__BB3_115:
	mul.rn.f32 	%f624, %f55, %f79;
	cvt.rni.f32.f32 	%f625, %f624;
	sub.f32 	%f626, %f624, %f625;
	neg.f32 	%f627, %f624;
	fma.rn.f32 	%f628, %f55, %f79, %f627;
	fma.rn.f32 	%f629, %f56, %f79, %f628;
	add.f32 	%f630, %f626, %f629;
	setp.gt.f32 	%p183, %f625, 0f00000000;
	selp.b32 	%r296, 0, -2097152000, %p183;
	setp.lt.f32 	%p184, %f624, 0f00000000;
	selp.f32 	%f631, 0f00000000, 0f7F800000, %p184;
	abs.f32 	%f632, %f624;
	setp.gt.f32 	%p185, %f632, 0f43180000;
	cvt.rzi.s32.f32 	%r297, %f625;
	shl.b32 	%r298, %r297, 23;
	sub.s32 	%r299, %r298, %r296;
	mov.b32 	%f633, %r299;
	add.s32 	%r300, %r296, 2130706432;
	mov.b32 	%f634, %r300;
	fma.rn.f32 	%f635, %f630, 0f391FCB8E, 0f3AAF85ED;
	fma.rn.f32 	%f636, %f635, %f630, 0f3C1D9856;
	fma.rn.f32 	%f637, %f636, %f630, 0f3D6357BB;
	fma.rn.f32 	%f638, %f637, %f630, 0f3E75FDEC;
	fma.rn.f32 	%f639, %f638, %f630, 0f3F317218;
	fma.rn.f32 	%f640, %f639, %f630, 0f3F800000;
	mul.f32 	%f641, %f640, %f634;
	mul.f32 	%f642, %f641, %f633;
	selp.f32 	%f1199, %f631, %f642, %p185;
	@%p186 bra 	$L__BB3_117;
	mul.f32 	%f643, %f79, 0f3F000000;
	cvt.rzi.f32.f32 	%f644, %f643;
	add.f32 	%f645, %f644, %f644;
	sub.f32 	%f646, %f79, %f645;
	abs.f32 	%f647, %f646;
	setp.neu.f32 	%p187, %f647, 0f3F800000;
	setp.lt.s32 	%p188, %r91, 0;
	xor.b32  	%r301, %r83, 2139095040;
	selp.b32 	%r302, %r301, %r83, %p188;
	and.b32  	%r303, %r302, 2147483647;
	selp.b32 	%r304, %r303, %r302, %p187;
	mov.b32 	%f1199, %r304;
$L__BB3_117:
	mul.f32 	%f648, %f78, %f1199;
	sub.f32 	%f649, %f1200, %f648;
	setp.lt.f32 	%p189, %f649, 0f322BCC77;
	selp.f32 	%f1200, 0f322BCC77, %f649, %p189;
	add.s32 	%r473, %r473, 1;
	setp.ne.s32 	%p190, %r473, %r463;
	@%p190 bra 	$L__BB3_105;
$L__BB3_118:
	setp.eq.s32 	%p191, %r2, 0;
	sub.f32 	%f650, %f1200, %f2;
	sub.f32 	%f651, %f2, %f1200;
	selp.f32 	%f652, %f651, %f650, %p191;
	max.f32 	%f653, %f652, 0f00000000;
	mul.wide.u32 	%rd136, %r472, 4;
	add.s64 	%rd137, %rd4, %rd136;
	st.local.f32 	[%rd137], %f653;
	mul.f32 	%f654, %f47, %f47;
	mul.f32 	%f1196, %f654, %f1196;
	add.s32 	%r93, %r472, 1;
	setp.eq.s32 	%p192, %r81, %r472;
	mov.u32 	%r472, %r93;
	@%p192 bra 	$L__BB3_108;
	bra.uni 	$L__BB3_103;
$L__BB3_119:
	add.s32 	%r81, %r95, -1;
	setp.lt.s32 	%p250, %r95, 2;
	@%p250 bra 	$L__BB3_147;
$L__BB3_120:
	mov.u32 	%r95, %r81;
	mov.b32 	%r475, 0;
$L__BB3_121:
	setp.eq.f32 	%p197, %f47, 0f3F800000;
	cvt.rn.f32.u32 	%f87, %r475;
	setp.eq.s32 	%p198, %r475, 0;
	or.pred  	%p199, %p197, %p198;
	mov.f32 	%f1201, 0f3F800000;
	@%p199 bra 	$L__BB3_126;
	setp.num.f32 	%p200, %f65, %f65;
	abs.f32 	%f700, %f87;
	setp.num.f32 	%p201, %f700, %f700;
	and.pred  	%p202, %p200, %p201;
	@%p202 bra 	$L__BB3_124;
	add.rn.f32 	%f1201, %f47, %f87;
	bra.uni 	$L__BB3_126;
$L__BB3_124:
	mul.rn.f32 	%f702, %f66, %f87;
	cvt.rni.f32.f32 	%f703, %f702;
	sub.f32 	%f704, %f702, %f703;
	neg.f32 	%f705, %f702;
	fma.rn.f32 	%f706, %f66, %f87, %f705;
	fma.rn.f32 	%f707, %f67, %f87, %f706;
	add.f32 	%f708, %f704, %f707;
	setp.gt.f32 	%p203, %f703, 0f00000000;
	selp.b32 	%r312, 0, -2097152000, %p203;
	setp.neu.f32 	%p204, %f65, 0f7F800000;
	setp.lt.f32 	%p205, %f702, 0f00000000;
	selp.f32 	%f709, 0f00000000, 0f7F800000, %p205;
	abs.f32 	%f710, %f702;
	setp.gt.f32 	%p206, %f710, 0f43180000;
	cvt.rzi.s32.f32 	%r313, %f703;
	shl.b32 	%r314, %r313, 23;
	sub.s32 	%r315, %r314, %r312;
	mov.b32 	%f711, %r315;
	add.s32 	%r316, %r312, 2130706432;
	mov.b32 	%f712, %r316;
	fma.rn.f32 	%f713, %f708, 0f391FCB8E, 0f3AAF85ED;
	fma.rn.f32 	%f714, %f713, %f708, 0f3C1D9856;
	fma.rn.f32 	%f715, %f714, %f708, 0f3D6357BB;
	fma.rn.f32 	%f716, %f715, %f708, 0f3E75FDEC;
	fma.rn.f32 	%f717, %f716, %f708, 0f3F317218;
	fma.rn.f32 	%f718, %f717, %f708, 0f3F800000;
	mul.f32 	%f719, %f718, %f712;
	mul.f32 	%f720, %f719, %f711;
	selp.f32 	%f1201, %f709, %f720, %p206;
	@%p204 bra 	$L__BB3_126;
	mul.f32 	%f721, %f87, 0f3F000000;
	cvt.rzi.f32.f32 	%f722, %f721;
	add.f32 	%f723, %f722, %f722;
	sub.f32 	%f724, %f87, %f723;
	abs.f32 	%f725, %f724;
	setp.neu.f32 	%p207, %f725, 0f3F800000;
	and.b32  	%r317, %r84, 2147483647;
	mov.b32 	%f726, %r317;
	selp.f32 	%f1201, %f726, %f68, %p207;
$L__BB3_126:
	setp.eq.f32 	%p208, %f48, 0f3F800000;
	not.b32 	%r318, %r475;
	add.s32 	%r97, %r318, %r95;
	cvt.rn.f32.s32 	%f92, %r97;
	setp.eq.s32 	%p209, %r97, 0;
	or.pred  	%p210, %p208, %p209;
	mov.f32 	%f1202, 0f3F800000;
	@%p210 bra 	$L__BB3_131;
	setp.num.f32 	%p211, %f54, %f54;
	abs.f32 	%f728, %f92;
	setp.num.f32 	%p212, %f728, %f728;
	and.pred  	%p213, %p211, %p212;
	@%p213 bra 	$L__BB3_129;
	add.rn.f32 	%f1202, %f48, %f92;
	bra.uni 	$L__BB3_131;
$L__BB3_129:
	mul.rn.f32 	%f730, %f55, %f92;
	cvt.rni.f32.f32 	%f731, %f730;
	sub.f32 	%f732, %f730, %f731;
	neg.f32 	%f733, %f730;
	fma.rn.f32 	%f734, %f55, %f92, %f733;
	fma.rn.f32 	%f735, %f56, %f92, %f734;
	add.f32 	%f736, %f732, %f735;
	setp.gt.f32 	%p214, %f731, 0f00000000;
	selp.b32 	%r319, 0, -2097152000, %p214;
	setp.lt.f32 	%p215, %f730, 0f00000000;
	selp.f32 	%f737, 0f00000000, 0f7F800000, %p215;
	abs.f32 	%f738, %f730;
	setp.gt.f32 	%p216, %f738, 0f43180000;
	cvt.rzi.s32.f32 	%r320, %f731;
	shl.b32 	%r321, %r320, 23;
	sub.s32 	%r322, %r321, %r319;
	mov.b32 	%f739, %r322;
	add.s32 	%r323, %r319, 2130706432;
	mov.b32 	%f740, %r323;
	fma.rn.f32 	%f741, %f736, 0f391FCB8E, 0f3AAF85ED;
	fma.rn.f32 	%f742, %f741, %f736, 0f3C1D9856;
	fma.rn.f32 	%f743, %f742, %f736, 0f3D6357BB;
	fma.rn.f32 	%f744, %f743, %f736, 0f3E75FDEC;
	fma.rn.f32 	%f745, %f744, %f736, 0f3F317218;
	fma.rn.f32 	%f746, %f745, %f736, 0f3F800000;
	mul.f32 	%f747, %f746, %f740;
	mul.f32 	%f748, %f747, %f739;
	selp.f32 	%f1202, %f737, %f748, %p216;
	@%p243 bra 	$L__BB3_131;
	mul.f32 	%f749, %f92, 0f3F000000;
	cvt.rzi.f32.f32 	%f750, %f749;
	add.f32 	%f751, %f750, %f750;
	sub.f32 	%f752, %f92, %f751;
	abs.f32 	%f753, %f752;
	setp.neu.f32 	%p218, %f753, 0f3F800000;
	setp.lt.s32 	%p219, %r97, 0;
	selp.b32 	%r324, %r86, %r85, %p219;
	and.b32  	%r325, %r324, 2147483647;
	selp.b32 	%r326, %r325, %r324, %p218;
	mov.b32 	%f1202, %r326;
$L__BB3_131:
	setp.lt.s32 	%p220, %r463, 1;
	mul.f32 	%f754, %f40, %f1201;
	mul.f32 	%f1206, %f754, %f1202;
	@%p220 bra 	$L__BB3_146;
	mov.b32 	%r476, 0;
$L__BB3_133:
	mul.wide.u32 	%rd138, %r476, 4;
	add.s64 	%rd139, %rd6, %rd138;
	ld.local.u32 	%r99, [%rd139];
	setp.ge.s32 	%p221, %r99, %r95;
	@%p221 bra 	$L__BB3_145;
	min.s32 	%r328, %r99, %r475;
	sub.s32 	%r100, %r328, %r99;
	mul.wide.u32 	%rd140, %r476, 4;
	add.s64 	%rd141, %rd5, %rd140;
	ld.local.f32 	%f99, [%rd141];
	sub.s32 	%r101, %r475, %r328;
	cvt.rn.f32.s32 	%f100, %r101;
	setp.eq.s32 	%p223, %r101, 0;
	or.pred  	%p224, %p197, %p223;
	mov.f32 	%f1204, 0f3F800000;
	@%p224 bra 	$L__BB3_139;
	setp.num.f32 	%p225, %f65, %f65;
	abs.f32 	%f756, %f100;
	setp.num.f32 	%p226, %f756, %f756;
	and.pred  	%p227, %p225, %p226;
	@%p227 bra 	$L__BB3_137;
	add.rn.f32 	%f1204, %f47, %f100;
	bra.uni 	$L__BB3_139;
$L__BB3_137:
	mul.rn.f32 	%f758, %f66, %f100;
	cvt.rni.f32.f32 	%f759, %f758;
	sub.f32 	%f760, %f758, %f759;
	neg.f32 	%f761, %f758;
	fma.rn.f32 	%f762, %f66, %f100, %f761;
	fma.rn.f32 	%f763, %f67, %f100, %f762;
	add.f32 	%f764, %f760, %f763;
	setp.gt.f32 	%p228, %f759, 0f00000000;
	selp.b32 	%r329, 0, -2097152000, %p228;
	setp.neu.f32 	%p229, %f65, 0f7F800000;
	setp.lt.f32 	%p230, %f758, 0f00000000;
	selp.f32 	%f765, 0f00000000, 0f7F800000, %p230;
	abs.f32 	%f766, %f758;
	setp.gt.f32 	%p231, %f766, 0f43180000;
	cvt.rzi.s32.f32 	%r330, %f759;
	shl.b32 	%r331, %r330, 23;
	sub.s32 	%r332, %r331, %r329;
	mov.b32 	%f767, %r332;
	add.s32 	%r333, %r329, 2130706432;
	mov.b32 	%f768, %r333;
	fma.rn.f32 	%f769, %f764, 0f391FCB8E, 0f3AAF85ED;
	fma.rn.f32 	%f770, %f769, %f764, 0f3C1D9856;
	fma.rn.f32 	%f771, %f770, %f764, 0f3D6357BB;
	fma.rn.f32 	%f772, %f771, %f764, 0f3E75FDEC;
	fma.rn.f32 	%f773, %f772, %f764, 0f3F317218;
	fma.rn.f32 	%f774, %f773, %f764, 0f3F800000;
	mul.f32 	%f775, %f774, %f768;
	mul.f32 	%f776, %f775, %f767;
	selp.f32 	%f1204, %f765, %f776, %p231;
	@%p229 bra 	$L__BB3_139;
	mul.f32 	%f777, %f100, 0f3F000000;
	cvt.rzi.f32.f32 	%f778, %f777;
	add.f32 	%f779, %f778, %f778;
	sub.f32 	%f780, %f100, %f779;
	abs.f32 	%f781, %f780;
	setp.neu.f32 	%p232, %f781, 0f3F800000;
	setp.lt.s32 	%p233, %r101, 0;
	xor.b32  	%r334, %r84, 2139095040;
	selp.b32 	%r335, %r334, %r84, %p233;
	and.b32  	%r336, %r335, 2147483647;
	selp.b32 	%r337, %r336, %r335, %p232;
	mov.b32 	%f1204, %r337;
$L__BB3_139:
	mul.f32 	%f105, %f99, %f1204;
	add.s32 	%r102, %r100, %r97;
	cvt.rn.f32.s32 	%f106, %r102;
	setp.eq.s32 	%p235, %r102, 0;
	or.pred  	%p236, %p208, %p235;
	mov.f32 	%f1205, 0f3F800000;
	@%p236 bra 	$L__BB3_144;
	setp.num.f32 	%p237, %f54, %f54;
	abs.f32 	%f783, %f106;
	setp.num.f32 	%p238, %f783, %f783;
	and.pred  	%p239, %p237, %p238;
	@%p239 bra 	$L__BB3_142;
	add.rn.f32 	%f1205, %f48, %f106;
	bra.uni 	$L__BB3_144;
$L__BB3_142:
	mul.rn.f32 	%f785, %f55, %f106;
	cvt.rni.f32.f32 	%f786, %f785;
	sub.f32 	%f787, %f785, %f786;
	neg.f32 	%f788, %f785;
	fma.rn.f32 	%f789, %f55, %f106, %f788;
	fma.rn.f32 	%f790, %f56, %f106, %f789;
	add.f32 	%f791, %f787, %f790;
	setp.gt.f32 	%p240, %f786, 0f00000000;
	selp.b32 	%r338, 0, -2097152000, %p240;
	setp.lt.f32 	%p241, %f785, 0f00000000;
	selp.f32 	%f792, 0f00000000, 0f7F800000, %p241;
	abs.f32 	%f793, %f785;
	setp.gt.f32 	%p242, %f793, 0f43180000;
	cvt.rzi.s32.f32 	%r339, %f786;
	shl.b32 	%r340, %r339, 23;
	sub.s32 	%r341, %r340, %r338;
	mov.b32 	%f794, %r341;
	add.s32 	%r342, %r338, 2130706432;
	mov.b32 	%f795, %r342;
	fma.rn.f32 	%f796, %f791, 0f391FCB8E, 0f3AAF85ED;
	fma.rn.f32 	%f797, %f796, %f791, 0f3C1D9856;
	fma.rn.f32 	%f798, %f797, %f791, 0f3D6357BB;
	fma.rn.f32 	%f799, %f798, %f791, 0f3E75FDEC;
	fma.rn.f32 	%f800, %f799, %f791, 0f3F317218;
	fma.rn.f32 	%f801, %f800, %f791, 0f3F800000;
	mul.f32 	%f802, %f801, %f795;
	mul.f32 	%f803, %f802, %f794;
	selp.f32 	%f1205, %f792, %f803, %p242;
	@%p243 bra 	$L__BB3_144;
	mul.f32 	%f804, %f106, 0f3F000000;
	cvt.rzi.f32.f32 	%f805, %f804;
	add.f32 	%f806, %f805, %f805;
	sub.f32 	%f807, %f106, %f806;
	abs.f32 	%f808, %f807;
	setp.neu.f32 	%p244, %f808, 0f3F800000;
	setp.lt.s32 	%p245, %r102, 0;
	selp.b32 	%r343, %r86, %r85, %p245;
	and.b32  	%r344, %r343, 2147483647;
	selp.b32 	%r345, %r344, %r343, %p244;
	mov.b32 	%f1205, %r345;
$L__BB3_144:
	mul.f32 	%f809, %f105, %f1205;
	sub.f32 	%f810, %f1206, %f809;
	setp.lt.f32 	%p246, %f810, 0f322BCC77;
	selp.f32 	%f1206, 0f322BCC77, %f810, %p246;
$L__BB3_145:
	add.s32 	%r476, %r476, 1;
	setp.ne.s32 	%p247, %r476, %r463;
	@%p247 bra 	$L__BB3_133;
$L__BB3_146:
	setp.eq.s32 	%p248, %r2, 0;
	add.s32 	%r104, %r475, 1;
	mul.wide.u32 	%rd142, %r475, 4;
	add.s64 	%rd143, %rd4, %rd142;
	ld.local.f32 	%f811, [%rd143+4];
	ld.local.f32 	%f812, [%rd143];
	mov.f32 	%f813, 0f3F800000;
	sub.f32 	%f814, %f813, %f53;
	mul.f32 	%f815, %f814, %f812;
	fma.rn.f32 	%f816, %f53, %f811, %f815;
	mul.f32 	%f817, %f69, %f816;
	sub.f32 	%f818, %f1206, %f2;
	sub.f32 	%f819, %f2, %f1206;
	selp.f32 	%f820, %f819, %f818, %p248;
	max.f32 	%f821, %f820, 0f00000000;
	max.f32 	%f822, %f817, %f821;
	st.local.f32 	[%rd143], %f822;
	setp.eq.s32 	%p249, %r104, %r95;
	mov.u32 	%r475, %r104;
	@%p249 bra 	$L__BB3_119;
	bra.uni 	$L__BB3_121;
$L__BB3_147:
	ld.local.f32 	%f1208, [%rd4];
$L__BB3_148:
	setp.geu.f32 	%p254, %f3, 0f3DCCCCCD;
	sub.f32 	%f116, %f1, %f39;
	@%p254 bra 	$L__BB3_150;
	cvt.rn.f32.s32 	%f829, %r106;
	mul.f32 	%f830, %f3, %f829;
	mul.f32 	%f831, %f830, 0f41200000;
	cvt.rzi.s32.f32 	%r346, %f831;
	min.s32 	%r347, %r346, %r106;
	max.s32 	%r106, %r347, 10;
$L__BB3_150:
	min.s32 	%r107, %r106, 512;
	cvt.rn.f32.s32 	%f117, %r107;
	div.rn.f32 	%f118, %f3, %f117;
	setp.gtu.f32 	%p255, %f118, 0f00000000;
	setp.leu.f32 	%p256, %f118, 0f3C23D70A;
	and.pred  	%p257, %p255, %p256;
	@%p257 bra 	$L__BB3_154;
	setp.eq.s32 	%p374, %r2, 0;
	@%p374 bra 	$L__BB3_153;
	sub.f32 	%f1190, %f116, %f2;
	max.f32 	%f1222, %f1190, 0f00000000;
	bra.uni 	$L__BB3_214;
$L__BB3_153:
	sub.f32 	%f1191, %f2, %f116;
	max.f32 	%f1222, %f1191, 0f00000000;
	bra.uni 	$L__BB3_214;
$L__BB3_154:
	setp.geu.f32 	%p258, %f118, 0f358637BD;
	@%p258 bra 	$L__BB3_158;
	setp.eq.s32 	%p373, %r2, 0;
	@%p373 bra 	$L__BB3_157;
	sub.f32 	%f1188, %f116, %f2;
	max.f32 	%f1222, %f1188, 0f00000000;
	bra.uni 	$L__BB3_214;
$L__BB3_157:
	sub.f32 	%f1189, %f2, %f116;
	max.f32 	%f1222, %f1189, 0f00000000;
	bra.uni 	$L__BB3_214;
$L__BB3_158:
	sqrt.rn.f32 	%f832, %f118;
	mul.f32 	%f833, %f4, %f832;
	fma.rn.f32 	%f834, %f833, 0f3BBB989D, 0f3F000000;
	cvt.sat.f32.f32 	%f835, %f834;
	mov.f32 	%f836, 0f4B400001;
	mov.f32 	%f837, 0f437C0000;
	fma.rm.f32 	%f838, %f835, %f837, %f836;
	add.f32 	%f839, %f838, 0fCB40007F;
	neg.f32 	%f840, %f839;
	fma.rn.f32 	%f841, %f833, 0f3FB8AA3B, %f840;
	fma.rn.f32 	%f842, %f833, 0f32A57060, %f841;
	mov.b32 	%r348, %f838;
	shl.b32 	%r349, %r348, 23;
	mov.b32 	%f843, %r349;
	ex2.approx.ftz.f32 	%f844, %f842;
	mul.f32 	%f845, %f844, %f843;
	setp.le.f32 	%p259, %f845, 0f3F8020C5;
	selp.f32 	%f846, 0f3F8020C5, %f845, %p259;
	setp.le.f32 	%p260, %f846, 0f3F800000;
	selp.f32 	%f123, 0f3F800008, %f846, %p260;
	rcp.rn.f32 	%f124, %f123;
	neg.f32 	%f847, %f193;
	mul.f32 	%f125, %f118, %f847;
	mul.f32 	%f848, %f193, %f118;
	fma.rn.f32 	%f849, %f848, 0f3BBB989D, 0f3F000000;
	cvt.sat.f32.f32 	%f850, %f849;
	fma.rm.f32 	%f851, %f850, %f837, %f836;
	add.f32 	%f852, %f851, 0fCB40007F;
	neg.f32 	%f853, %f852;
	fma.rn.f32 	%f854, %f848, 0f3FB8AA3B, %f853;
	fma.rn.f32 	%f855, %f848, 0f32A57060, %f854;
	mov.b32 	%r350, %f851;
	shl.b32 	%r351, %r350, 23;
	mov.b32 	%f856, %r351;
	ex2.approx.ftz.f32 	%f857, %f855;
	mul.f32 	%f858, %f857, %f856;
	sub.f32 	%f859, %f858, %f124;
	sub.f32 	%f860, %f123, %f124;
	div.rn.f32 	%f126, %f859, %f860;
	setp.gtu.f32 	%p261, %f126, 0f00000000;
	setp.ltu.f32 	%p262, %f126, 0f3F800000;
	and.pred  	%p263, %p261, %p262;
	abs.f32 	%f861, %f126;
	setp.ne.f32 	%p264, %f861, 0f7F800000;
	and.pred  	%p265, %p263, %p264;
	@%p265 bra 	$L__BB3_162;
	setp.eq.s32 	%p372, %r2, 0;
	@%p372 bra 	$L__BB3_161;
	sub.f32 	%f1186, %f116, %f2;
	max.f32 	%f1222, %f1186, 0f00000000;
	bra.uni 	$L__BB3_214;
$L__BB3_161:
	sub.f32 	%f1187, %f2, %f116;
	max.f32 	%f1222, %f1187, 0f00000000;
	bra.uni 	$L__BB3_214;
$L__BB3_162:
	min.f32 	%f864, %f126, 0f3F800000;
	max.f32 	%f129, %f864, 0f00000000;
	abs.f32 	%f130, %f124;
	setp.lt.f32 	%p266, %f130, 0f00800000;
	mul.f32 	%f865, %f130, 0f4B800000;
	selp.f32 	%f866, %f865, %f130, %p266;
	selp.f32 	%f867, 0fC1C00000, 0f00000000, %p266;
	mov.b32 	%r352, %f866;
	add.s32 	%r353, %r352, -1060439283;
	and.b32  	%r354, %r353, -8388608;
	sub.s32 	%r355, %r352, %r354;
	mov.b32 	%f868, %r355;
	cvt.rn.f32.s32 	%f869, %r354;
	fma.rn.f32 	%f870, %f869, 0f34000000, %f867;
	add.f32 	%f871, %f868, 0fBF800000;
	add.f32 	%f872, %f868, 0f3F800000;
	rcp.approx.ftz.f32 	%f873, %f872;
	add.f32 	%f874, %f871, %f871;
	mul.f32 	%f875, %f874, %f873;
	mul.f32 	%f876, %f875, %f875;
	sub.f32 	%f877, %f871, %f875;
	add.f32 	%f878, %f877, %f877;
	neg.f32 	%f879, %f875;
	fma.rn.f32 	%f880, %f879, %f871, %f878;
	mul.rn.f32 	%f881, %f873, %f880;
	fma.rn.f32 	%f882, %f876, 0f3A2C32E4, 0f3B52E7DB;
	fma.rn.f32 	%f883, %f882, %f876, 0f3C93BB73;
	fma.rn.f32 	%f884, %f883, %f876, 0f3DF6384F;
	mul.rn.f32 	%f885, %f884, %f876;
	fma.rn.f32 	%f886, %f875, 0f3FB8AA3B, %f870;
	sub.f32 	%f887, %f870, %f886;
	fma.rn.f32 	%f888, %f875, 0f3FB8AA3B, %f887;
	fma.rn.f32 	%f889, %f881, 0f3FB8AA3B, %f888;
	fma.rn.f32 	%f890, %f875, 0f32A55E34, %f889;
	mul.f32 	%f891, %f885, 0f40400000;
	fma.rn.f32 	%f892, %f891, %f881, %f890;
	fma.rn.f32 	%f893, %f885, %f875, %f892;
	add.rn.f32 	%f131, %f886, %f893;
	neg.f32 	%f894, %f886;
	add.rn.f32 	%f895, %f131, %f894;
	neg.f32 	%f896, %f895;
	add.rn.f32 	%f132, %f893, %f896;
	setp.eq.f32 	%p267, %f124, 0f3F800000;
	setp.eq.s32 	%p268, %r106, 0;
	or.pred  	%p269, %p268, %p267;
	mov.f32 	%f1209, 0f3F800000;
	@%p269 bra 	$L__BB3_167;
	setp.num.f32 	%p270, %f130, %f130;
	abs.f32 	%f897, %f117;
	setp.num.f32 	%p271, %f897, %f897;
	and.pred  	%p272, %p270, %p271;
	@%p272 bra 	$L__BB3_165;
	add.rn.f32 	%f1209, %f124, %f117;
	bra.uni 	$L__BB3_167;
$L__BB3_165:
	mul.rn.f32 	%f899, %f131, %f117;
	cvt.rni.f32.f32 	%f900, %f899;
	sub.f32 	%f901, %f899, %f900;
	neg.f32 	%f902, %f899;
	fma.rn.f32 	%f903, %f131, %f117, %f902;
	fma.rn.f32 	%f904, %f132, %f117, %f903;
	add.f32 	%f905, %f901, %f904;
	setp.gt.f32 	%p273, %f900, 0f00000000;
	selp.b32 	%r356, 0, -2097152000, %p273;
	setp.neu.f32 	%p274, %f124, 0f00000000;
	setp.neu.f32 	%p275, %f130, 0f7F800000;
	setp.lt.f32 	%p276, %f899, 0f00000000;
	selp.f32 	%f906, 0f00000000, 0f7F800000, %p276;
	abs.f32 	%f907, %f899;
	setp.gt.f32 	%p277, %f907, 0f43180000;
	cvt.rzi.s32.f32 	%r357, %f900;
	shl.b32 	%r358, %r357, 23;
	sub.s32 	%r359, %r358, %r356;
	mov.b32 	%f908, %r359;
	add.s32 	%r360, %r356, 2130706432;
	mov.b32 	%f909, %r360;
	fma.rn.f32 	%f910, %f905, 0f391FCB8E, 0f3AAF85ED;
	fma.rn.f32 	%f911, %f910, %f905, 0f3C1D9856;
	fma.rn.f32 	%f912, %f911, %f905, 0f3D6357BB;
	fma.rn.f32 	%f913, %f912, %f905, 0f3E75FDEC;
	fma.rn.f32 	%f914, %f913, %f905, 0f3F317218;
	fma.rn.f32 	%f915, %f914, %f905, 0f3F800000;
	mul.f32 	%f916, %f915, %f909;
	mul.f32 	%f917, %f916, %f908;
	selp.f32 	%f1209, %f906, %f917, %p277;
	and.pred  	%p278, %p274, %p275;
	@%p278 bra 	$L__BB3_167;
	mul.f32 	%f918, %f117, 0f3F000000;
	cvt.rzi.f32.f32 	%f919, %f918;
	add.f32 	%f920, %f919, %f919;
	sub.f32 	%f921, %f117, %f920;
	abs.f32 	%f922, %f921;
	setp.neu.f32 	%p279, %f922, 0f3F800000;
	add.f32 	%f923, %f124, %f124;
	mov.b32 	%r361, %f923;
	setp.lt.s32 	%p280, %r106, 0;
	xor.b32  	%r362, %r361, 2139095040;
	selp.b32 	%r363, %r362, %r361, %p280;
	and.b32  	%r364, %r363, 2147483647;
	selp.b32 	%r365, %r364, %r363, %p279;
	mov.b32 	%f1209, %r365;
$L__BB3_167:
	setp.lt.s32 	%p281, %r106, 0;
	@%p281 bra 	$L__BB3_174;
	abs.f32 	%f137, %f123;
	setp.lt.f32 	%p282, %f137, 0f00800000;
	mul.f32 	%f924, %f137, 0f4B800000;
	selp.f32 	%f925, %f924, %f137, %p282;
	selp.f32 	%f926, 0fC1C00000, 0f00000000, %p282;
	mov.b32 	%r367, %f925;
	add.s32 	%r368, %r367, -1060439283;
	and.b32  	%r369, %r368, -8388608;
	sub.s32 	%r370, %r367, %r369;
	mov.b32 	%f927, %r370;
	cvt.rn.f32.s32 	%f928, %r369;
	fma.rn.f32 	%f929, %f928, 0f34000000, %f926;
	add.f32 	%f930, %f927, 0fBF800000;
	add.f32 	%f931, %f927, 0f3F800000;
	rcp.approx.ftz.f32 	%f932, %f931;
	add.f32 	%f933, %f930, %f930;
	mul.f32 	%f934, %f933, %f932;
	mul.f32 	%f935, %f934, %f934;
	sub.f32 	%f936, %f930, %f934;
	add.f32 	%f937, %f936, %f936;
	neg.f32 	%f938, %f934;
	fma.rn.f32 	%f939, %f938, %f930, %f937;
	mul.rn.f32 	%f940, %f932, %f939;
	fma.rn.f32 	%f941, %f935, 0f3A2C32E4, 0f3B52E7DB;
	fma.rn.f32 	%f942, %f941, %f935, 0f3C93BB73;
	fma.rn.f32 	%f943, %f942, %f935, 0f3DF6384F;
	mul.rn.f32 	%f944, %f943, %f935;
	fma.rn.f32 	%f945, %f934, 0f3FB8AA3B, %f929;
	sub.f32 	%f946, %f929, %f945;
	fma.rn.f32 	%f947, %f934, 0f3FB8AA3B, %f946;
	fma.rn.f32 	%f948, %f940, 0f3FB8AA3B, %f947;
	fma.rn.f32 	%f949, %f934, 0f32A55E34, %f948;
	mul.f32 	%f950, %f944, 0f40400000;
	fma.rn.f32 	%f951, %f950, %f940, %f949;
	fma.rn.f32 	%f952, %f944, %f934, %f951;
	add.rn.f32 	%f138, %f945, %f952;
	neg.f32 	%f953, %f945;
	add.rn.f32 	%f954, %f138, %f953;
	neg.f32 	%f955, %f954;
	add.rn.f32 	%f139, %f952, %f955;
	add.f32 	%f956, %f123, %f123;
	mov.b32 	%r108, %f956;
	xor.b32  	%r109, %r108, 2139095040;
	setp.eq.f32 	%p283, %f124, 0f00000000;
	setp.eq.f32 	%p284, %f130, 0f7F800000;
	or.pred  	%p5, %p283, %p284;
	add.f32 	%f957, %f124, %f124;
	mov.b32 	%r110, %f957;
	xor.b32  	%r111, %r110, 2139095040;
	mul.f32 	%f140, %f123, %f123;
	mul.f32 	%f1210, %f116, %f1209;
	mov.b32 	%r478, 0;
	not.pred 	%p307, %p5;
$L__BB3_169:
	setp.lt.s32 	%p285, %r463, 1;
	mov.f32 	%f1214, %f1210;
	@%p285 bra 	$L__BB3_184;
	sub.s32 	%r116, %r107, %r478;
	mov.b32 	%r479, 0;
	mov.f32 	%f1214, %f1210;
$L__BB3_171:
	setp.eq.f32 	%p286, %f123, 0f3F800000;
	mul.wide.u32 	%rd144, %r479, 4;
	add.s64 	%rd145, %rd6, %rd144;
	ld.local.u32 	%r372, [%rd145];
	min.s32 	%r374, %r372, %r478;
	sub.s32 	%r118, %r374, %r372;
	add.s64 	%rd146, %rd5, %rd144;
	ld.local.f32 	%f149, [%rd146];
	sub.s32 	%r119, %r478, %r374;
	cvt.rn.f32.s32 	%f150, %r119;
	setp.eq.s32 	%p287, %r119, 0;
	or.pred  	%p288, %p286, %p287;
	mov.f32 	%f1212, 0f3F800000;
	@%p288 bra 	$L__BB3_178;
	setp.num.f32 	%p289, %f137, %f137;
	abs.f32 	%f959, %f150;
	setp.num.f32 	%p290, %f959, %f959;
	and.pred  	%p291, %p289, %p290;
	@%p291 bra 	$L__BB3_176;
	add.rn.f32 	%f1212, %f123, %f150;
	bra.uni 	$L__BB3_178;
$L__BB3_174:
	setp.lt.s32 	%p314, %r106, 1;
	@%p314 bra 	$L__BB3_213;
	fma.rn.f32 	%f1018, %f125, 0f3BBB989D, 0f3F000000;
	cvt.sat.f32.f32 	%f1019, %f1018;
	mov.f32 	%f1020, 0f4B400001;
	mov.f32 	%f1021, 0f437C0000;
	fma.rm.f32 	%f1022, %f1019, %f1021, %f1020;
	abs.f32 	%f142, %f123;
	setp.lt.f32 	%p315, %f142, 0f00800000;
	mul.f32 	%f1023, %f142, 0f4B800000;
	selp.f32 	%f1024, %f1023, %f142, %p315;
	selp.f32 	%f1025, 0fC1C00000, 0f00000000, %p315;
	mov.b32 	%r391, %f1024;
	add.s32 	%r392, %r391, -1060439283;
	and.b32  	%r393, %r392, -8388608;
	sub.s32 	%r394, %r391, %r393;
	mov.b32 	%f1026, %r394;
	cvt.rn.f32.s32 	%f1027, %r393;
	fma.rn.f32 	%f1028, %f1027, 0f34000000, %f1025;
	add.f32 	%f1029, %f1026, 0fBF800000;
	add.f32 	%f1030, %f1026, 0f3F800000;
	rcp.approx.ftz.f32 	%f1031, %f1030;
	add.f32 	%f1032, %f1029, %f1029;
	mul.f32 	%f1033, %f1032, %f1031;
	mul.f32 	%f1034, %f1033, %f1033;
	sub.f32 	%f1035, %f1029, %f1033;
	add.f32 	%f1036, %f1035, %f1035;
	neg.f32 	%f1037, %f1033;
	fma.rn.f32 	%f1038, %f1037, %f1029, %f1036;
	mul.rn.f32 	%f1039, %f1031, %f1038;
	fma.rn.f32 	%f1040, %f1034, 0f3A2C32E4, 0f3B52E7DB;
	fma.rn.f32 	%f1041, %f1040, %f1034, 0f3C93BB73;
	fma.rn.f32 	%f1042, %f1041, %f1034, 0f3DF6384F;
	mul.rn.f32 	%f1043, %f1042, %f1034;
	fma.rn.f32 	%f1044, %f1033, 0f3FB8AA3B, %f1028;
	sub.f32 	%f1045, %f1028, %f1044;
	fma.rn.f32 	%f1046, %f1033, 0f3FB8AA3B, %f1045;
	fma.rn.f32 	%f1047, %f1039, 0f3FB8AA3B, %f1046;
	fma.rn.f32 	%f1048, %f1033, 0f32A55E34, %f1047;
	mul.f32 	%f1049, %f1043, 0f40400000;
	fma.rn.f32 	%f1050, %f1049, %f1039, %f1048;
	fma.rn.f32 	%f1051, %f1043, %f1033, %f1050;
	add.rn.f32 	%f143, %f1044, %f1051;
	neg.f32 	%f1052, %f1044;
	add.rn.f32 	%f1053, %f143, %f1052;
	neg.f32 	%f1054, %f1053;
	add.rn.f32 	%f144, %f1051, %f1054;
	add.f32 	%f145, %f123, %f123;
	mov.b32 	%r112, %f145;
	setp.eq.f32 	%p316, %f124, 0f00000000;
	setp.eq.f32 	%p317, %f130, 0f7F800000;
	or.pred  	%p6, %p316, %p317;
	add.f32 	%f1055, %f124, %f124;
	mov.b32 	%r113, %f1055;
	xor.b32  	%r114, %r113, 2139095040;
	add.f32 	%f1056, %f1022, 0fCB40007F;
	neg.f32 	%f1057, %f1056;
	fma.rn.f32 	%f1058, %f125, 0f3FB8AA3B, %f1057;
	fma.rn.f32 	%f1059, %f125, 0f32A57060, %f1058;
	ex2.approx.ftz.f32 	%f1060, %f1059;
	mov.b32 	%r395, %f1022;
	shl.b32 	%r396, %r395, 23;
	mov.b32 	%f1061, %r396;
	mul.f32 	%f146, %f1060, %f1061;
	not.pred 	%p364, %p6;
	bra.uni 	$L__BB3_186;
$L__BB3_176:
	mul.rn.f32 	%f961, %f138, %f150;
	cvt.rni.f32.f32 	%f962, %f961;
	sub.f32 	%f963, %f961, %f962;
	neg.f32 	%f964, %f961;
	fma.rn.f32 	%f965, %f138, %f150, %f964;
	fma.rn.f32 	%f966, %f139, %f150, %f965;
	add.f32 	%f967, %f963, %f966;
	setp.gt.f32 	%p292, %f962, 0f00000000;
	selp.b32 	%r375, 0, -2097152000, %p292;
	setp.neu.f32 	%p293, %f137, 0f7F800000;
	setp.lt.f32 	%p294, %f961, 0f00000000;
	selp.f32 	%f968, 0f00000000, 0f7F800000, %p294;
	abs.f32 	%f969, %f961;
	setp.gt.f32 	%p295, %f969, 0f43180000;
	cvt.rzi.s32.f32 	%r376, %f962;
	shl.b32 	%r377, %r376, 23;
	sub.s32 	%r378, %r377, %r375;
	mov.b32 	%f970, %r378;
	add.s32 	%r379, %r375, 2130706432;
	mov.b32 	%f971, %r379;
	fma.rn.f32 	%f972, %f967, 0f391FCB8E, 0f3AAF85ED;
	fma.rn.f32 	%f973, %f972, %f967, 0f3C1D9856;
	fma.rn.f32 	%f974, %f973, %f967, 0f3D6357BB;
	fma.rn.f32 	%f975, %f974, %f967, 0f3E75FDEC;
	fma.rn.f32 	%f976, %f975, %f967, 0f3F317218;
	fma.rn.f32 	%f977, %f976, %f967, 0f3F800000;
	mul.f32 	%f978, %f977, %f971;
	mul.f32 	%f979, %f978, %f970;
	selp.f32 	%f1212, %f968, %f979, %p295;
	@%p293 bra 	$L__BB3_178;
	mul.f32 	%f980, %f150, 0f3F000000;
	cvt.rzi.f32.f32 	%f981, %f980;
	add.f32 	%f982, %f981, %f981;
	sub.f32 	%f983, %f150, %f982;
	abs.f32 	%f984, %f983;
	setp.neu.f32 	%p296, %f984, 0f3F800000;
	setp.lt.s32 	%p297, %r119, 0;
	selp.b32 	%r380, %r109, %r108, %p297;
	and.b32  	%r381, %r380, 2147483647;
	selp.b32 	%r382, %r381, %r380, %p296;
	mov.b32 	%f1212, %r382;
$L__BB3_178:
	setp.eq.f32 	%p298, %f124, 0f3F800000;
	mul.f32 	%f155, %f149, %f1212;
	add.s32 	%r120, %r118, %r116;
	cvt.rn.f32.s32 	%f156, %r120;
	setp.eq.s32 	%p299, %r120, 0;
	or.pred  	%p300, %p298, %p299;
	mov.f32 	%f1213, 0f3F800000;
	@%p300 bra 	$L__BB3_183;
	setp.num.f32 	%p301, %f130, %f130;
	abs.f32 	%f986, %f156;
	setp.num.f32 	%p302, %f986, %f986;
	and.pred  	%p303, %p301, %p302;
	@%p303 bra 	$L__BB3_181;
	add.rn.f32 	%f1213, %f124, %f156;
	bra.uni 	$L__BB3_183;
$L__BB3_181:
	mul.rn.f32 	%f988, %f131, %f156;
	cvt.rni.f32.f32 	%f989, %f988;
	sub.f32 	%f990, %f988, %f989;
	neg.f32 	%f991, %f988;
	fma.rn.f32 	%f992, %f131, %f156, %f991;
	fma.rn.f32 	%f993, %f132, %f156, %f992;
	add.f32 	%f994, %f990, %f993;
	setp.gt.f32 	%p304, %f989, 0f00000000;
	selp.b32 	%r383, 0, -2097152000, %p304;
	setp.lt.f32 	%p305, %f988, 0f00000000;
	selp.f32 	%f995, 0f00000000, 0f7F800000, %p305;
	abs.f32 	%f996, %f988;
	setp.gt.f32 	%p306, %f996, 0f43180000;
	cvt.rzi.s32.f32 	%r384, %f989;
	shl.b32 	%r385, %r384, 23;
	sub.s32 	%r386, %r385, %r383;
	mov.b32 	%f997, %r386;
	add.s32 	%r387, %r383, 2130706432;
	mov.b32 	%f998, %r387;
	fma.rn.f32 	%f999, %f994, 0f391FCB8E, 0f3AAF85ED;
	fma.rn.f32 	%f1000, %f999, %f994, 0f3C1D9856;
	fma.rn.f32 	%f1001, %f1000, %f994, 0f3D6357BB;
	fma.rn.f32 	%f1002, %f1001, %f994, 0f3E75FDEC;
	fma.rn.f32 	%f1003, %f1002, %f994, 0f3F317218;
	fma.rn.f32 	%f1004, %f1003, %f994, 0f3F800000;
	mul.f32 	%f1005, %f1004, %f998;
	mul.f32 	%f1006, %f1005, %f997;
	selp.f32 	%f1213, %f995, %f1006, %p306;
	@%p307 bra 	$L__BB3_183;
	mul.f32 	%f1007, %f156, 0f3F000000;
	cvt.rzi.f32.f32 	%f1008, %f1007;
	add.f32 	%f1009, %f1008, %f1008;
	sub.f32 	%f1010, %f156, %f1009;
	abs.f32 	%f1011, %f1010;
	setp.neu.f32 	%p308, %f1011, 0f3F800000;
	setp.lt.s32 	%p309, %r120, 0;
	selp.b32 	%r388, %r111, %r110, %p309;
	and.b32  	%r389, %r388, 2147483647;
	selp.b32 	%r390, %r389, %r388, %p308;
	mov.b32 	%f1213, %r390;
$L__BB3_183:
	mul.f32 	%f1012, %f155, %f1213;
	sub.f32 	%f1013, %f1214, %f1012;
	setp.lt.f32 	%p310, %f1013, 0f322BCC77;
	selp.f32 	%f1214, 0f322BCC77, %f1013, %p310;
	add.s32 	%r479, %r479, 1;
	setp.ne.s32 	%p311, %r479, %r463;
	@%p311 bra 	$L__BB3_171;
$L__BB3_184:
	setp.eq.s32 	%p312, %r2, 0;
	sub.f32 	%f1014, %f1214, %f2;
	sub.f32 	%f1015, %f2, %f1214;
	selp.f32 	%f1016, %f1015, %f1014, %p312;
	max.f32 	%f1017, %f1016, 0f00000000;
	mul.wide.u32 	%rd147, %r478, 4;
	add.s64 	%rd148, %rd4, %rd147;
	st.local.f32 	[%rd148], %f1017;
	mul.f32 	%f1210, %f140, %f1210;
	add.s32 	%r122, %r478, 1;
	setp.eq.s32 	%p313, %r478, %r106;
	mov.u32 	%r478, %r122;
	@%p313 bra 	$L__BB3_174;
	bra.uni 	$L__BB3_169;
$L__BB3_185:
	add.s32 	%r107, %r124, -1;
	setp.lt.s32 	%p371, %r124, 2;
	@%p371 bra 	$L__BB3_213;
$L__BB3_186:
	mov.u32 	%r124, %r107;
	mov.b32 	%r481, 0;
$L__BB3_187:
	setp.eq.f32 	%p318, %f123, 0f3F800000;
	cvt.rn.f32.u32 	%f164, %r481;
	setp.eq.s32 	%p319, %r481, 0;
	or.pred  	%p320, %p318, %p319;
	mov.f32 	%f1215, 0f3F800000;
	@%p320 bra 	$L__BB3_192;
	setp.num.f32 	%p321, %f142, %f142;
	abs.f32 	%f1063, %f164;
	setp.num.f32 	%p322, %f1063, %f1063;
	and.pred  	%p323, %p321, %p322;
	@%p323 bra 	$L__BB3_190;
	add.rn.f32 	%f1215, %f123, %f164;
	bra.uni 	$L__BB3_192;
$L__BB3_190:
	mul.rn.f32 	%f1065, %f143, %f164;
	cvt.rni.f32.f32 	%f1066, %f1065;
	sub.f32 	%f1067, %f1065, %f1066;
	neg.f32 	%f1068, %f1065;
	fma.rn.f32 	%f1069, %f143, %f164, %f1068;
	fma.rn.f32 	%f1070, %f144, %f164, %f1069;
	add.f32 	%f1071, %f1067, %f1070;
	setp.gt.f32 	%p324, %f1066, 0f00000000;
	selp.b32 	%r398, 0, -2097152000, %p324;
	setp.neu.f32 	%p325, %f142, 0f7F800000;
	setp.lt.f32 	%p326, %f1065, 0f00000000;
	selp.f32 	%f1072, 0f00000000, 0f7F800000, %p326;
	abs.f32 	%f1073, %f1065;
	setp.gt.f32 	%p327, %f1073, 0f43180000;
	cvt.rzi.s32.f32 	%r399, %f1066;
	shl.b32 	%r400, %r399, 23;
	sub.s32 	%r401, %r400, %r398;
	mov.b32 	%f1074, %r401;
	add.s32 	%r402, %r398, 2130706432;
	mov.b32 	%f1075, %r402;
	fma.rn.f32 	%f1076, %f1071, 0f391FCB8E, 0f3AAF85ED;
	fma.rn.f32 	%f1077, %f1076, %f1071, 0f3C1D9856;
	fma.rn.f32 	%f1078, %f1077, %f1071, 0f3D6357BB;
	fma.rn.f32 	%f1079, %f1078, %f1071, 0f3E75FDEC;
	fma.rn.f32 	%f1080, %f1079, %f1071, 0f3F317218;
	fma.rn.f32 	%f1081, %f1080, %f1071, 0f3F800000;
	mul.f32 	%f1082, %f1081, %f1075;
	mul.f32 	%f1083, %f1082, %f1074;
	selp.f32 	%f1215, %f1072, %f1083, %p327;
	@%p325 bra 	$L__BB3_192;
	mul.f32 	%f1084, %f164, 0f3F000000;
	cvt.rzi.f32.f32 	%f1085, %f1084;
	add.f32 	%f1086, %f1085, %f1085;
	sub.f32 	%f1087, %f164, %f1086;
	abs.f32 	%f1088, %f1087;
	setp.neu.f32 	%p328, %f1088, 0f3F800000;
	and.b32  	%r403, %r112, 2147483647;
	mov.b32 	%f1089, %r403;
	selp.f32 	%f1215, %f1089, %f145, %p328;
$L__BB3_192:
	setp.eq.f32 	%p329, %f124, 0f3F800000;
	not.b32 	%r404, %r481;
	add.s32 	%r126, %r404, %r124;
	cvt.rn.f32.s32 	%f169, %r126;
	setp.eq.s32 	%p330, %r126, 0;
	or.pred  	%p331, %p329, %p330;
	mov.f32 	%f1216, 0f3F800000;
	@%p331 bra 	$L__BB3_197;
	setp.num.f32 	%p332, %f130, %f130;
	abs.f32 	%f1091, %f169;
	setp.num.f32 	%p333, %f1091, %f1091;
	and.pred  	%p334, %p332, %p333;
	@%p334 bra 	$L__BB3_195;
	add.rn.f32 	%f1216, %f124, %f169;
	bra.uni 	$L__BB3_197;
$L__BB3_195:
	mul.rn.f32 	%f1093, %f131, %f169;
	cvt.rni.f32.f32 	%f1094, %f1093;
	sub.f32 	%f1095, %f1093, %f1094;
	neg.f32 	%f1096, %f1093;
	fma.rn.f32 	%f1097, %f131, %f169, %f1096;
	fma.rn.f32 	%f1098, %f132, %f169, %f1097;
	add.f32 	%f1099, %f1095, %f1098;
	setp.gt.f32 	%p335, %f1094, 0f00000000;
	selp.b32 	%r405, 0, -2097152000, %p335;
	setp.lt.f32 	%p336, %f1093, 0f00000000;
	selp.f32 	%f1100, 0f00000000, 0f7F800000, %p336;
	abs.f32 	%f1101, %f1093;
	setp.gt.f32 	%p337, %f1101, 0f43180000;
	cvt.rzi.s32.f32 	%r406, %f1094;
	shl.b32 	%r407, %r406, 23;
	sub.s32 	%r408, %r407, %r405;
	mov.b32 	%f1102, %r408;
	add.s32 	%r409, %r405, 2130706432;
	mov.b32 	%f1103, %r409;
	fma.rn.f32 	%f1104, %f1099, 0f391FCB8E, 0f3AAF85ED;
	fma.rn.f32 	%f1105, %f1104, %f1099, 0f3C1D9856;
	fma.rn.f32 	%f1106, %f1105, %f1099, 0f3D6357BB;
	fma.rn.f32 	%f1107, %f1106, %f1099, 0f3E75FDEC;
	fma.rn.f32 	%f1108, %f1107, %f1099, 0f3F317218;
	fma.rn.f32 	%f1109, %f1108, %f1099, 0f3F800000;
	mul.f32 	%f1110, %f1109, %f1103;
	mul.f32 	%f1111, %f1110, %f1102;
	selp.f32 	%f1216, %f1100, %f1111, %p337;
	@%p364 bra 	$L__BB3_197;
	mul.f32 	%f1112, %f169, 0f3F000000;
	cvt.rzi.f32.f32 	%f1113, %f1112;
	add.f32 	%f1114, %f1113, %f1113;
	sub.f32 	%f1115, %f169, %f1114;
	abs.f32 	%f1116, %f1115;
	setp.neu.f32 	%p339, %f1116, 0f3F800000;
	setp.lt.s32 	%p340, %r126, 0;
	selp.b32 	%r410, %r114, %r113, %p340;
	and.b32  	%r411, %r410, 2147483647;
	selp.b32 	%r412, %r411, %r410, %p339;
	mov.b32 	%f1216, %r412;
$L__BB3_197:
	setp.lt.s32 	%p341, %r463, 1;
	mul.f32 	%f1117, %f116, %f1215;
	mul.f32 	%f1220, %f1117, %f1216;
	@%p341 bra 	$L__BB3_212;
	neg.s32 	%r482, %r463;
	mov.u64 	%rd155, %rd6;
	mov.u64 	%rd156, %rd5;
$L__BB3_199:
	ld.local.u32 	%r129, [%rd155];
	setp.ge.s32 	%p342, %r129, %r124;
	@%p342 bra 	$L__BB3_211;
	min.s32 	%r413, %r129, %r481;
	sub.s32 	%r130, %r413, %r129;
	ld.local.f32 	%f176, [%rd156];
	sub.s32 	%r131, %r481, %r413;
	cvt.rn.f32.s32 	%f177, %r131;
	setp.eq.s32 	%p344, %r131, 0;
	or.pred  	%p345, %p318, %p344;
	mov.f32 	%f1218, 0f3F800000;
	@%p345 bra 	$L__BB3_205;
	setp.num.f32 	%p346, %f142, %f142;
	abs.f32 	%f1119, %f177;
	setp.num.f32 	%p347, %f1119, %f1119;
	and.pred  	%p348, %p346, %p347;
	@%p348 bra 	$L__BB3_203;
	add.rn.f32 	%f1218, %f123, %f177;
	bra.uni 	$L__BB3_205;
$L__BB3_203:
	mul.rn.f32 	%f1121, %f143, %f177;
	cvt.rni.f32.f32 	%f1122, %f1121;
	sub.f32 	%f1123, %f1121, %f1122;
	neg.f32 	%f1124, %f1121;
	fma.rn.f32 	%f1125, %f143, %f177, %f1124;
	fma.rn.f32 	%f1126, %f144, %f177, %f1125;
	add.f32 	%f1127, %f1123, %f1126;
	setp.gt.f32 	%p349, %f1122, 0f00000000;
	selp.b32 	%r414, 0, -2097152000, %p349;
	setp.neu.f32 	%p350, %f142, 0f7F800000;
	setp.lt.f32 	%p351, %f1121, 0f00000000;
	selp.f32 	%f1128, 0f00000000, 0f7F800000, %p351;
	abs.f32 	%f1129, %f1121;
	setp.gt.f32 	%p352, %f1129, 0f43180000;
	cvt.rzi.s32.f32 	%r415, %f1122;
	shl.b32 	%r416, %r415, 23;
	sub.s32 	%r417, %r416, %r414;
	mov.b32 	%f1130, %r417;
	add.s32 	%r418, %r414, 2130706432;
	mov.b32 	%f1131, %r418;
	fma.rn.f32 	%f1132, %f1127, 0f391FCB8E, 0f3AAF85ED;
	fma.rn.f32 	%f1133, %f1132, %f1127, 0f3C1D9856;
	fma.rn.f32 	%f1134, %f1133, %f1127, 0f3D6357BB;
	fma.rn.f32 	%f1135, %f1134, %f1127, 0f3E75FDEC;
	fma.rn.f32 	%f1136, %f1135, %f1127, 0f3F317218;
	fma.rn.f32 	%f1137, %f1136, %f1127, 0f3F800000;
	mul.f32 	%f1138, %f1137, %f1131;
	mul.f32 	%f1139, %f1138, %f1130;
	selp.f32 	%f1218, %f1128, %f1139, %p352;
	@%p350 bra 	$L__BB3_205;
	mul.f32 	%f1140, %f177, 0f3F000000;
	cvt.rzi.f32.f32 	%f1141, %f1140;
	add.f32 	%f1142, %f1141, %f1141;
	sub.f32 	%f1143, %f177, %f1142;
	abs.f32 	%f1144, %f1143;
	setp.neu.f32 	%p353, %f1144, 0f3F800000;
	setp.lt.s32 	%p354, %r131, 0;
	xor.b32  	%r419, %r112, 2139095040;
	selp.b32 	%r420, %r419, %r112, %p354;
	and.b32  	%r421, %r420, 2147483647;
	selp.b32 	%r422, %r421, %r420, %p353;
	mov.b32 	%f1218, %r422;
$L__BB3_205:
	mul.f32 	%f182, %f176, %f1218;
	add.s32 	%r132, %r130, %r126;
	cvt.rn.f32.s32 	%f183, %r132;
	setp.eq.s32 	%p356, %r132, 0;
	or.pred  	%p357, %p329, %p356;
	mov.f32 	%f1219, 0f3F800000;
	@%p357 bra 	$L__BB3_210;
	setp.num.f32 	%p358, %f130, %f130;
	abs.f32 	%f1146, %f183;
	setp.num.f32 	%p359, %f1146, %f1146;
	and.pred  	%p360, %p358, %p359;
	@%p360 bra 	$L__BB3_208;
	add.rn.f32 	%f1219, %f124, %f183;
	bra.uni 	$L__BB3_210;
$L__BB3_208:
	mul.rn.f32 	%f1148, %f131, %f183;
	cvt.rni.f32.f32 	%f1149, %f1148;
	sub.f32 	%f1150, %f1148, %f1149;
	neg.f32 	%f1151, %f1148;
	fma.rn.f32 	%f1152, %f131, %f183, %f1151;
	fma.rn.f32 	%f1153, %f132, %f183, %f1152;
	add.f32 	%f1154, %f1150, %f1153;
	setp.gt.f32 	%p361, %f1149, 0f00000000;
	selp.b32 	%r423, 0, -2097152000, %p361;
	setp.lt.f32 	%p362, %f1148, 0f00000000;
	selp.f32 	%f1155, 0f00000000, 0f7F800000, %p362;
	abs.f32 	%f1156, %f1148;
	setp.gt.f32 	%p363, %f1156, 0f43180000;
	cvt.rzi.s32.f32 	%r424, %f1149;
	shl.b32 	%r425, %r424, 23;
	sub.s32 	%r426, %r425, %r423;
	mov.b32 	%f1157, %r426;
	add.s32 	%r427, %r423, 2130706432;
	mov.b32 	%f1158, %r427;
	fma.rn.f32 	%f1159, %f1154, 0f391FCB8E, 0f3AAF85ED;
	fma.rn.f32 	%f1160, %f1159, %f1154, 0f3C1D9856;
	fma.rn.f32 	%f1161, %f1160, %f1154, 0f3D6357BB;
	fma.rn.f32 	%f1162, %f1161, %f1154, 0f3E75FDEC;
	fma.rn.f32 	%f1163, %f1162, %f1154, 0f3F317218;
	fma.rn.f32 	%f1164, %f1163, %f1154, 0f3F800000;
	mul.f32 	%f1165, %f1164, %f1158;
	mul.f32 	%f1166, %f1165, %f1157;
	selp.f32 	%f1219, %f1155, %f1166, %p363;
	@%p364 bra 	$L__BB3_210;
	mul.f32 	%f1167, %f183, 0f3F000000;
	cvt.rzi.f32.f32 	%f1168, %f1167;
	add.f32 	%f1169, %f1168, %f1168;
	sub.f32 	%f1170, %f183, %f1169;
	abs.f32 	%f1171, %f1170;
	setp.neu.f32 	%p365, %f1171, 0f3F800000;
	setp.lt.s32 	%p366, %r132, 0;
	selp.b32 	%r428, %r114, %r113, %p366;
	and.b32  	%r429, %r428, 2147483647;
	selp.b32 	%r430, %r429, %r428, %p365;
	mov.b32 	%f1219, %r430;
$L__BB3_210:
	mul.f32 	%f1172, %f182, %f1219;
	sub.f32 	%f1173, %f1220, %f1172;
	setp.lt.f32 	%p367, %f1173, 0f322BCC77;
	selp.f32 	%f1220, 0f322BCC77, %f1173, %p367;
$L__BB3_211:
	add.s32 	%r482, %r482, 1;
	setp.ne.s32 	%p368, %r482, 0;
	add.s64 	%rd156, %rd156, 4;
	add.s64 	%rd155, %rd155, 4;
	@%p368 bra 	$L__BB3_199;
$L__BB3_212:
	setp.eq.s32 	%p369, %r2, 0;
	add.s32 	%r134, %r481, 1;
	mul.wide.u32 	%rd149, %r481, 4;
	add.s64 	%rd150, %rd4, %rd149;
	ld.local.f32 	%f1174, [%rd150+4];
	ld.local.f32 	%f1175, [%rd150];
	mov.f32 	%f1176, 0f3F800000;
	sub.f32 	%f1177, %f1176, %f129;
	mul.f32 	%f1178, %f1177, %f1175;
	fma.rn.f32 	%f1179, %f129, %f1174, %f1178;
	mul.f32 	%f1180, %f146, %f1179;
	sub.f32 	%f1181, %f1220, %f2;
	sub.f32 	%f1182, %f2, %f1220;
	selp.f32 	%f1183, %f1182, %f1181, %p369;
	max.f32 	%f1184, %f1183, 0f00000000;
	max.f32 	%f1185, %f1180, %f1184;
	st.local.f32 	[%rd150], %f1185;
	setp.eq.s32 	%p370, %r134, %r124;
	mov.u32 	%r481, %r134;
	@%p370 bra 	$L__BB3_185;
	bra.uni 	$L__BB3_187;
$L__BB3_213:
	ld.local.f32 	%f1222, [%rd4];
$L__BB3_214:
	sub.f32 	%f1192, %f1208, %f1222;
	add.f32 	%f1193, %f39, %f39;
	div.rn.f32 	%f1194, %f1192, %f1193;
	mul.wide.s32 	%rd151, %r1, 4;
	add.s64 	%rd152, %rd3, %rd151;
	st.global.f32 	[%rd152], %f1194;
$L__BB3_215:
	ret;
$L__BB3_216:
	add.s64 	%rd154, %rd3, %rd27;
	mov.b32 	%r431, 2143289344;
	st.global.u32 	[%rd154], %r431;
	bra.uni 	$L__BB3_215;

}
	// .globl	_Z31compute_vega_kernel_threadlocalPKfS0_S0_S0_PKifiiS0_S0_iPf
.visible .entry _Z31compute_vega_kernel_threadlocalPKfS0_S0_S0_PKifiiS0_S0_iPf(
	.param .u64 .ptr .align 1 _Z31compute_vega_kernel_threadlocalPKfS0_S0_S0_PKifiiS0_S0_iPf_param_0,
	.param .u64 .ptr .align 1 _Z31compute_vega_kernel_threadlocalPKfS0_S0_S0_PKifiiS0_S0_iPf_param_1,
	.param .u64 .ptr .align 1 _Z31compute_vega_kernel_threadlocalPKfS0_S0_S0_PKifiiS0_S0_iPf_param_2,
	.param .u64 .ptr .align 1 _Z31compute_vega_kernel_threadlocalPKfS0_S0_S0_PKifiiS0_S0_iPf_param_3,
	.param .u64 .ptr .align 1 _Z31compute_vega_kernel_threadlocalPKfS0_S0_S0_PKifiiS0_S0_iPf_param_4,
	.param .f32 _Z31compute_vega_kernel_threadlocalPKfS0_S0_S0_PKifiiS0_S0_iPf_param_5,
	.param .u32 _Z31compute_vega_kernel_threadlocalPKfS0_S0_S0_PKifiiS0_S0_iPf_param_6,
	.param .u32 _Z31compute_vega_kernel_threadlocalPKfS0_S0_S0_PKifiiS0_S0_iPf_param_7,
	.param .u64 .ptr .align 1 _Z31compute_vega_kernel_threadlocalPKfS0_S0_S0_PKifiiS0_S0_iPf_param_8,
	.param .u64 .ptr .align 1 _Z31compute_vega_kernel_threadlocalPKfS0_S0_S0_PKifiiS0_S0_iPf_param_9,
	.param .u32 _Z31compute_vega_kernel_threadlocalPKfS0_S0_S0_PKifiiS0_S0_iPf_param_10,
	.param .u64 .ptr .align 1 _Z31compute_vega_kernel_threadlocalPKfS0_S0_S0_PKifiiS0_S0_iPf_param_11
)
{
	.local .align 16 .b8 	__local_depot4[2320];
	.reg .b64 	%SP;
	.reg .b64 	%SPL;
	.reg .pred 	%p<375>;
	.reg .b32 	%r<482>;
	.reg .b32 	%f<1223>;
	.reg .b64 	%rd<157>;

	mov.u64 	%SPL, __local_depot4;
	ld.param.u64 	%rd11, [_Z31compute_vega_kernel_threadlocalPKfS0_S0_S0_PKifiiS0_S0_iPf_param_0];
	ld.param.u64 	%rd12, [_Z31compute_vega_kernel_threadlocalPKfS0_S0_S0_PKifiiS0_S0_iPf_param_1];
	ld.param.u64 	%rd13, [_Z31compute_vega_kernel_threadlocalPKfS0_S0_S0_PKifiiS0_S0_iPf_param_2];
	ld.param.u64 	%rd14, [_Z31compute_vega_kernel_threadlocalPKfS0_S0_S0_PKifiiS0_S0_iPf_param_3];
	ld.param.u64 	%rd15, [_Z31compute_vega_kernel_threadlocalPKfS0_S0_S0_PKifiiS0_S0_iPf_param_4];
	ld.param.f32 	%f191, [_Z31compute_vega_kernel_threadlocalPKfS0_S0_S0_PKifiiS0_S0_iPf_param_5];
	ld.param.u32 	%r135, [_Z31compute_vega_kernel_threadlocalPKfS0_S0_S0_PKifiiS0_S0_iPf_param_6];
	ld.param.u32 	%r137, [_Z31compute_vega_kernel_threadlocalPKfS0_S0_S0_PKifiiS0_S0_iPf_param_7];
	ld.param.u64 	%rd16, [_Z31compute_vega_kernel_threadlocalPKfS0_S0_S0_PKifiiS0_S0_iPf_param_8];
	ld.param.u64 	%rd17, [_Z31compute_vega_kernel_threadlocalPKfS0_S0_S0_PKifiiS0_S0_iPf_param_9];
	ld.param.u32 	%r136, [_Z31compute_vega_kernel_threadlocalPKfS0_S0_S0_PKifiiS0_S0_iPf_param_10];
	ld.param.u64 	%rd18, [_Z31compute_vega_kernel_threadlocalPKfS0_S0_S0_PKifiiS0_S0_iPf_param_11];
	cvta.to.global.u64 	%rd1, %rd16;
	cvta.to.global.u64 	%rd2, %rd17;
	cvta.to.global.u64 	%rd3, %rd18;
	add.u64 	%rd4, %SPL, 0;
	add.u64 	%rd5, %SPL, 2064;
	add.u64 	%rd6, %SPL, 2192;
	mov.u32 	%r138, %ctaid.x;
	mov.u32 	%r139, %ntid.x;
	mov.u32 	%r140, %tid.x;
	mad.lo.s32 	%r1, %r138, %r139, %r140;
	setp.ge.s32 	%p7, %r1, %r137;
	@%p7 bra 	$L__BB4_215;
	cvta.to.global.u64 	%rd22, %rd11;
	cvta.to.global.u64 	%rd23, %rd12;
	cvta.to.global.u64 	%rd24, %rd13;
	cvta.to.global.u64 	%rd25, %rd14;
	cvta.to.global.u64 	%rd26, %rd15;
	mul.wide.s32 	%rd27, %r1, 4;
	add.s64 	%rd28, %rd22, %rd27;
	ld.global.f32 	%f1, [%rd28];
	add.s64 	%rd29, %rd23, %rd27;
	ld.global.f32 	%f2, [%rd29];
	add.s64 	%rd30, %rd24, %rd27;
	ld.global.f32 	%f3, [%rd30];
	add.s64 	%rd31, %rd25, %rd27;
	ld.global.f32 	%f4, [%rd31];
	add.s64 	%rd32, %rd26, %rd27;
	ld.global.u32 	%r2, [%rd32];
	abs.f32 	%f192, %f1;
	setp.equ.f32 	%p9, %f192, 0f7F800000;
	abs.f32 	%f193, %f2;
	setp.equ.f32 	%p10, %f193, 0f7F800000;
	or.pred  	%p11, %p9, %p10;
	abs.f32 	%f195, %f3;
	setp.equ.f32 	%p12, %f195, 0f7F800000;
	or.pred  	%p13, %p11, %p12;
	mov.pred 	%p374, -1;
	@%p13 bra 	$L__BB4_3;
	abs.f32 	%f197, %f4;
	setp.equ.f32 	%p374, %f197, 0f7F800000;
$L__BB4_3:
	setp.le.f32 	%p14, %f3, 0f00000000;
	or.pred  	%p15, %p374, %p14;
	setp.le.f32 	%p16, %f1, 0f00000000;
	or.pred  	%p17, %p15, %p16;
	setp.le.f32 	%p18, %f2, 0f00000000;
	or.pred  	%p19, %p17, %p18;
	setp.le.f32 	%p20, %f4, 0f00000000;
	or.pred  	%p21, %p19, %p20;
	@%p21 bra 	$L__BB4_216;
	setp.lt.s32 	%p22, %r136, 1;
	mov.b32 	%r462, 0;
	@%p22 bra 	$L__BB4_82;
	cvt.rn.f32.s32 	%f5, %r135;
	add.s32 	%r144, %r136, -1;
	min.u32 	%r145, %r144, 31;
	add.s32 	%r3, %r145, 1;
	and.b32  	%r4, %r3, 3;
	setp.lt.u32 	%p23, %r136, 4;
	mov.b32 	%r463, 0;
	mov.u32 	%r462, %r463;
	@%p23 bra 	$L__BB4_77;
	and.b32  	%r5, %r3, 60;
	ld.global.f32 	%f198, [%rd2];
	setp.gt.f32 	%p24, %f198, 0f00000000;
	setp.lt.f32 	%p25, %f198, %f3;
	and.pred  	%p26, %p24, %p25;
	mov.b32 	%r462, 0;
	@%p26 bra 	$L__BB4_7;
	bra.uni 	$L__BB4_8;
$L__BB4_7:
	div.rn.f32 	%f199, %f198, %f3;
	mul.f32 	%f200, %f199, %f5;
	mov.f32 	%f201, 0f3F000000;
	copysign.f32 	%f202, %f200, %f201;
	add.rz.f32 	%f203, %f200, %f202;
	cvt.rzi.f32.f32 	%f204, %f203;
	cvt.rzi.s32.f32 	%r148, %f204;
	min.s32 	%r149, %r148, %r135;
	max.s32 	%r150, %r149, 1;
	st.local.u32 	[%rd6], %r150;
	ld.global.f32 	%f205, [%rd1];
	st.local.f32 	[%rd5], %f205;
	mov.b32 	%r462, 1;
$L__BB4_8:
	ld.global.f32 	%f206, [%rd2+4];
	setp.leu.f32 	%p27, %f206, 0f00000000;
	setp.geu.f32 	%p28, %f206, %f3;
	or.pred  	%p29, %p27, %p28;
	@%p29 bra 	$L__BB4_10;
	div.rn.f32 	%f207, %f206, %f3;
	mul.f32 	%f208, %f207, %f5;
	mov.f32 	%f209, 0f3F000000;
	copysign.f32 	%f210, %f208, %f209;
	add.rz.f32 	%f211, %f208, %f210;
	cvt.rzi.f32.f32 	%f212, %f211;
	cvt.rzi.s32.f32 	%r151, %f212;
	min.s32 	%r152, %r151, %r135;
	max.s32 	%r153, %r152, 1;
	mul.wide.u32 	%rd33, %r462, 4;
	add.s64 	%rd34, %rd6, %rd33;
	st.local.u32 	[%rd34], %r153;
	ld.global.f32 	%f213, [%rd1+4];
	add.s64 	%rd35, %rd5, %rd33;
	st.local.f32 	[%rd35], %f213;
	add.s32 	%r462, %r462, 1;
$L__BB4_10:
	ld.global.f32 	%f214, [%rd2+8];
	setp.leu.f32 	%p30, %f214, 0f00000000;
	setp.geu.f32 	%p31, %f214, %f3;
	or.pred  	%p32, %p30, %p31;
	@%p32 bra 	$L__BB4_12;
	div.rn.f32 	%f215, %f214, %f3;
	mul.f32 	%f216, %f215, %f5;
	mov.f32 	%f217, 0f3F000000;
	copysign.f32 	%f218, %f216, %f217;
	add.rz.f32 	%f219, %f216, %f218;
	cvt.rzi.f32.f32 	%f220, %f219;
	cvt.rzi.s32.f32 	%r154, %f220;
	min.s32 	%r155, %r154, %r135;
	max.s32 	%r156, %r155, 1;
	mul.wide.u32 	%rd36, %r462, 4;
	add.s64 	%rd37, %rd6, %rd36;
	st.local.u32 	[%rd37], %r156;
	ld.global.f32 	%f221, [%rd1+8];
	add.s64 	%rd38, %rd5, %rd36;
	st.local.f32 	[%rd38], %f221;
	add.s32 	%r462, %r462, 1;
$L__BB4_12:
	ld.global.f32 	%f222, [%rd2+12];
	setp.leu.f32 	%p33, %f222, 0f00000000;
	setp.geu.f32 	%p34, %f222, %f3;
	or.pred  	%p35, %p33, %p34;
	@%p35 bra 	$L__BB4_14;
	div.rn.f32 	%f223, %f222, %f3;
	mul.f32 	%f224, %f223, %f5;
	mov.f32 	%f225, 0f3F000000;
	copysign.f32 	%f226, %f224, %f225;
	add.rz.f32 	%f227, %f224, %f226;
	cvt.rzi.f32.f32 	%f228, %f227;
	cvt.rzi.s32.f32 	%r157, %f228;
	min.s32 	%r158, %r157, %r135;
	max.s32 	%r159, %r158, 1;
	mul.wide.u32 	%rd39, %r462, 4;
	add.s64 	%rd40, %rd6, %rd39;
	st.local.u32 	[%rd40], %r159;
	ld.global.f32 	%f229, [%rd1+12];
	add.s64 	%rd41, %rd5, %rd39;
	st.local.f32 	[%rd41], %f229;
	add.s32 	%r462, %r462, 1;
$L__BB4_14:
	setp.eq.s32 	%p36, %r5, 4;
	mov.b32 	%r463, 4;
	@%p36 bra 	$L__BB4_77;
	ld.global.f32 	%f230, [%rd2+16];
	setp.leu.f32 	%p37, %f230, 0f00000000;
	setp.geu.f32 	%p38, %f230, %f3;
	or.pred  	%p39, %p37, %p38;
	@%p39 bra 	$L__BB4_17;
	div.rn.f32 	%f231, %f230, %f3;
	mul.f32 	%f232, %f231, %f5;
	mov.f32 	%f233, 0f3F000000;
	copysign.f32 	%f234, %f232, %f233;
	add.rz.f32 	%f235, %f232, %f234;
	cvt.rzi.f32.f32 	%f236, %f235;
	cvt.rzi.s32.f32 	%r161, %f236;
	min.s32 	%r162, %r161, %r135;
	max.s32 	%r163, %r162, 1;
	mul.wide.u32 	%rd42, %r462, 4;
	add.s64 	%rd43, %rd6, %rd42;
	st.local.u32 	[%rd43], %r163;
	ld.global.f32 	%f237, [%rd1+16];
	add.s64 	%rd44, %rd5, %rd42;
	st.local.f32 	[%rd44], %f237;
	add.s32 	%r462, %r462, 1;
$L__BB4_17:
	ld.global.f32 	%f238, [%rd2+20];
	setp.leu.f32 	%p40, %f238, 0f00000000;
	setp.geu.f32 	%p41, %f238, %f3;
	or.pred  	%p42, %p40, %p41;
	@%p42 bra 	$L__BB4_19;
	div.rn.f32 	%f239, %f238, %f3;
	mul.f32 	%f240, %f239, %f5;
	mov.f32 	%f241, 0f3F000000;
	copysign.f32 	%f242, %f240, %f241;
	add.rz.f32 	%f243, %f240, %f242;
	cvt.rzi.f32.f32 	%f244, %f243;
	cvt.rzi.s32.f32 	%r164, %f244;
	min.s32 	%r165, %r164, %r135;
	max.s32 	%r166, %r165, 1;
	mul.wide.u32 	%rd45, %r462, 4;
	add.s64 	%rd46, %rd6, %rd45;
	st.local.u32 	[%rd46], %r166;
	ld.global.f32 	%f245, [%rd1+20];
	add.s64 	%rd47, %rd5, %rd45;
	st.local.f32 	[%rd47], %f245;
	add.s32 	%r462, %r462, 1;
$L__BB4_19:
	ld.global.f32 	%f246, [%rd2+24];
	setp.leu.f32 	%p43, %f246, 0f00000000;
	setp.geu.f32 	%p44, %f246, %f3;
	or.pred  	%p45, %p43, %p44;
	@%p45 bra 	$L__BB4_21;
	div.rn.f32 	%f247, %f246, %f3;
	mul.f32 	%f248, %f247, %f5;
	mov.f32 	%f249, 0f3F000000;
	copysign.f32 	%f250, %f248, %f249;
	add.rz.f32 	%f251, %f248, %f250;
	cvt.rzi.f32.f32 	%f252, %f251;
	cvt.rzi.s32.f32 	%r167, %f252;
	min.s32 	%r168, %r167, %r135;
	max.s32 	%r169, %r168, 1;
	mul.wide.u32 	%rd48, %r462, 4;
	add.s64 	%rd49, %rd6, %rd48;
	st.local.u32 	[%rd49], %r169;
	ld.global.f32 	%f253, [%rd1+24];
	add.s64 	%rd50, %rd5, %rd48;
	st.local.f32 	[%rd50], %f253;
	add.s32 	%r462, %r462, 1;
$L__BB4_21:
	ld.global.f32 	%f254, [%rd2+28];
	setp.leu.f32 	%p46, %f254, 0f00000000;
	setp.geu.f32 	%p47, %f254, %f3;
	or.pred  	%p48, %p46, %p47;
	@%p48 bra 	$L__BB4_23;
	div.rn.f32 	%f255, %f254, %f3;
	mul.f32 	%f256, %f255, %f5;
	mov.f32 	%f257, 0f3F000000;
	copysign.f32 	%f258, %f256, %f257;
	add.rz.f32 	%f259, %f256, %f258;
	cvt.rzi.f32.f32 	%f260, %f259;
	cvt.rzi.s32.f32 	%r170, %f260;
	min.s32 	%r171, %r170, %r135;
	max.s32 	%r172, %r171, 1;
	mul.wide.u32 	%rd51, %r462, 4;
	add.s64 	%rd52, %rd6, %rd51;
	st.local.u32 	[%rd52], %r172;
	ld.global.f32 	%f261, [%rd1+28];
	add.s64 	%rd53, %rd5, %rd51;
	st.local.f32 	[%rd53], %f261;
	add.s32 	%r462, %r462, 1;
$L__BB4_23:
	setp.eq.s32 	%p49, %r5, 8;
	mov.b32 	%r463, 8;
	@%p49 bra 	$L__BB4_77;
	ld.global.f32 	%f262, [%rd2+32];
	setp.leu.f32 	%p50, %f262, 0f00000000;
	setp.geu.f32 	%p51, %f262, %f3;
	or.pred  	%p52, %p50, %p51;
	@%p52 bra 	$L__BB4_26;
	div.rn.f32 	%f263, %f262, %f3;
	mul.f32 	%f264, %f263, %f5;
	mov.f32 	%f265, 0f3F000000;
	copysign.f32 	%f266, %f264, %f265;
	add.rz.f32 	%f267, %f264, %f266;
	cvt.rzi.f32.f32 	%f268, %f267;
	cvt.rzi.s32.f32 	%r174, %f268;
	min.s32 	%r175, %r174, %r135;
	max.s32 	%r176, %r175, 1;
	mul.wide.u32 	%rd54, %r462, 4;
	add.s64 	%rd55, %rd6, %rd54;
	st.local.u32 	[%rd55], %r176;
	ld.global.f32 	%f269, [%rd1+32];
	add.s64 	%rd56, %rd5, %rd54;
	st.local.f32 	[%rd56], %f269;
	add.s32 	%r462, %r462, 1;
$L__BB4_26:
	ld.global.f32 	%f270, [%rd2+36];
	setp.leu.f32 	%p53, %f270, 0f00000000;
	setp.geu.f32 	%p54, %f270, %f3;
	or.pred  	%p55, %p53, %p54;
	@%p55 bra 	$L__BB4_28;
	div.rn.f32 	%f271, %f270, %f3;
	mul.f32 	%f272, %f271, %f5;
	mov.f32 	%f273, 0f3F000000;
	copysign.f32 	%f274, %f272, %f273;
	add.rz.f32 	%f275, %f272, %f274;
	cvt.rzi.f32.f32 	%f276, %f275;
	cvt.rzi.s32.f32 	%r177, %f276;
	min.s32 	%r178, %r177, %r135;
	max.s32 	%r179, %r178, 1;
	mul.wide.u32 	%rd57, %r462, 4;
	add.s64 	%rd58, %rd6, %rd57;
	st.local.u32 	[%rd58], %r179;
	ld.global.f32 	%f277, [%rd1+36];
	add.s64 	%rd59, %rd5, %rd57;
	st.local.f32 	[%rd59], %f277;
	add.s32 	%r462, %r462, 1;
$L__BB4_28:
	ld.global.f32 	%f278, [%rd2+40];
	setp.leu.f32 	%p56, %f278, 0f00000000;
	setp.geu.f32 	%p57, %f278, %f3;
	or.pred  	%p58, %p56, %p57;
	@%p58 bra 	$L__BB4_30;
	div.rn.f32 	%f279, %f278, %f3;
	mul.f32 	%f280, %f279, %f5;
	mov.f32 	%f281, 0f3F000000;
	copysign.f32 	%f282, %f280, %f281;
	add.rz.f32 	%f283, %f280, %f282;
	cvt.rzi.f32.f32 	%f284, %f283;
	cvt.rzi.s32.f32 	%r180, %f284;
	min.s32 	%r181, %r180, %r135;
	max.s32 	%r182, %r181, 1;
	mul.wide.u32 	%rd60, %r462, 4;
	add.s64 	%rd61, %rd6, %rd60;
	st.local.u32 	[%rd61], %r182;
	ld.global.f32 	%f285, [%rd1+40];
	add.s64 	%rd62, %rd5, %rd60;
	st.local.f32 	[%rd62], %f285;
	add.s32 	%r462, %r462, 1;
$L__BB4_30:
	ld.global.f32 	%f286, [%rd2+44];
	setp.leu.f32 	%p59, %f286, 0f00000000;
	setp.geu.f32 	%p60, %f286, %f3;
	or.pred  	%p61, %p59, %p60;
	@%p61 bra 	$L__BB4_32;
	div.rn.f32 	%f287, %f286, %f3;
	mul.f32 	%f288, %f287, %f5;
	mov.f32 	%f289, 0f3F000000;
	copysign.f32 	%f290, %f288, %f289;
	add.rz.f32 	%f291, %f288, %f290;
	cvt.rzi.f32.f32 	%f292, %f291;
	cvt.rzi.s32.f32 	%r183, %f292;
	min.s32 	%r184, %r183, %r135;
	max.s32 	%r185, %r184, 1;
	mul.wide.u32 	%rd63, %r462, 4;
	add.s64 	%rd64, %rd6, %rd63;
	st.local.u32 	[%rd64], %r185;
	ld.global.f32 	%f293, [%rd1+44];
	add.s64 	%rd65, %rd5, %rd63;
	st.local.f32 	[%rd65], %f293;
	add.s32 	%r462, %r462, 1;
$L__BB4_32:
	setp.eq.s32 	%p62, %r5, 12;
	mov.b32 	%r463, 12;
	@%p62 bra 	$L__BB4_77;
	ld.global.f32 	%f294, [%rd2+48];
	setp.leu.f32 	%p63, %f294, 0f00000000;
	setp.geu.f32 	%p64, %f294, %f3;
	or.pred  	%p65, %p63, %p64;
	@%p65 bra 	$L__BB4_35;
	div.rn.f32 	%f295, %f294, %f3;
	mul.f32 	%f296, %f295, %f5;
	mov.f32 	%f297, 0f3F000000;
	copysign.f32 	%f298, %f296, %f297;
	add.rz.f32 	%f299, %f296, %f298;
	cvt.rzi.f32.f32 	%f300, %f299;
	cvt.rzi.s32.f32 	%r187, %f300;
	min.s32 	%r188, %r187, %r135;
	max.s32 	%r189, %r188, 1;
	mul.wide.u32 	%rd66, %r462, 4;
	add.s64 	%rd67, %rd6, %rd66;
	st.local.u32 	[%rd67], %r189;
	ld.global.f32 	%f301, [%rd1+48];
	add.s64 	%rd68, %rd5, %rd66;
	st.local.f32 	[%rd68], %f301;
	add.s32 	%r462, %r462, 1;
$L__BB4_35:
	ld.global.f32 	%f302, [%rd2+52];
	setp.leu.f32 	%p66, %f302, 0f00000000;
	setp.geu.f32 	%p67, %f302, %f3;
	or.pred  	%p68, %p66, %p67;
	@%p68 bra 	$L__BB4_37;
	div.rn.f32 	%f303, %f302, %f3;
	mul.f32 	%f304, %f303, %f5;
	mov.f32 	%f305, 0f3F000000;
	copysign.f32 	%f306, %f304, %f305;
	add.rz.f32 	%f307, %f304, %f306;
	cvt.rzi.f32.f32 	%f308, %f307;
	cvt.rzi.s32.f32 	%r190, %f308;
	min.s32 	%r191, %r190, %r135;
	max.s32 	%r192, %r191, 1;
	mul.wide.u32 	%rd69, %r462, 4;
	add.s64 	%rd70, %rd6, %rd69;
	st.local.u32 	[%rd70], %r192;
	ld.global.f32 	%f309, [%rd1+52];
	add.s64 	%rd71, %rd5, %rd69;
	st.local.f32 	[%rd71], %f309;
	add.s32 	%r462, %r462, 1;
$L__BB4_37:
	ld.global.f32 	%f310, [%rd2+56];
	setp.leu.f32 	%p69, %f310, 0f00000000;
	setp.geu.f32 	%p70, %f310, %f3;
	or.pred  	%p71, %p69, %p70;
	@%p71 bra 	$L__BB4_39;
	div.rn.f32 	%f311, %f310, %f3;
	mul.f32 	%f312, %f311, %f5;
	mov.f32 	%f313, 0f3F000000;
	copysign.f32 	%f314, %f312, %f313;
	add.rz.f32 	%f315, %f312, %f314;
	cvt.rzi.f32.f32 	%f316, %f315;
	cvt.rzi.s32.f32 	%r193, %f316;
	min.s32 	%r194, %r193, %r135;
	max.s32 	%r195, %r194, 1;
	mul.wide.u32 	%rd72, %r462, 4;
	add.s64 	%rd73, %rd6, %rd72;
	st.local.u32 	[%rd73], %r195;
	ld.global.f32 	%f317, [%rd1+56];
	add.s64 	%rd74, %rd5, %rd72;
	st.local.f32 	[%rd74], %f317;
	add.s32 	%r462, %r462, 1;
$L__BB4_39:
	ld.global.f32 	%f318, [%rd2+60];
	setp.leu.f32 	%p72, %f318, 0f00000000;
	setp.geu.f32 	%p73, %f318, %f3;
	or.pred  	%p74, %p72, %p73;
	@%p74 bra 	$L__BB4_41;
	div.rn.f32 	%f319, %f318, %f3;
	mul.f32 	%f320, %f319, %f5;
	mov.f32 	%f321, 0f3F000000;
	copysign.f32 	%f322, %f320, %f321;
	add.rz.f32 	%f323, %f320, %f322;
	cvt.rzi.f32.f32 	%f324, %f323;
	cvt.rzi.s32.f32 	%r196, %f324;
	min.s32 	%r197, %r196, %r135;
	max.s32 	%r198, %r197, 1;
	mul.wide.u32 	%rd75, %r462, 4;
	add.s64 	%rd76, %rd6, %rd75;
	st.local.u32 	[%rd76], %r198;
	ld.global.f32 	%f325, [%rd1+60];
	add.s64 	%rd77, %rd5, %rd75;
	st.local.f32 	[%rd77], %f325;
	add.s32 	%r462, %r462, 1;
$L__BB4_41:
	setp.eq.s32 	%p75, %r5, 16;
	mov.b32 	%r463, 16;
	@%p75 bra 	$L__BB4_77;
	ld.global.f32 	%f326, [%rd2+64];
	setp.leu.f32 	%p76, %f326, 0f00000000;
	setp.geu.f32 	%p77, %f326, %f3;
	or.pred  	%p78, %p76, %p77;
	@%p78 bra 	$L__BB4_44;
	div.rn.f32 	%f327, %f326, %f3;
	mul.f32 	%f328, %f327, %f5;
	mov.f32 	%f329, 0f3F000000;
	copysign.f32 	%f330, %f328, %f329;
	add.rz.f32 	%f331, %f328, %f330;
	cvt.rzi.f32.f32 	%f332, %f331;
	cvt.rzi.s32.f32 	%r200, %f332;
	min.s32 	%r201, %r200, %r135;
	max.s32 	%r202, %r201, 1;
	mul.wide.u32 	%rd78, %r462, 4;
	add.s64 	%rd79, %rd6, %rd78;
	st.local.u32 	[%rd79], %r202;
	ld.global.f32 	%f333, [%rd1+64];
	add.s64 	%rd80, %rd5, %rd78;
	st.local.f32 	[%rd80], %f333;
	add.s32 	%r462, %r462, 1;
$L__BB4_44:
	ld.global.f32 	%f334, [%rd2+68];
	setp.leu.f32 	%p79, %f334, 0f00000000;
	setp.geu.f32 	%p80, %f334, %f3;
	or.pred  	%p81, %p79, %p80;
	@%p81 bra 	$L__BB4_46;
	div.rn.f32 	%f335, %f334, %f3;
	mul.f32 	%f336, %f335, %f5;
	mov.f32 	%f337, 0f3F000000;
	copysign.f32 	%f338, %f336, %f337;
	add.rz.f32 	%f339, %f336, %f338;
	cvt.rzi.f32.f32 	%f340, %f339;
	cvt.rzi.s32.f32 	%r203, %f340;
	min.s32 	%r204, %r203, %r135;
	max.s32 	%r205, %r204, 1;
	mul.wide.u32 	%rd81, %r462, 4;
	add.s64 	%rd82, %rd6, %rd81;
	st.local.u32 	[%rd82], %r205;
	ld.global.f32 	%f341, [%rd1+68];
	add.s64 	%rd83, %rd5, %rd81;
	st.local.f32 	[%rd83], %f341;
	add.s32 	%r462, %r462, 1;
$L__BB4_46:
	ld.global.f32 	%f342, [%rd2+72];
	setp.leu.f32 	%p82, %f342, 0f00000000;
	setp.geu.f32 	%p83, %f342, %f3;
	or.pred  	%p84, %p82, %p83;
	@%p84 bra 	$L__BB4_48;
	div.rn.f32 	%f343, %f342, %f3;
	mul.f32 	%f344, %f343, %f5;
	mov.f32 	%f345, 0f3F000000;
	copysign.f32 	%f346, %f344, %f345;
	add.rz.f32 	%f347, %f344, %f346;
	cvt.rzi.f32.f32 	%f348, %f347;
	cvt.rzi.s32.f32 	%r206, %f348;
	min.s32 	%r207, %r206, %r135;
	max.s32 	%r208, %r207, 1;
	mul.wide.u32 	%rd84, %r462, 4;
	add.s64 	%rd85, %rd6, %rd84;
	st.local.u32 	[%rd85], %r208;
	ld.global.f32 	%f349, [%rd1+72];
	add.s64 	%rd86, %rd5, %rd84;
	st.local.f32 	[%rd86], %f349;
	add.s32 	%r462, %r462, 1;
$L__BB4_48:
	ld.global.f32 	%f350, [%rd2+76];
	setp.leu.f32 	%p85, %f350, 0f00000000;
	setp.geu.f32 	%p86, %f350, %f3;
	or.pred  	%p87, %p85, %p86;
	@%p87 bra 	$L__BB4_50;
	div.rn.f32 	%f351, %f350, %f3;
	mul.f32 	%f352, %f351, %f5;
	mov.f32 	%f353, 0f3F000000;
	copysign.f32 	%f354, %f352, %f353;
	add.rz.f32 	%f355, %f352, %f354;
	cvt.rzi.f32.f32 	%f356, %f355;
	cvt.rzi.s32.f32 	%r209, %f356;
	min.s32 	%r210, %r209, %r135;
	max.s32 	%r211, %r210, 1;
	mul.wide.u32 	%rd87, %r462, 4;
	add.s64 	%rd88, %rd6, %rd87;
	st.local.u32 	[%rd88], %r211;
	ld.global.f32 	%f357, [%rd1+76];
	add.s64 	%rd89, %rd5, %rd87;
	st.local.f32 	[%rd89], %f357;
	add.s32 	%r462, %r462, 1;
$L__BB4_50:
	setp.eq.s32 	%p88, %r5, 20;
	mov.b32 	%r463, 20;
	@%p88 bra 	$L__BB4_77;
	ld.global.f32 	%f358, [%rd2+80];
	setp.leu.f32 	%p89, %f358, 0f00000000;
	setp.geu.f32 	%p90, %f358, %f3;
	or.pred  	%p91, %p89, %p90;
	@%p91 bra 	$L__BB4_53;
	div.rn.f32 	%f359, %f358, %f3;
	mul.f32 	%f360, %f359, %f5;
	mov.f32 	%f361, 0f3F000000;
	copysign.f32 	%f362, %f360, %f361;
	add.rz.f32 	%f363, %f360, %f362;
	cvt.rzi.f32.f32 	%f364, %f363;
	cvt.rzi.s32.f32 	%r213, %f364;
	min.s32 	%r214, %r213, %r135;
	max.s32 	%r215, %r214, 1;
	mul.wide.u32 	%rd90, %r462, 4;
	add.s64 	%rd91, %rd6, %rd90;
	st.local.u32 	[%rd91], %r215;
	ld.global.f32 	%f365, [%rd1+80];
	add.s64 	%rd92, %rd5, %rd90;
	st.local.f32 	[%rd92], %f365;
	add.s32 	%r462, %r462, 1;
$L__BB4_53:
	ld.global.f32 	%f366, [%rd2+84];
	setp.leu.f32 	%p92, %f366, 0f00000000;
	setp.geu.f32 	%p93, %f366, %f3;
	or.pred  	%p94, %p92, %p93;
	@%p94 bra 	$L__BB4_55;
	div.rn.f32 	%f367, %f366, %f3;
	mul.f32 	%f368, %f367, %f5;
	mov.f32 	%f369, 0f3F000000;
	copysign.f32 	%f370, %f368, %f369;
	add.rz.f32 	%f371, %f368, %f370;
	cvt.rzi.f32.f32 	%f372, %f371;
	cvt.rzi.s32.f32 	%r216, %f372;
	min.s32 	%r217, %r216, %r135;
	max.s32 	%r218, %r217, 1;
	mul.wide.u32 	%rd93, %r462, 4;
	add.s64 	%rd94, %rd6, %rd93;
	st.local.u32 	[%rd94], %r218;
	ld.global.f32 	%f373, [%rd1+84];
	add.s64 	%rd95, %rd5, %rd93;
	st.local.f32 	[%rd95], %f373;
	add.s32 	%r462, %r462, 1;
$L__BB4_55:
	ld.global.f32 	%f374, [%rd2+88];
	setp.leu.f32 	%p95, %f374, 0f00000000;
	setp.geu.f32 	%p96, %f374, %f3;
	or.pred  	%p97, %p95, %p96;
	@%p97 bra 	$L__BB4_57;
	div.rn.f32 	%f375, %f374, %f3;
	mul.f32 	%f376, %f375, %f5;
	mov.f32 	%f377, 0f3F000000;
	copysign.f32 	%f378, %f376, %f377;
	add.rz.f32 	%f379, %f376, %f378;
	cvt.rzi.f32.f32 	%f380, %f379;
	cvt.rzi.s32.f32 	%r219, %f380;
	min.s32 	%r220, %r219, %r135;
	max.s32 	%r221, %r220, 1;
	mul.wide.u32 	%rd96, %r462, 4;
	add.s64 	%rd97, %rd6, %rd96;
	st.local.u32 	[%rd97], %r221;
	ld.global.f32 	%f381, [%rd1+88];
	add.s64 	%rd98, %rd5, %rd96;
	st.local.f32 	[%rd98], %f381;
	add.s32 	%r462, %r462, 1;
$L__BB4_57:
	ld.global.f32 	%f382, [%rd2+92];
	setp.leu.f32 	%p98, %f382, 0f00000000;
	setp.geu.f32 	%p99, %f382, %f3;
	or.pred  	%p100, %p98, %p99;
	@%p100 bra 	$L__BB4_59;
	div.rn.f32 	%f383, %f382, %f3;
	mul.f32 	%f384, %f383, %f5;
	mov.f32 	%f385, 0f3F000000;
	copysign.f32 	%f386, %f384, %f385;
	add.rz.f32 	%f387, %f384, %f386;
	cvt.rzi.f32.f32 	%f388, %f387;
	cvt.rzi.s32.f32 	%r222, %f388;
	min.s32 	%r223, %r222, %r135;
	max.s32 	%r224, %r223, 1;
	mul.wide.u32 	%rd99, %r462, 4;
	add.s64 	%rd100, %rd6, %rd99;
	st.local.u32 	[%rd100], %r224;
	ld.global.f32 	%f389, [%rd1+92];
	add.s64 	%rd101, %rd5, %rd99;
	st.local.f32 	[%rd101], %f389;
	add.s32 	%r462, %r462, 1;
$L__BB4_59:
	setp.eq.s32 	%p101, %r5, 24;
	mov.b32 	%r463, 24;
	@%p101 bra 	$L__BB4_77;
	ld.global.f32 	%f390, [%rd2+96];
	setp.leu.f32 	%p102, %f390, 0f00000000;
	setp.geu.f32 	%p103, %f390, %f3;
	or.pred  	%p104, %p102, %p103;
	@%p104 bra 	$L__BB4_62;
	div.rn.f32 	%f391, %f390, %f3;
	mul.f32 	%f392, %f391, %f5;
	mov.f32 	%f393, 0f3F000000;
	copysign.f32 	%f394, %f392, %f393;
	add.rz.f32 	%f395, %f392, %f394;
	cvt.rzi.f32.f32 	%f396, %f395;
	cvt.rzi.s32.f32 	%r226, %f396;
	min.s32 	%r227, %r226, %r135;
	max.s32 	%r228, %r227, 1;
	mul.wide.u32 	%rd102, %r462, 4;
	add.s64 	%rd103, %rd6, %rd102;
	st.local.u32 	[%rd103], %r228;
	ld.global.f32 	%f397, [%rd1+96];
	add.s64 	%rd104, %rd5, %rd102;
	st.local.f32 	[%rd104], %f397;
	add.s32 	%r462, %r462, 1;
$L__BB4_62:
	ld.global.f32 	%f398, [%rd2+100];
	setp.leu.f32 	%p105, %f398, 0f00000000;
	setp.geu.f32 	%p106, %f398, %f3;
	or.pred  	%p107, %p105, %p106;
	@%p107 bra 	$L__BB4_64;
	div.rn.f32 	%f399, %f398, %f3;
	mul.f32 	%f400, %f399, %f5;
	mov.f32 	%f401, 0f3F000000;
	copysign.f32 	%f402, %f400, %f401;
	add.rz.f32 	%f403, %f400, %f402;
	cvt.rzi.f32.f32 	%f404, %f403;
	cvt.rzi.s32.f32 	%r229, %f404;
	min.s32 	%r230, %r229, %r135;
	max.s32 	%r231, %r230, 1;
	mul.wide.u32 	%rd105, %r462, 4;
	add.s64 	%rd106, %rd6, %rd105;
	st.local.u32 	[%rd106], %r231;
	ld.global.f32 	%f405, [%rd1+100];
	add.s64 	%rd107, %rd5, %rd105;
	st.local.f32 	[%rd107], %f405;
	add.s32 	%r462, %r462, 1;
$L__BB4_64:
	ld.global.f32 	%f406, [%rd2+104];
	setp.leu.f32 	%p108, %f406, 0f00000000;
	setp.geu.f32 	%p109, %f406, %f3;
	or.pred  	%p110, %p108, %p109;
	@%p110 bra 	$L__BB4_66;
	div.rn.f32 	%f407, %f406, %f3;
	mul.f32 	%f408, %f407, %f5;
	mov.f32 	%f409, 0f3F000000;
	copysign.f32 	%f410, %f408, %f409;
	add.rz.f32 	%f411, %f408, %f410;
	cvt.rzi.f32.f32 	%f412, %f411;
	cvt.rzi.s32.f32 	%r232, %f412;
	min.s32 	%r233, %r232, %r135;
	max.s32 	%r234, %r233, 1;
	mul.wide.u32 	%rd108, %r462, 4;
	add.s64 	%rd109, %rd6, %rd108;
	st.local.u32 	[%rd109], %r234;
	ld.global.f32 	%f413, [%rd1+104];
	add.s64 	%rd110, %rd5, %rd108;
	st.local.f32 	[%rd110], %f413;
	add.s32 	%r462, %r462, 1;
$L__BB4_66:
	ld.global.f32 	%f414, [%rd2+108];
	setp.leu.f32 	%p111, %f414, 0f00000000;
	setp.geu.f32 	%p112, %f414, %f3;
	or.pred  	%p113, %p111, %p112;
	@%p113 bra 	$L__BB4_68;
	div.rn.f32 	%f415, %f414, %f3;
	mul.f32 	%f416, %f415, %f5;
	mov.f32 	%f417, 0f3F000000;
	copysign.f32 	%f418, %f416, %f417;
	add.rz.f32 	%f419, %f416, %f418;
	cvt.rzi.f32.f32 	%f420, %f419;
	cvt.rzi.s32.f32 	%r235, %f420;
	min.s32 	%r236, %r235, %r135;
	max.s32 	%r237, %r236, 1;
	mul.wide.u32 	%rd111, %r462, 4;
	add.s64 	%rd112, %rd6, %rd111;
	st.local.u32 	[%rd112], %r237;
	ld.global.f32 	%f421, [%rd1+108];
	add.s64 	%rd113, %rd5, %rd111;
	st.local.f32 	[%rd113], %f421;
	add.s32 	%r462, %r462, 1;
$L__BB4_68:
	setp.eq.s32 	%p114, %r5, 28;
	mov.b32 	%r463, 28;
	@%p114 bra 	$L__BB4_77;
	ld.global.f32 	%f422, [%rd2+112];
	setp.leu.f32 	%p115, %f422, 0f00000000;
	setp.geu.f32 	%p116, %f422, %f3;
	or.pred  	%p117, %p115, %p116;
	@%p117 bra 	$L__BB4_71;
	div.rn.f32 	%f423, %f422, %f3;
	mul.f32 	%f424, %f423, %f5;
	mov.f32 	%f425, 0f3F000000;
	copysign.f32 	%f426, %f424, %f425;
	add.rz.f32 	%f427, %f424, %f426;
	cvt.rzi.f32.f32 	%f428, %f427;
	cvt.rzi.s32.f32 	%r239, %f428;
	min.s32 	%r240, %r239, %r135;
	max.s32 	%r241, %r240, 1;
	mul.wide.u32 	%rd114, %r462, 4;
	add.s64 	%rd115, %rd6, %rd114;
	st.local.u32 	[%rd115], %r241;
	ld.global.f32 	%f429, [%rd1+112];
	add.s64 	%rd116, %rd5, %rd114;
	st.local.f32 	[%rd116], %f429;
	add.s32 	%r462, %r462, 1;
$L__BB4_71:
	ld.global.f32 	%f430, [%rd2+116];
	setp.leu.f32 	%p118, %f430, 0f00000000;
	setp.geu.f32 	%p119, %f430, %f3;
	or.pred  	%p120, %p118, %p119;
	@%p120 bra 	$L__BB4_73;
	div.rn.f32 	%f431, %f430, %f3;
	mul.f32 	%f432, %f431, %f5;
	mov.f32 	%f433, 0f3F000000;
	copysign.f32 	%f434, %f432, %f433;
	add.rz.f32 	%f435, %f432, %f434;
	cvt.rzi.f32.f32 	%f436, %f435;
	cvt.rzi.s32.f32 	%r242, %f436;
	min.s32 	%r243, %r242, %r135;
	max.s32 	%r244, %r243, 1;
	mul.wide.u32 	%rd117, %r462, 4;
	add.s64 	%rd118, %rd6, %rd117;
	st.local.u32 	[%rd118], %r244;
	ld.global.f32 	%f437, [%rd1+116];
	add.s64 	%rd119, %rd5, %rd117;
	st.local.f32 	[%rd119], %f437;
	add.s32 	%r462, %r462, 1;
$L__BB4_73:
	ld.global.f32 	%f438, [%rd2+120];
	setp.leu.f32 	%p121, %f438, 0f00000000;
	setp.geu.f32 	%p122, %f438, %f3;
	or.pred  	%p123, %p121, %p122;
	@%p123 bra 	$L__BB4_75;
	div.rn.f32 	%f439, %f438, %f3;
	mul.f32 	%f440, %f439, %f5;
	mov.f32 	%f441, 0f3F000000;
	copysign.f32 	%f442, %f440, %f441;
	add.rz.f32 	%f443, %f440, %f442;
	cvt.rzi.f32.f32 	%f444, %f443;
	cvt.rzi.s32.f32 	%r245, %f444;
	min.s32 	%r246, %r245, %r135;
	max.s32 	%r247, %r246, 1;
	mul.wide.u32 	%rd120, %r462, 4;
	add.s64 	%rd121, %rd6, %rd120;
	st.local.u32 	[%rd121], %r247;
	ld.global.f32 	%f445, [%rd1+120];
	add.s64 	%rd122, %rd5, %rd120;
	st.local.f32 	[%rd122], %f445;
	add.s32 	%r462, %r462, 1;
$L__BB4_75:
	ld.global.f32 	%f446, [%rd2+124];
	setp.leu.f32 	%p124, %f446, 0f00000000;
	setp.geu.f32 	%p125, %f446, %f3;
	mov.b32 	%r463, 32;
	or.pred  	%p126, %p124, %p125;
	@%p126 bra 	$L__BB4_77;
	div.rn.f32 	%f447, %f446, %f3;
	mul.f32 	%f448, %f447, %f5;
	mov.f32 	%f449, 0f3F000000;
	copysign.f32 	%f450, %f448, %f449;
	add.rz.f32 	%f451, %f448, %f450;
	cvt.rzi.f32.f32 	%f452, %f451;
	cvt.rzi.s32.f32 	%r250, %f452;
	min.s32 	%r251, %r250, %r135;
	max.s32 	%r252, %r251, 1;
	mul.wide.u32 	%rd123, %r462, 4;
	add.s64 	%rd124, %rd6, %rd123;
	st.local.u32 	[%rd124], %r252;
	ld.global.f32 	%f453, [%rd1+124];
	add.s64 	%rd125, %rd5, %rd123;
	st.local.f32 	[%rd125], %f453;
	add.s32 	%r462, %r462, 1;
$L__BB4_77:
	setp.eq.s32 	%p127, %r4, 0;
	@%p127 bra 	$L__BB4_82;
	mov.b32 	%r467, 0;
$L__BB4_79:
	.pragma "nounroll";
	mul.wide.u32 	%rd126, %r463, 4;
	add.s64 	%rd127, %rd2, %rd126;
	ld.global.f32 	%f454, [%rd127];
	setp.leu.f32 	%p128, %f454, 0f00000000;
	setp.geu.f32 	%p129, %f454, %f3;
	or.pred  	%p130, %p128, %p129;
	@%p130 bra 	$L__BB4_81;
	div.rn.f32 	%f455, %f454, %f3;
	mul.f32 	%f456, %f455, %f5;
	mov.f32 	%f457, 0f3F000000;
	copysign.f32 	%f458, %f456, %f457;
	add.rz.f32 	%f459, %f456, %f458;
	cvt.rzi.f32.f32 	%f460, %f459;
	cvt.rzi.s32.f32 	%r254, %f460;
	min.s32 	%r255, %r254, %r135;
	max.s32 	%r256, %r255, 1;
	mul.wide.s32 	%rd128, %r462, 4;
	add.s64 	%rd129, %rd6, %rd128;
	st.local.u32 	[%rd129], %r256;
	add.s64 	%rd131, %rd1, %rd126;
	ld.global.f32 	%f461, [%rd131];
	add.s64 	%rd132, %rd5, %rd128;
	st.local.f32 	[%rd132], %f461;
	add.s32 	%r462, %r462, 1;
$L__BB4_81:
	add.s32 	%r463, %r463, 1;
	add.s32 	%r467, %r467, 1;
	setp.ne.s32 	%p131, %r467, %r4;
	@%p131 bra 	$L__BB4_79;
$L__BB4_82:
	mul.f32 	%f462, %f4, 0f3C23D70A;
	max.f32 	%f39, %f462, 0f38D1B717;
	min.s32 	%r106, %r135, 512;
	setp.geu.f32 	%p132, %f3, 0f3DCCCCCD;
	mov.u32 	%r81, %r106;
	@%p132 bra 	$L__BB4_84;
	cvt.rn.f32.s32 	%f463, %r106;
	mul.f32 	%f464, %f3, %f463;
	mul.f32 	%f465, %f464, 0f41200000;
	cvt.rzi.s32.f32 	%r257, %f465;
	min.s32 	%r258, %r257, %r106;
	max.s32 	%r81, %r258, 10;
$L__BB4_84:
	cvt.rn.f32.s32 	%f40, %r81;
	div.rn.f32 	%f41, %f3, %f40;
	setp.gtu.f32 	%p133, %f41, 0f00000000;
	setp.leu.f32 	%p134, %f41, 0f3C23D70A;
	and.pred  	%p135, %p133, %p134;
	@%p135 bra 	$L__BB4_88;
	setp.eq.s32 	%p252, %r2, 0;
	@%p252 bra 	$L__BB4_87;
	sub.f32 	%f826, %f1, %f2;
	max.f32 	%f1208, %f826, 0f00000000;
	bra.uni 	$L__BB4_148;
$L__BB4_87:
	sub.f32 	%f827, %f2, %f1;
	max.f32 	%f1208, %f827, 0f00000000;
	bra.uni 	$L__BB4_148;
$L__BB4_88:
	setp.geu.f32 	%p136, %f41, 0f358637BD;
	@%p136 bra 	$L__BB4_92;
	setp.eq.s32 	%p251, %r2, 0;
	@%p251 bra 	$L__BB4_91;
	sub.f32 	%f824, %f1, %f2;
	max.f32 	%f1208, %f824, 0f00000000;
	bra.uni 	$L__BB4_148;
$L__BB4_91:
	sub.f32 	%f825, %f2, %f1;
	max.f32 	%f1208, %f825, 0f00000000;
	bra.uni 	$L__BB4_148;
$L__BB4_92:
	sqrt.rn.f32 	%f466, %f41;
	add.f32 	%f467, %f4, %f39;
	mul.f32 	%f468, %f467, %f466;
	fma.rn.f32 	%f469, %f468, 0f3BBB989D, 0f3F000000;
	cvt.sat.f32.f32 	%f470, %f469;
	mov.f32 	%f471, 0f4B400001;
	mov.f32 	%f472, 0f437C0000;
	fma.rm.f32 	%f473, %f470, %f472, %f471;
	add.f32 	%f474, %f473, 0fCB40007F;
	neg.f32 	%f475, %f474;
	fma.rn.f32 	%f476, %f468, 0f3FB8AA3B, %f475;
	fma.rn.f32 	%f477, %f468, 0f32A57060, %f476;
	mov.b32 	%r259, %f473;
	shl.b32 	%r260, %r259, 23;
	mov.b32 	%f478, %r260;
	ex2.approx.ftz.f32 	%f479, %f477;
	mul.f32 	%f480, %f479, %f478;
	setp.le.f32 	%p137, %f480, 0f3F8020C5;
	selp.f32 	%f481, 0f3F8020C5, %f480, %p137;
	setp.le.f32 	%p138, %f481, 0f3F800000;
	selp.f32 	%f46, 0f3F800008, %f481, %p138;
	rcp.rn.f32 	%f47, %f46;
	neg.f32 	%f482, %f191;
	mul.f32 	%f48, %f41, %f482;
	mul.f32 	%f483, %f191, %f41;
	fma.rn.f32 	%f484, %f483, 0f3BBB989D, 0f3F000000;
	cvt.sat.f32.f32 	%f485, %f484;
	fma.rm.f32 	%f486, %f485, %f472, %f471;
	add.f32 	%f487, %f486, 0fCB40007F;
	neg.f32 	%f488, %f487;
	fma.rn.f32 	%f489, %f483, 0f3FB8AA3B, %f488;
	fma.rn.f32 	%f490, %f483, 0f32A57060, %f489;
	mov.b32 	%r261, %f486;
	shl.b32 	%r262, %r261, 23;
	mov.b32 	%f491, %r262;
	ex2.approx.ftz.f32 	%f492, %f490;
	mul.f32 	%f493, %f492, %f491;
	sub.f32 	%f494, %f493, %f47;
	sub.f32 	%f495, %f46, %f47;
	div.rn.f32 	%f49, %f494, %f495;
	setp.gtu.f32 	%p139, %f49, 0f00000000;
	setp.ltu.f32 	%p140, %f49, 0f3F800000;
	and.pred  	%p141, %p139, %p140;
	abs.f32 	%f496, %f49;
	setp.ne.f32 	%p142, %f496, 0f7F800000;
	and.pred  	%p143, %p141, %p142;
	@%p143 bra 	$L__BB4_96;
	setp.eq.s32 	%p250, %r2, 0;
	@%p250 bra 	$L__BB4_95;
	sub.f32 	%f822, %f1, %f2;
	max.f32 	%f1208, %f822, 0f00000000;
	bra.uni 	$L__BB4_148;
$L__BB4_95:
	sub.f32 	%f823, %f2, %f1;
	max.f32 	%f1208, %f823, 0f00000000;
	bra.uni 	$L__BB4_148;
$L__BB4_96:
	min.f32 	%f499, %f49, 0f3F800000;
	max.f32 	%f52, %f499, 0f00000000;
	abs.f32 	%f53, %f47;
	setp.lt.f32 	%p144, %f53, 0f00800000;
	mul.f32 	%f500, %f53, 0f4B800000;
	selp.f32 	%f501, %f500, %f53, %p144;
	selp.f32 	%f502, 0fC1C00000, 0f00000000, %p144;
	mov.b32 	%r263, %f501;
	add.s32 	%r264, %r263, -1060439283;
	and.b32  	%r265, %r264, -8388608;
	sub.s32 	%r266, %r263, %r265;
	mov.b32 	%f503, %r266;
	cvt.rn.f32.s32 	%f504, %r265;
	fma.rn.f32 	%f505, %f504, 0f34000000, %f502;
	add.f32 	%f506, %f503, 0fBF800000;
	add.f32 	%f507, %f503, 0f3F800000;
	rcp.approx.ftz.f32 	%f508, %f507;
	add.f32 	%f509, %f506, %f506;
	mul.f32 	%f510, %f509, %f508;
	mul.f32 	%f511, %f510, %f510;
	sub.f32 	%f512, %f506, %f510;
	add.f32 	%f513, %f512, %f512;
	neg.f32 	%f514, %f510;
	fma.rn.f32 	%f515, %f514, %f506, %f513;
	mul.rn.f32 	%f516, %f508, %f515;
	fma.rn.f32 	%f517, %f511, 0f3A2C32E4, 0f3B52E7DB;
	fma.rn.f32 	%f518, %f517, %f511, 0f3C93BB73;
	fma.rn.f32 	%f519, %f518, %f511, 0f3DF6384F;
	mul.rn.f32 	%f520, %f519, %f511;
	fma.rn.f32 	%f521, %f510, 0f3FB8AA3B, %f505;
	sub.f32 	%f522, %f505, %f521;
	fma.rn.f32 	%f523, %f510, 0f3FB8AA3B, %f522;
	fma.rn.f32 	%f524, %f516, 0f3FB8AA3B, %f523;
	fma.rn.f32 	%f525, %f510, 0f32A55E34, %f524;
	mul.f32 	%f526, %f520, 0f40400000;
	fma.rn.f32 	%f527, %f526, %f516, %f525;
	fma.rn.f32 	%f528, %f520, %f510, %f527;
	add.rn.f32 	%f54, %f521, %f528;
	neg.f32 	%f529, %f521;
	add.rn.f32 	%f530, %f54, %f529;
	neg.f32 	%f531, %f530;
	add.rn.f32 	%f55, %f528, %f531;
	setp.eq.f32 	%p145, %f47, 0f3F800000;
	setp.eq.s32 	%p146, %r81, 0;
	or.pred  	%p147, %p146, %p145;
	mov.f32 	%f1195, 0f3F800000;
	@%p147 bra 	$L__BB4_101;
	setp.num.f32 	%p148, %f53, %f53;
	abs.f32 	%f532, %f40;
	setp.num.f32 	%p149, %f532, %f532;
	and.pred  	%p150, %p148, %p149;
	@%p150 bra 	$L__BB4_99;
	add.rn.f32 	%f1195, %f47, %f40;
	bra.uni 	$L__BB4_101;
$L__BB4_99:
	mul.rn.f32 	%f534, %f54, %f40;
	cvt.rni.f32.f32 	%f535, %f534;
	sub.f32 	%f536, %f534, %f535;
	neg.f32 	%f537, %f534;
	fma.rn.f32 	%f538, %f54, %f40, %f537;
	fma.rn.f32 	%f539, %f55, %f40, %f538;
	add.f32 	%f540, %f536, %f539;
	setp.gt.f32 	%p151, %f535, 0f00000000;
	selp.b32 	%r267, 0, -2097152000, %p151;
	setp.neu.f32 	%p152, %f47, 0f00000000;
	setp.neu.f32 	%p153, %f53, 0f7F800000;
	setp.lt.f32 	%p154, %f534, 0f00000000;
	selp.f32 	%f541, 0f00000000, 0f7F800000, %p154;
	abs.f32 	%f542, %f534;
	setp.gt.f32 	%p155, %f542, 0f43180000;
	cvt.rzi.s32.f32 	%r268, %f535;
	shl.b32 	%r269, %r268, 23;
	sub.s32 	%r270, %r269, %r267;
	mov.b32 	%f543, %r270;
	add.s32 	%r271, %r267, 2130706432;
	mov.b32 	%f544, %r271;
	fma.rn.f32 	%f545, %f540, 0f391FCB8E, 0f3AAF85ED;
	fma.rn.f32 	%f546, %f545, %f540, 0f3C1D9856;
	fma.rn.f32 	%f547, %f546, %f540, 0f3D6357BB;
	fma.rn.f32 	%f548, %f547, %f540, 0f3E75FDEC;
	fma.rn.f32 	%f549, %f548, %f540, 0f3F317218;
	fma.rn.f32 	%f550, %f549, %f540, 0f3F800000;
	mul.f32 	%f551, %f550, %f544;
	mul.f32 	%f552, %f551, %f543;
	selp.f32 	%f1195, %f541, %f552, %p155;
	and.pred  	%p156, %p152, %p153;
	@%p156 bra 	$L__BB4_101;
	mul.f32 	%f553, %f40, 0f3F000000;
	cvt.rzi.f32.f32 	%f554, %f553;
	add.f32 	%f555, %f554, %f554;
	sub.f32 	%f556, %f40, %f555;
	abs.f32 	%f557, %f556;
	setp.neu.f32 	%p157, %f557, 0f3F800000;
	add.f32 	%f558, %f47, %f47;
	mov.b32 	%r272, %f558;
	setp.lt.s32 	%p158, %r81, 0;
	xor.b32  	%r273, %r272, 2139095040;
	selp.b32 	%r274, %r273, %r272, %p158;
	and.b32  	%r275, %r274, 2147483647;
	selp.b32 	%r276, %r275, %r274, %p157;
	mov.b32 	%f1195, %r276;
$L__BB4_101:
	setp.lt.s32 	%p159, %r81, 0;
	@%p159 bra 	$L__BB4_108;
	abs.f32 	%f60, %f46;
	setp.lt.f32 	%p160, %f60, 0f00800000;
	mul.f32 	%f559, %f60, 0f4B800000;
	selp.f32 	%f560, %f559, %f60, %p160;
	selp.f32 	%f561, 0fC1C00000, 0f00000000, %p160;
	mov.b32 	%r278, %f560;
	add.s32 	%r279, %r278, -1060439283;
	and.b32  	%r280, %r279, -8388608;
	sub.s32 	%r281, %r278, %r280;
	mov.b32 	%f562, %r281;
	cvt.rn.f32.s32 	%f563, %r280;
	fma.rn.f32 	%f564, %f563, 0f34000000, %f561;
	add.f32 	%f565, %f562, 0fBF800000;
	add.f32 	%f566, %f562, 0f3F800000;
	rcp.approx.ftz.f32 	%f567, %f566;
	add.f32 	%f568, %f565, %f565;
	mul.f32 	%f569, %f568, %f567;
	mul.f32 	%f570, %f569, %f569;
	sub.f32 	%f571, %f565, %f569;
	add.f32 	%f572, %f571, %f571;
	neg.f32 	%f573, %f569;
	fma.rn.f32 	%f574, %f573, %f565, %f572;
	mul.rn.f32 	%f575, %f567, %f574;
	fma.rn.f32 	%f576, %f570, 0f3A2C32E4, 0f3B52E7DB;
	fma.rn.f32 	%f577, %f576, %f570, 0f3C93BB73;
	fma.rn.f32 	%f578, %f577, %f570, 0f3DF6384F;
	mul.rn.f32 	%f579, %f578, %f570;
	fma.rn.f32 	%f580, %f569, 0f3FB8AA3B, %f564;
	sub.f32 	%f581, %f564, %f580;
	fma.rn.f32 	%f582, %f569, 0f3FB8AA3B, %f581;
	fma.rn.f32 	%f583, %f575, 0f3FB8AA3B, %f582;
	fma.rn.f32 	%f584, %f569, 0f32A55E34, %f583;
	mul.f32 	%f585, %f579, 0f40400000;
	fma.rn.f32 	%f586, %f585, %f575, %f584;
	fma.rn.f32 	%f587, %f579, %f569, %f586;
	add.rn.f32 	%f61, %f580, %f587;
	neg.f32 	%f588, %f580;
	add.rn.f32 	%f589, %f61, %f588;
	neg.f32 	%f590, %f589;
	add.rn.f32 	%f62, %f587, %f590;
	add.f32 	%f591, %f46, %f46;
	mov.b32 	%r82, %f591;
	setp.eq.f32 	%p161, %f47, 0f00000000;
	setp.eq.f32 	%p162, %f53, 0f7F800000;
	or.pred  	%p3, %p161, %p162;
	add.f32 	%f592, %f47, %f47;
	mov.b32 	%r83, %f592;
	mul.f32 	%f1196, %f1, %f1195;
	mov.b32 	%r471, 0;
	not.pred 	%p185, %p3;
$L__BB4_103:
	setp.lt.s32 	%p163, %r462, 1;
	mov.f32 	%f1200, %f1196;
	@%p163 bra 	$L__BB4_118;
	mov.b32 	%r472, 0;
	mov.f32 	%f1200, %f1196;
$L__BB4_105:
	setp.eq.f32 	%p164, %f46, 0f3F800000;
	mul.wide.u32 	%rd133, %r472, 4;
	add.s64 	%rd134, %rd6, %rd133;
	ld.local.u32 	%r283, [%rd134];
	min.s32 	%r285, %r283, %r471;
	sub.s32 	%r89, %r285, %r283;
	add.s64 	%rd135, %rd5, %rd133;
	ld.local.f32 	%f71, [%rd135];
	sub.s32 	%r90, %r471, %r285;
	cvt.rn.f32.s32 	%f72, %r90;
	setp.eq.s32 	%p165, %r90, 0;
	or.pred  	%p166, %p164, %p165;
	mov.f32 	%f1198, 0f3F800000;
	@%p166 bra 	$L__BB4_112;
	setp.num.f32 	%p167, %f60, %f60;
	abs.f32 	%f594, %f72;
	setp.num.f32 	%p168, %f594, %f594;
	and.pred  	%p169, %p167, %p168;
	@%p169 bra 	$L__BB4_110;
	add.rn.f32 	%f1198, %f46, %f72;
	bra.uni 	$L__BB4_112;
$L__BB4_108:
	setp.lt.s32 	%p192, %r81, 1;
	@%p192 bra 	$L__BB4_147;
	fma.rn.f32 	%f654, %f48, 0f3BBB989D, 0f3F000000;
	cvt.sat.f32.f32 	%f655, %f654;
	mov.f32 	%f656, 0f4B400001;
	mov.f32 	%f657, 0f437C0000;
	fma.rm.f32 	%f658, %f655, %f657, %f656;
	abs.f32 	%f64, %f46;
	setp.lt.f32 	%p193, %f64, 0f00800000;
	mul.f32 	%f659, %f64, 0f4B800000;
	selp.f32 	%f660, %f659, %f64, %p193;
	selp.f32 	%f661, 0fC1C00000, 0f00000000, %p193;
	mov.b32 	%r305, %f660;
	add.s32 	%r306, %r305, -1060439283;
	and.b32  	%r307, %r306, -8388608;
	sub.s32 	%r308, %r305, %r307;
	mov.b32 	%f662, %r308;
	cvt.rn.f32.s32 	%f663, %r307;
	fma.rn.f32 	%f664, %f663, 0f34000000, %f661;
	add.f32 	%f665, %f662, 0fBF800000;
	add.f32 	%f666, %f662, 0f3F800000;
	rcp.approx.ftz.f32 	%f667, %f666;
	add.f32 	%f668, %f665, %f665;
	mul.f32 	%f669, %f668, %f667;
	mul.f32 	%f670, %f669, %f669;
	sub.f32 	%f671, %f665, %f669;
	add.f32 	%f672, %f671, %f671;
	neg.f32 	%f673, %f669;
	fma.rn.f32 	%f674, %f673, %f665, %f672;
	mul.rn.f32 	%f675, %f667, %f674;
	fma.rn.f32 	%f676, %f670, 0f3A2C32E4, 0f3B52E7DB;
	fma.rn.f32 	%f677, %f676, %f670, 0f3C93BB73;
	fma.rn.f32 	%f678, %f677, %f670, 0f3DF6384F;
	mul.rn.f32 	%f679, %f678, %f670;
	fma.rn.f32 	%f680, %f669, 0f3FB8AA3B, %f664;
	sub.f32 	%f681, %f664, %f680;
	fma.rn.f32 	%f682, %f669, 0f3FB8AA3B, %f681;
	fma.rn.f32 	%f683, %f675, 0f3FB8AA3B, %f682;
	fma.rn.f32 	%f684, %f669, 0f32A55E34, %f683;
	mul.f32 	%f685, %f679, 0f40400000;
	fma.rn.f32 	%f686, %f685, %f675, %f684;
	fma.rn.f32 	%f687, %f679, %f669, %f686;
	add.rn.f32 	%f65, %f680, %f687;
	neg.f32 	%f688, %f680;
	add.rn.f32 	%f689, %f65, %f688;
	neg.f32 	%f690, %f689;
	add.rn.f32 	%f66, %f687, %f690;
	add.f32 	%f67, %f46, %f46;
	mov.b32 	%r84, %f67;
	setp.eq.f32 	%p194, %f47, 0f00000000;
	setp.eq.f32 	%p195, %f53, 0f7F800000;
	or.pred  	%p4, %p194, %p195;
	add.f32 	%f691, %f47, %f47;
	mov.b32 	%r85, %f691;
	xor.b32  	%r86, %r85, 2139095040;
	add.f32 	%f692, %f658, 0fCB40007F;
	neg.f32 	%f693, %f692;
	fma.rn.f32 	%f694, %f48, 0f3FB8AA3B, %f693;
	fma.rn.f32 	%f695, %f48, 0f32A57060, %f694;
	ex2.approx.ftz.f32 	%f696, %f695;
	mov.b32 	%r309, %f658;
	shl.b32 	%r310, %r309, 23;
	mov.b32 	%f697, %r310;
	mul.f32 	%f68, %f696, %f697;
	not.pred 	%p242, %p4;
	bra.uni 	$L__BB4_120;
$L__BB4_110:
	mul.rn.f32 	%f596, %f61, %f72;
	cvt.rni.f32.f32 	%f597, %f596;
	sub.f32 	%f598, %f596, %f597;
	neg.f32 	%f599, %f596;
	fma.rn.f32 	%f600, %f61, %f72, %f599;
	fma.rn.f32 	%f601, %f62, %f72, %f600;
	add.f32 	%f602, %f598, %f601;
	setp.gt.f32 	%p170, %f597, 0f00000000;
	selp.b32 	%r286, 0, -2097152000, %p170;
	setp.neu.f32 	%p171, %f60, 0f7F800000;
	setp.lt.f32 	%p172, %f596, 0f00000000;
	selp.f32 	%f603, 0f00000000, 0f7F800000, %p172;
	abs.f32 	%f604, %f596;
	setp.gt.f32 	%p173, %f604, 0f43180000;
	cvt.rzi.s32.f32 	%r287, %f597;
	shl.b32 	%r288, %r287, 23;
	sub.s32 	%r289, %r288, %r286;
	mov.b32 	%f605, %r289;
	add.s32 	%r290, %r286, 2130706432;
	mov.b32 	%f606, %r290;
	fma.rn.f32 	%f607, %f602, 0f391FCB8E, 0f3AAF85ED;
	fma.rn.f32 	%f608, %f607, %f602, 0f3C1D9856;
	fma.rn.f32 	%f609, %f608, %f602, 0f3D6357BB;
	fma.rn.f32 	%f610, %f609, %f602, 0f3E75FDEC;
	fma.rn.f32 	%f611, %f610, %f602, 0f3F317218;
	fma.rn.f32 	%f612, %f611, %f602, 0f3F800000;
	mul.f32 	%f613, %f612, %f606;
	mul.f32 	%f614, %f613, %f605;
	selp.f32 	%f1198, %f603, %f614, %p173;
	@%p171 bra 	$L__BB4_112;
	mul.f32 	%f615, %f72, 0f3F000000;
	cvt.rzi.f32.f32 	%f616, %f615;
	add.f32 	%f617, %f616, %f616;
	sub.f32 	%f618, %f72, %f617;
	abs.f32 	%f619, %f618;
	setp.neu.f32 	%p174, %f619, 0f3F800000;
	setp.lt.s32 	%p175, %r90, 0;
	xor.b32  	%r291, %r82, 2139095040;
	selp.b32 	%r292, %r291, %r82, %p175;
	and.b32  	%r293, %r292, 2147483647;
	selp.b32 	%r294, %r293, %r292, %p174;
	mov.b32 	%f1198, %r294;
$L__BB4_112:
	setp.eq.f32 	%p176, %f47, 0f3F800000;
	mul.f32 	%f77, %f71, %f1198;
	sub.s32 	%r295, %r81, %r471;
	add.s32 	%r91, %r89, %r295;
	cvt.rn.f32.s32 	%f78, %r91;
	setp.eq.s32 	%p177, %r91, 0;
	or.pred  	%p178, %p176, %p177;
	mov.f32 	%f1199, 0f3F800000;
	@%p178 bra 	$L__BB4_117;
	setp.num.f32 	%p179, %f53, %f53;
	abs.f32 	%f621, %f78;
	setp.num.f32 	%p180, %f621, %f621;
	and.pred  	%p181, %p179, %p180;
	@%p181 bra 	$L__BB4_115;
	add.rn.f32 	%f1199, %f47, %f78;
	bra.uni 	$L__BB4_117;
$L__BB4_115:
	mul.rn.f32 	%f623, %f54, %f78;
	cvt.rni.f32.f32 	%f624, %f623;
	sub.f32 	%f625, %f623, %f624;
	neg.f32 	%f626, %f623;
	fma.rn.f32 	%f627, %f54, %f78, %f626;
	fma.rn.f32 	%f628, %f55, %f78, %f627;
	add.f32 	%f629, %f625, %f628;
	setp.gt.f32 	%p182, %f624, 0f00000000;
	selp.b32 	%r296, 0, -2097152000, %p182;
	setp.lt.f32 	%p183, %f623, 0f00000000;
	selp.f32 	%f630, 0f00000000, 0f7F800000, %p183;
	abs.f32 	%f631, %f623;
	setp.gt.f32 	%p184, %f631, 0f43180000;
	cvt.rzi.s32.f32 	%r297, %f624;
	shl.b32 	%r298, %r297, 23;
	sub.s32 	%r299, %r298, %r296;
	mov.b32 	%f632, %r299;
	add.s32 	%r300, %r296, 2130706432;
	mov.b32 	%f633, %r300;
	fma.rn.f32 	%f634, %f629, 0f391FCB8E, 0f3AAF85ED;
	fma.rn.f32 	%f635, %f634, %f629, 0f3C1D9856;
	fma.rn.f32 	%f636, %f635, %f629, 0f3D6357BB;
	fma.rn.f32 	%f637, %f636, %f629, 0f3E75FDEC;
	fma.rn.f32 	%f638, %f637, %f629, 0f3F317218;
	fma.rn.f32 	%f639, %f638, %f629, 0f3F800000;
	mul.f32 	%f640, %f639, %f633;
	mul.f32 	%f641, %f640, %f632;
	selp.f32 	%f1199, %f630, %f641, %p184;
	@%p185 bra 	$L__BB4_117;
	mul.f32 	%f642, %f78, 0f3F000000;
	cvt.rzi.f32.f32 	%f643, %f642;
	add.f32 	%f644, %f643, %f643;
	sub.f32 	%f645, %f78, %f644;
	abs.f32 	%f646, %f645;
	setp.neu.f32 	%p186, %f646, 0f3F800000;
	setp.lt.s32 	%p187, %r91, 0;
	xor.b32  	%r301, %r83, 2139095040;
	selp.b32 	%r302, %r301, %r83, %p187;
	and.b32  	%r303, %r302, 2147483647;
	selp.b32 	%r304, %r303, %r302, %p186;
	mov.b32 	%f1199, %r304;
$L__BB4_117:
	mul.f32 	%f647, %f77, %f1199;
	sub.f32 	%f648, %f1200, %f647;
	setp.lt.f32 	%p188, %f648, 0f322BCC77;
	selp.f32 	%f1200, 0f322BCC77, %f648, %p188;
	add.s32 	%r472, %r472, 1;
	setp.ne.s32 	%p189, %r472, %r462;
	@%p189 bra 	$L__BB4_105;
$L__BB4_118:
	setp.eq.s32 	%p190, %r2, 0;
	sub.f32 	%f649, %f1200, %f2;
	sub.f32 	%f650, %f2, %f1200;
	selp.f32 	%f651, %f650, %f649, %p190;
	max.f32 	%f652, %f651, 0f00000000;
	mul.wide.u32 	%rd136, %r471, 4;
	add.s64 	%rd137, %rd4, %rd136;
	st.local.f32 	[%rd137], %f652;
	mul.f32 	%f653, %f46, %f46;
	mul.f32 	%f1196, %f653, %f1196;
	add.s32 	%r93, %r471, 1;
	setp.eq.s32 	%p191, %r81, %r471;
	mov.u32 	%r471, %r93;
	@%p191 bra 	$L__BB4_108;
	bra.uni 	$L__BB4_103;
$L__BB4_119:
	setp.lt.s32 	%p249, %r94, 2;
	@%p249 bra 	$L__BB4_147;
$L__BB4_120:
	mov.u32 	%r94, %r81;
	add.s32 	%r81, %r94, -1;
	mov.b32 	%r474, 0;
$L__BB4_121:
	setp.eq.f32 	%p196, %f46, 0f3F800000;
	cvt.rn.f32.u32 	%f86, %r474;
	setp.eq.s32 	%p197, %r474, 0;
	or.pred  	%p198, %p196, %p197;
	mov.f32 	%f1201, 0f3F800000;
	@%p198 bra 	$L__BB4_126;
	setp.num.f32 	%p199, %f64, %f64;
	abs.f32 	%f699, %f86;
	setp.num.f32 	%p200, %f699, %f699;
	and.pred  	%p201, %p199, %p200;
	@%p201 bra 	$L__BB4_124;
	add.rn.f32 	%f1201, %f46, %f86;
	bra.uni 	$L__BB4_126;
$L__BB4_124:
	mul.rn.f32 	%f701, %f65, %f86;
	cvt.rni.f32.f32 	%f702, %f701;
	sub.f32 	%f703, %f701, %f702;
	neg.f32 	%f704, %f701;
	fma.rn.f32 	%f705, %f65, %f86, %f704;
	fma.rn.f32 	%f706, %f66, %f86, %f705;
	add.f32 	%f707, %f703, %f706;
	setp.gt.f32 	%p202, %f702, 0f00000000;
	selp.b32 	%r312, 0, -2097152000, %p202;
	setp.neu.f32 	%p203, %f64, 0f7F800000;
	setp.lt.f32 	%p204, %f701, 0f00000000;
	selp.f32 	%f708, 0f00000000, 0f7F800000, %p204;
	abs.f32 	%f709, %f701;
	setp.gt.f32 	%p205, %f709, 0f43180000;
	cvt.rzi.s32.f32 	%r313, %f702;
	shl.b32 	%r314, %r313, 23;
	sub.s32 	%r315, %r314, %r312;
	mov.b32 	%f710, %r315;
	add.s32 	%r316, %r312, 2130706432;
	mov.b32 	%f711, %r316;
	fma.rn.f32 	%f712, %f707, 0f391FCB8E, 0f3AAF85ED;
	fma.rn.f32 	%f713, %f712, %f707, 0f3C1D9856;
	fma.rn.f32 	%f714, %f713, %f707, 0f3D6357BB;
	fma.rn.f32 	%f715, %f714, %f707, 0f3E75FDEC;
	fma.rn.f32 	%f716, %f715, %f707, 0f3F317218;
	fma.rn.f32 	%f717, %f716, %f707, 0f3F800000;
	mul.f32 	%f718, %f717, %f711;
	mul.f32 	%f719, %f718, %f710;
	selp.f32 	%f1201, %f708, %f719, %p205;
	@%p203 bra 	$L__BB4_126;
	mul.f32 	%f720, %f86, 0f3F000000;
	cvt.rzi.f32.f32 	%f721, %f720;
	add.f32 	%f722, %f721, %f721;
	sub.f32 	%f723, %f86, %f722;
	abs.f32 	%f724, %f723;
	setp.neu.f32 	%p206, %f724, 0f3F800000;
	and.b32  	%r317, %r84, 2147483647;
	mov.b32 	%f725, %r317;
	selp.f32 	%f1201, %f725, %f67, %p206;
$L__BB4_126:
	setp.eq.f32 	%p207, %f47, 0f3F800000;
	sub.s32 	%r97, %r81, %r474;
	cvt.rn.f32.s32 	%f91, %r97;
	setp.eq.s32 	%p208, %r97, 0;
	or.pred  	%p209, %p207, %p208;
	mov.f32 	%f1202, 0f3F800000;
	@%p209 bra 	$L__BB4_131;
	setp.num.f32 	%p210, %f53, %f53;
	abs.f32 	%f727, %f91;
	setp.num.f32 	%p211, %f727, %f727;
	and.pred  	%p212, %p210, %p211;
	@%p212 bra 	$L__BB4_129;
	add.rn.f32 	%f1202, %f47, %f91;
	bra.uni 	$L__BB4_131;
$L__BB4_129:
	mul.rn.f32 	%f729, %f54, %f91;
	cvt.rni.f32.f32 	%f730, %f729;
	sub.f32 	%f731, %f729, %f730;
	neg.f32 	%f732, %f729;
	fma.rn.f32 	%f733, %f54, %f91, %f732;
	fma.rn.f32 	%f734, %f55, %f91, %f733;
	add.f32 	%f735, %f731, %f734;
	setp.gt.f32 	%p213, %f730, 0f00000000;
	selp.b32 	%r318, 0, -2097152000, %p213;
	setp.lt.f32 	%p214, %f729, 0f00000000;
	selp.f32 	%f736, 0f00000000, 0f7F800000, %p214;
	abs.f32 	%f737, %f729;
	setp.gt.f32 	%p215, %f737, 0f43180000;
	cvt.rzi.s32.f32 	%r319, %f730;
	shl.b32 	%r320, %r319, 23;
	sub.s32 	%r321, %r320, %r318;
	mov.b32 	%f738, %r321;
	add.s32 	%r322, %r318, 2130706432;
	mov.b32 	%f739, %r322;
	fma.rn.f32 	%f740, %f735, 0f391FCB8E, 0f3AAF85ED;
	fma.rn.f32 	%f741, %f740, %f735, 0f3C1D9856;
	fma.rn.f32 	%f742, %f741, %f735, 0f3D6357BB;
	fma.rn.f32 	%f743, %f742, %f735, 0f3E75FDEC;
	fma.rn.f32 	%f744, %f743, %f735, 0f3F317218;
	fma.rn.f32 	%f745, %f744, %f735, 0f3F800000;
	mul.f32 	%f746, %f745, %f739;
	mul.f32 	%f747, %f746, %f738;
	selp.f32 	%f1202, %f736, %f747, %p215;
	@%p242 bra 	$L__BB4_131;
	mul.f32 	%f748, %f91, 0f3F000000;
	cvt.rzi.f32.f32 	%f749, %f748;
	add.f32 	%f750, %f749, %f749;
	sub.f32 	%f751, %f91, %f750;
	abs.f32 	%f752, %f751;
	setp.neu.f32 	%p217, %f752, 0f3F800000;
	setp.lt.s32 	%p218, %r97, 0;
	selp.b32 	%r323, %r86, %r85, %p218;
	and.b32  	%r324, %r323, 2147483647;
	selp.b32 	%r325, %r324, %r323, %p217;
	mov.b32 	%f1202, %r325;
$L__BB4_131:
	setp.lt.s32 	%p219, %r462, 1;
	mul.f32 	%f753, %f1, %f1201;
	mul.f32 	%f1206, %f753, %f1202;
	@%p219 bra 	$L__BB4_146;
	mov.b32 	%r475, 0;
$L__BB4_133:
	mul.wide.u32 	%rd138, %r475, 4;
	add.s64 	%rd139, %rd6, %rd138;
	ld.local.u32 	%r99, [%rd139];
	setp.ge.s32 	%p220, %r99, %r94;
	@%p220 bra 	$L__BB4_145;
	min.s32 	%r327, %r99, %r474;
	sub.s32 	%r100, %r327, %r99;
	mul.wide.u32 	%rd140, %r475, 4;
	add.s64 	%rd141, %rd5, %rd140;
	ld.local.f32 	%f98, [%rd141];
	sub.s32 	%r101, %r474, %r327;
	cvt.rn.f32.s32 	%f99, %r101;
	setp.eq.s32 	%p222, %r101, 0;
	or.pred  	%p223, %p196, %p222;
	mov.f32 	%f1204, 0f3F800000;
	@%p223 bra 	$L__BB4_139;
	setp.num.f32 	%p224, %f64, %f64;
	abs.f32 	%f755, %f99;
	setp.num.f32 	%p225, %f755, %f755;
	and.pred  	%p226, %p224, %p225;
	@%p226 bra 	$L__BB4_137;
	add.rn.f32 	%f1204, %f46, %f99;
	bra.uni 	$L__BB4_139;
$L__BB4_137:
	mul.rn.f32 	%f757, %f65, %f99;
	cvt.rni.f32.f32 	%f758, %f757;
	sub.f32 	%f759, %f757, %f758;
	neg.f32 	%f760, %f757;
	fma.rn.f32 	%f761, %f65, %f99, %f760;
	fma.rn.f32 	%f762, %f66, %f99, %f761;
	add.f32 	%f763, %f759, %f762;
	setp.gt.f32 	%p227, %f758, 0f00000000;
	selp.b32 	%r328, 0, -2097152000, %p227;
	setp.neu.f32 	%p228, %f64, 0f7F800000;
	setp.lt.f32 	%p229, %f757, 0f00000000;
	selp.f32 	%f764, 0f00000000, 0f7F800000, %p229;
	abs.f32 	%f765, %f757;
	setp.gt.f32 	%p230, %f765, 0f43180000;
	cvt.rzi.s32.f32 	%r329, %f758;
	shl.b32 	%r330, %r329, 23;
	sub.s32 	%r331, %r330, %r328;
	mov.b32 	%f766, %r331;
	add.s32 	%r332, %r328, 2130706432;
	mov.b32 	%f767, %r332;
	fma.rn.f32 	%f768, %f763, 0f391FCB8E, 0f3AAF85ED;
	fma.rn.f32 	%f769, %f768, %f763, 0f3C1D9856;
	fma.rn.f32 	%f770, %f769, %f763, 0f3D6357BB;
	fma.rn.f32 	%f771, %f770, %f763, 0f3E75FDEC;
	fma.rn.f32 	%f772, %f771, %f763, 0f3F317218;
	fma.rn.f32 	%f773, %f772, %f763, 0f3F800000;
	mul.f32 	%f774, %f773, %f767;
	mul.f32 	%f775, %f774, %f766;
	selp.f32 	%f1204, %f764, %f775, %p230;
	@%p228 bra 	$L__BB4_139;
	mul.f32 	%f776, %f99, 0f3F000000;
	cvt.rzi.f32.f32 	%f777, %f776;
	add.f32 	%f778, %f777, %f777;
	sub.f32 	%f779, %f99, %f778;
	abs.f32 	%f780, %f779;
	setp.neu.f32 	%p231, %f780, 0f3F800000;
	setp.lt.s32 	%p232, %r101, 0;
	xor.b32  	%r333, %r84, 2139095040;
	selp.b32 	%r334, %r333, %r84, %p232;
	and.b32  	%r335, %r334, 2147483647;
	selp.b32 	%r336, %r335, %r334, %p231;
	mov.b32 	%f1204, %r336;
$L__BB4_139:
	mul.f32 	%f104, %f98, %f1204;
	add.s32 	%r102, %r100, %r97;
	cvt.rn.f32.s32 	%f105, %r102;
	setp.eq.s32 	%p234, %r102, 0;
	or.pred  	%p235, %p207, %p234;
	mov.f32 	%f1205, 0f3F800000;
	@%p235 bra 	$L__BB4_144;
	setp.num.f32 	%p236, %f53, %f53;
	abs.f32 	%f782, %f105;
	setp.num.f32 	%p237, %f782, %f782;
	and.pred  	%p238, %p236, %p237;
	@%p238 bra 	$L__BB4_142;
	add.rn.f32 	%f1205, %f47, %f105;
	bra.uni 	$L__BB4_144;
$L__BB4_142:
	mul.rn.f32 	%f784, %f54, %f105;
	cvt.rni.f32.f32 	%f785, %f784;
	sub.f32 	%f786, %f784, %f785;
	neg.f32 	%f787, %f784;
	fma.rn.f32 	%f788, %f54, %f105, %f787;
	fma.rn.f32 	%f789, %f55, %f105, %f788;
	add.f32 	%f790, %f786, %f789;
	setp.gt.f32 	%p239, %f785, 0f00000000;
	selp.b32 	%r337, 0, -2097152000, %p239;
	setp.lt.f32 	%p240, %f784, 0f00000000;
	selp.f32 	%f791, 0f00000000, 0f7F800000, %p240;
	abs.f32 	%f792, %f784;
	setp.gt.f32 	%p241, %f792, 0f43180000;
	cvt.rzi.s32.f32 	%r338, %f785;
	shl.b32 	%r339, %r338, 23;
	sub.s32 	%r340, %r339, %r337;
	mov.b32 	%f793, %r340;
	add.s32 	%r341, %r337, 2130706432;
	mov.b32 	%f794, %r341;
	fma.rn.f32 	%f795, %f790, 0f391FCB8E, 0f3AAF85ED;
	fma.rn.f32 	%f796, %f795, %f790, 0f3C1D9856;
	fma.rn.f32 	%f797, %f796, %f790, 0f3D6357BB;
	fma.rn.f32 	%f798, %f797, %f790, 0f3E75FDEC;
	fma.rn.f32 	%f799, %f798, %f790, 0f3F317218;
	fma.rn.f32 	%f800, %f799, %f790, 0f3F800000;
	mul.f32 	%f801, %f800, %f794;
	mul.f32 	%f802, %f801, %f793;
	selp.f32 	%f1205, %f791, %f802, %p241;
	@%p242 bra 	$L__BB4_144;
	mul.f32 	%f803, %f105, 0f3F000000;
	cvt.rzi.f32.f32 	%f804, %f803;
	add.f32 	%f805, %f804, %f804;
	sub.f32 	%f806, %f105, %f805;
	abs.f32 	%f807, %f806;
	setp.neu.f32 	%p243, %f807, 0f3F800000;
	setp.lt.s32 	%p244, %r102, 0;
	selp.b32 	%r342, %r86, %r85, %p244;
	and.b32  	%r343, %r342, 2147483647;
	selp.b32 	%r344, %r343, %r342, %p243;
	mov.b32 	%f1205, %r344;
$L__BB4_144:
	mul.f32 	%f808, %f104, %f1205;
	sub.f32 	%f809, %f1206, %f808;
	setp.lt.f32 	%p245, %f809, 0f322BCC77;
	selp.f32 	%f1206, 0f322BCC77, %f809, %p245;
$L__BB4_145:
	add.s32 	%r475, %r475, 1;
	setp.ne.s32 	%p246, %r475, %r462;
	@%p246 bra 	$L__BB4_133;
$L__BB4_146:
	setp.eq.s32 	%p247, %r2, 0;
	add.s32 	%r104, %r474, 1;
	mul.wide.u32 	%rd142, %r474, 4;
	add.s64 	%rd143, %rd4, %rd142;
	ld.local.f32 	%f810, [%rd143+4];
	ld.local.f32 	%f811, [%rd143];
	mov.f32 	%f812, 0f3F800000;
	sub.f32 	%f813, %f812, %f52;
	mul.f32 	%f814, %f813, %f811;
	fma.rn.f32 	%f815, %f52, %f810, %f814;
	mul.f32 	%f816, %f68, %f815;
	sub.f32 	%f817, %f1206, %f2;
	sub.f32 	%f818, %f2, %f1206;
	selp.f32 	%f819, %f818, %f817, %p247;
	max.f32 	%f820, %f819, 0f00000000;
	max.f32 	%f821, %f816, %f820;
	st.local.f32 	[%rd143], %f821;
	setp.eq.s32 	%p248, %r104, %r94;
	mov.u32 	%r474, %r104;
	@%p248 bra 	$L__BB4_119;
	bra.uni 	$L__BB4_121;
$L__BB4_147:
	ld.local.f32 	%f1208, [%rd4];
$L__BB4_148:
	setp.geu.f32 	%p253, %f3, 0f3DCCCCCD;
	@%p253 bra 	$L__BB4_150;
	cvt.rn.f32.s32 	%f828, %r106;
	mul.f32 	%f829, %f3, %f828;
	mul.f32 	%f830, %f829, 0f41200000;
	cvt.rzi.s32.f32 	%r345, %f830;
	min.s32 	%r346, %r345, %r106;
	max.s32 	%r106, %r346, 10;
$L__BB4_150:
	min.s32 	%r107, %r106, 512;
	cvt.rn.f32.s32 	%f115, %r107;
	div.rn.f32 	%f116, %f3, %f115;
	setp.gtu.f32 	%p254, %f116, 0f00000000;
	setp.leu.f32 	%p255, %f116, 0f3C23D70A;
	and.pred  	%p256, %p254, %p255;
	@%p256 bra 	$L__BB4_154;
	setp.eq.s32 	%p373, %r2, 0;
	@%p373 bra 	$L__BB4_153;
	sub.f32 	%f1190, %f1, %f2;
	max.f32 	%f1222, %f1190, 0f00000000;
	bra.uni 	$L__BB4_214;
$L__BB4_153:
	sub.f32 	%f1191, %f2, %f1;
	max.f32 	%f1222, %f1191, 0f00000000;
	bra.uni 	$L__BB4_214;
$L__BB4_154:
	setp.geu.f32 	%p257, %f116, 0f358637BD;
	@%p257 bra 	$L__BB4_158;
	setp.eq.s32 	%p372, %r2, 0;
	@%p372 bra 	$L__BB4_157;
	sub.f32 	%f1188, %f1, %f2;
	max.f32 	%f1222, %f1188, 0f00000000;
	bra.uni 	$L__BB4_214;
$L__BB4_157:
	sub.f32 	%f1189, %f2, %f1;
	max.f32 	%f1222, %f1189, 0f00000000;
	bra.uni 	$L__BB4_214;
$L__BB4_158:
	sqrt.rn.f32 	%f831, %f116;
	sub.f32 	%f832, %f4, %f39;
	mul.f32 	%f833, %f832, %f831;
	fma.rn.f32 	%f834, %f833, 0f3BBB989D, 0f3F000000;
	cvt.sat.f32.f32 	%f835, %f834;
	mov.f32 	%f836, 0f4B400001;
	mov.f32 	%f837, 0f437C0000;
	fma.rm.f32 	%f838, %f835, %f837, %f836;
	add.f32 	%f839, %f838, 0fCB40007F;
	neg.f32 	%f840, %f839;
	fma.rn.f32 	%f841, %f833, 0f3FB8AA3B, %f840;
	fma.rn.f32 	%f842, %f833, 0f32A57060, %f841;
	mov.b32 	%r347, %f838;
	shl.b32 	%r348, %r347, 23;
	mov.b32 	%f843, %r348;
	ex2.approx.ftz.f32 	%f844, %f842;
	mul.f32 	%f845, %f844, %f843;
	setp.le.f32 	%p258, %f845, 0f3F8020C5;
	selp.f32 	%f846, 0f3F8020C5, %f845, %p258;
	setp.le.f32 	%p259, %f846, 0f3F800000;
	selp.f32 	%f121, 0f3F800008, %f846, %p259;
	rcp.rn.f32 	%f122, %f121;
	neg.f32 	%f847, %f191;
	mul.f32 	%f123, %f116, %f847;
	mul.f32 	%f848, %f191, %f116;
	fma.rn.f32 	%f849, %f848, 0f3BBB989D, 0f3F000000;
	cvt.sat.f32.f32 	%f850, %f849;
	fma.rm.f32 	%f851, %f850, %f837, %f836;
	add.f32 	%f852, %f851, 0fCB40007F;
	neg.f32 	%f853, %f852;
	fma.rn.f32 	%f854, %f848, 0f3FB8AA3B, %f853;
	fma.rn.f32 	%f855, %f848, 0f32A57060, %f854;
	mov.b32 	%r349, %f851;
	shl.b32 	%r350, %r349, 23;
	mov.b32 	%f856, %r350;
	ex2.approx.ftz.f32 	%f857, %f855;
	mul.f32 	%f858, %f857, %f856;
	sub.f32 	%f859, %f858, %f122;
	sub.f32 	%f860, %f121, %f122;
	div.rn.f32 	%f124, %f859, %f860;
	setp.gtu.f32 	%p260, %f124, 0f00000000;
	setp.ltu.f32 	%p261, %f124, 0f3F800000;
	and.pred  	%p262, %p260, %p261;
	abs.f32 	%f861, %f124;
	setp.ne.f32 	%p263, %f861, 0f7F800000;
	and.pred  	%p264, %p262, %p263;
	@%p264 bra 	$L__BB4_162;
	setp.eq.s32 	%p371, %r2, 0;
	@%p371 bra 	$L__BB4_161;
	sub.f32 	%f1186, %f1, %f2;
	max.f32 	%f1222, %f1186, 0f00000000;
	bra.uni 	$L__BB4_214;
$L__BB4_161:
	sub.f32 	%f1187, %f2, %f1;
	max.f32 	%f1222, %f1187, 0f00000000;
	bra.uni 	$L__BB4_214;
$L__BB4_162:
	min.f32 	%f864, %f124, 0f3F800000;
	max.f32 	%f127, %f864, 0f00000000;
	abs.f32 	%f128, %f122;
	setp.lt.f32 	%p265, %f128, 0f00800000;
	mul.f32 	%f865, %f128, 0f4B800000;
	selp.f32 	%f866, %f865, %f128, %p265;
	selp.f32 	%f867, 0fC1C00000, 0f00000000, %p265;
	mov.b32 	%r351, %f866;
	add.s32 	%r352, %r351, -1060439283;
	and.b32  	%r353, %r352, -8388608;
	sub.s32 	%r354, %r351, %r353;
	mov.b32 	%f868, %r354;
	cvt.rn.f32.s32 	%f869, %r353;
	fma.rn.f32 	%f870, %f869, 0f34000000, %f867;
	add.f32 	%f871, %f868, 0fBF800000;
	add.f32 	%f872, %f868, 0f3F800000;
	rcp.approx.ftz.f32 	%f873, %f872;
	add.f32 	%f874, %f871, %f871;
	mul.f32 	%f875, %f874, %f873;
	mul.f32 	%f876, %f875, %f875;
	sub.f32 	%f877, %f871, %f875;
	add.f32 	%f878, %f877, %f877;
	neg.f32 	%f879, %f875;
	fma.rn.f32 	%f880, %f879, %f871, %f878;
	mul.rn.f32 	%f881, %f873, %f880;
	fma.rn.f32 	%f882, %f876, 0f3A2C32E4, 0f3B52E7DB;
	fma.rn.f32 	%f883, %f882, %f876, 0f3C93BB73;
	fma.rn.f32 	%f884, %f883, %f876, 0f3DF6384F;
	mul.rn.f32 	%f885, %f884, %f876;
	fma.rn.f32 	%f886, %f875, 0f3FB8AA3B, %f870;
	sub.f32 	%f887, %f870, %f886;
	fma.rn.f32 	%f888, %f875, 0f3FB8AA3B, %f887;
	fma.rn.f32 	%f889, %f881, 0f3FB8AA3B, %f888;
	fma.rn.f32 	%f890, %f875, 0f32A55E34, %f889;
	mul.f32 	%f891, %f885, 0f40400000;
	fma.rn.f32 	%f892, %f891, %f881, %f890;
	fma.rn.f32 	%f893, %f885, %f875, %f892;
	add.rn.f32 	%f129, %f886, %f893;
	neg.f32 	%f894, %f886;
	add.rn.f32 	%f895, %f129, %f894;
	neg.f32 	%f896, %f895;
	add.rn.f32 	%f130, %f893, %f896;
	setp.eq.f32 	%p266, %f122, 0f3F800000;
	setp.eq.s32 	%p267, %r106, 0;
	or.pred  	%p268, %p267, %p266;
	mov.f32 	%f1209, 0f3F800000;
	@%p268 bra 	$L__BB4_167;
	setp.num.f32 	%p269, %f128, %f128;
	abs.f32 	%f897, %f115;
	setp.num.f32 	%p270, %f897, %f897;
	and.pred  	%p271, %p269, %p270;
	@%p271 bra 	$L__BB4_165;
	add.rn.f32 	%f1209, %f122, %f115;
	bra.uni 	$L__BB4_167;
$L__BB4_165:
	mul.rn.f32 	%f899, %f129, %f115;
	cvt.rni.f32.f32 	%f900, %f899;
	sub.f32 	%f901, %f899, %f900;
	neg.f32 	%f902, %f899;
	fma.rn.f32 	%f903, %f129, %f115, %f902;
	fma.rn.f32 	%f904, %f130, %f115, %f903;
	add.f32 	%f905, %f901, %f904;
	setp.gt.f32 	%p272, %f900, 0f00000000;
	selp.b32 	%r355, 0, -2097152000, %p272;
	setp.neu.f32 	%p273, %f122, 0f00000000;
	setp.neu.f32 	%p274, %f128, 0f7F800000;
	setp.lt.f32 	%p275, %f899, 0f00000000;
	selp.f32 	%f906, 0f00000000, 0f7F800000, %p275;
	abs.f32 	%f907, %f899;
	setp.gt.f32 	%p276, %f907, 0f43180000;
	cvt.rzi.s32.f32 	%r356, %f900;
	shl.b32 	%r357, %r356, 23;
	sub.s32 	%r358, %r357, %r355;
	mov.b32 	%f908, %r358;
	add.s32 	%r359, %r355, 2130706432;
	mov.b32 	%f909, %r359;
	fma.rn.f32 	%f910, %f905, 0f391FCB8E, 0f3AAF85ED;
	fma.rn.f32 	%f911, %f910, %f905, 0f3C1D9856;
	fma.rn.f32 	%f912, %f911, %f905, 0f3D6357BB;
	fma.rn.f32 	%f913, %f912, %f905, 0f3E75FDEC;
	fma.rn.f32 	%f914, %f913, %f905, 0f3F317218;
	fma.rn.f32 	%f915, %f914, %f905, 0f3F800000;
	mul.f32 	%f916, %f915, %f909;
	mul.f32 	%f917, %f916, %f908;
	selp.f32 	%f1209, %f906, %f917, %p276;
	and.pred  	%p277, %p273, %p274;
	@%p277 bra 	$L__BB4_167;
	mul.f32 	%f918, %f115, 0f3F000000;
	cvt.rzi.f32.f32 	%f919, %f918;
	add.f32 	%f920, %f919, %f919;
	sub.f32 	%f921, %f115, %f920;
	abs.f32 	%f922, %f921;
	setp.neu.f32 	%p278, %f922, 0f3F800000;
	add.f32 	%f923, %f122, %f122;
	mov.b32 	%r360, %f923;
	setp.lt.s32 	%p279, %r106, 0;
	xor.b32  	%r361, %r360, 2139095040;
	selp.b32 	%r362, %r361, %r360, %p279;
	and.b32  	%r363, %r362, 2147483647;
	selp.b32 	%r364, %r363, %r362, %p278;
	mov.b32 	%f1209, %r364;
$L__BB4_167:
	setp.lt.s32 	%p280, %r106, 0;
	@%p280 bra 	$L__BB4_174;
	abs.f32 	%f135, %f121;
	setp.lt.f32 	%p281, %f135, 0f00800000;
	mul.f32 	%f924, %f135, 0f4B800000;
	selp.f32 	%f925, %f924, %f135, %p281;
	selp.f32 	%f926, 0fC1C00000, 0f00000000, %p281;
	mov.b32 	%r366, %f925;
	add.s32 	%r367, %r366, -1060439283;
	and.b32  	%r368, %r367, -8388608;
	sub.s32 	%r369, %r366, %r368;
	mov.b32 	%f927, %r369;
	cvt.rn.f32.s32 	%f928, %r368;
	fma.rn.f32 	%f929, %f928, 0f34000000, %f926;
	add.f32 	%f930, %f927, 0fBF800000;
	add.f32 	%f931, %f927, 0f3F800000;
	rcp.approx.ftz.f32 	%f932, %f931;
	add.f32 	%f933, %f930, %f930;
	mul.f32 	%f934, %f933, %f932;
	mul.f32 	%f935, %f934, %f934;
	sub.f32 	%f936, %f930, %f934;
	add.f32 	%f937, %f936, %f936;
	neg.f32 	%f938, %f934;
	fma.rn.f32 	%f939, %f938, %f930, %f937;
	mul.rn.f32 	%f940, %f932, %f939;
	fma.rn.f32 	%f941, %f935, 0f3A2C32E4, 0f3B52E7DB;
	fma.rn.f32 	%f942, %f941, %f935, 0f3C93BB73;
	fma.rn.f32 	%f943, %f942, %f935, 0f3DF6384F;
	mul.rn.f32 	%f944, %f943, %f935;
	fma.rn.f32 	%f945, %f934, 0f3FB8AA3B, %f929;
	sub.f32 	%f946, %f929, %f945;
	fma.rn.f32 	%f947, %f934, 0f3FB8AA3B, %f946;
	fma.rn.f32 	%f948, %f940, 0f3FB8AA3B, %f947;
	fma.rn.f32 	%f949, %f934, 0f32A55E34, %f948;
	mul.f32 	%f950, %f944, 0f40400000;
	fma.rn.f32 	%f951, %f950, %f940, %f949;
	fma.rn.f32 	%f952, %f944, %f934, %f951;
	add.rn.f32 	%f136, %f945, %f952;
	neg.f32 	%f953, %f945;
	add.rn.f32 	%f954, %f136, %f953;
	neg.f32 	%f955, %f954;
	add.rn.f32 	%f137, %f952, %f955;
	add.f32 	%f956, %f121, %f121;
	mov.b32 	%r108, %f956;
	xor.b32  	%r109, %r108, 2139095040;
	setp.eq.f32 	%p282, %f122, 0f00000000;
	setp.eq.f32 	%p283, %f128, 0f7F800000;
	or.pred  	%p5, %p282, %p283;
	add.f32 	%f957, %f122, %f122;
	mov.b32 	%r110, %f957;
	xor.b32  	%r111, %r110, 2139095040;
	mul.f32 	%f138, %f121, %f121;
	mul.f32 	%f1210, %f1, %f1209;
	mov.b32 	%r477, 0;
	not.pred 	%p306, %p5;
$L__BB4_169:
	setp.lt.s32 	%p284, %r462, 1;
	mov.f32 	%f1214, %f1210;
	@%p284 bra 	$L__BB4_184;
	sub.s32 	%r116, %r107, %r477;
	mov.b32 	%r478, 0;
	mov.f32 	%f1214, %f1210;
$L__BB4_171:
	setp.eq.f32 	%p285, %f121, 0f3F800000;
	mul.wide.u32 	%rd144, %r478, 4;
	add.s64 	%rd145, %rd6, %rd144;
	ld.local.u32 	%r371, [%rd145];
	min.s32 	%r373, %r371, %r477;
	sub.s32 	%r118, %r373, %r371;
	add.s64 	%rd146, %rd5, %rd144;
	ld.local.f32 	%f147, [%rd146];
	sub.s32 	%r119, %r477, %r373;
	cvt.rn.f32.s32 	%f148, %r119;
	setp.eq.s32 	%p286, %r119, 0;
	or.pred  	%p287, %p285, %p286;
	mov.f32 	%f1212, 0f3F800000;
	@%p287 bra 	$L__BB4_178;
	setp.num.f32 	%p288, %f135, %f135;
	abs.f32 	%f959, %f148;
	setp.num.f32 	%p289, %f959, %f959;
	and.pred  	%p290, %p288, %p289;
	@%p290 bra 	$L__BB4_176;
	add.rn.f32 	%f1212, %f121, %f148;
	bra.uni 	$L__BB4_178;
$L__BB4_174:
	setp.lt.s32 	%p313, %r106, 1;
	@%p313 bra 	$L__BB4_213;
	fma.rn.f32 	%f1018, %f123, 0f3BBB989D, 0f3F000000;
	cvt.sat.f32.f32 	%f1019, %f1018;
	mov.f32 	%f1020, 0f4B400001;
	mov.f32 	%f1021, 0f437C0000;
	fma.rm.f32 	%f1022, %f1019, %f1021, %f1020;
	abs.f32 	%f140, %f121;
	setp.lt.f32 	%p314, %f140, 0f00800000;
	mul.f32 	%f1023, %f140, 0f4B800000;
	selp.f32 	%f1024, %f1023, %f140, %p314;
	selp.f32 	%f1025, 0fC1C00000, 0f00000000, %p314;
	mov.b32 	%r390, %f1024;
	add.s32 	%r391, %r390, -1060439283;
	and.b32  	%r392, %r391, -8388608;
	sub.s32 	%r393, %r390, %r392;
	mov.b32 	%f1026, %r393;
	cvt.rn.f32.s32 	%f1027, %r392;
	fma.rn.f32 	%f1028, %f1027, 0f34000000, %f1025;
	add.f32 	%f1029, %f1026, 0fBF800000;
	add.f32 	%f1030, %f1026, 0f3F800000;
	rcp.approx.ftz.f32 	%f1031, %f1030;
	add.f32 	%f1032, %f1029, %f1029;
	mul.f32 	%f1033, %f1032, %f1031;
	mul.f32 	%f1034, %f1033, %f1033;
	sub.f32 	%f1035, %f1029, %f1033;
	add.f32 	%f1036, %f1035, %f1035;
	neg.f32 	%f1037, %f1033;
	fma.rn.f32 	%f1038, %f1037, %f1029, %f1036;
	mul.rn.f32 	%f1039, %f1031, %f1038;
	fma.rn.f32 	%f1040, %f1034, 0f3A2C32E4, 0f3B52E7DB;
	fma.rn.f32 	%f1041, %f1040, %f1034, 0f3C93BB73;
	fma.rn.f32 	%f1042, %f1041, %f1034, 0f3DF6384F;
	mul.rn.f32 	%f1043, %f1042, %f1034;
	fma.rn.f32 	%f1044, %f1033, 0f3FB8AA3B, %f1028;
	sub.f32 	%f1045, %f1028, %f1044;
	fma.rn.f32 	%f1046, %f1033, 0f3FB8AA3B, %f1045;
	fma.rn.f32 	%f1047, %f1039, 0f3FB8AA3B, %f1046;
	fma.rn.f32 	%f1048, %f1033, 0f32A55E34, %f1047;
	mul.f32 	%f1049, %f1043, 0f40400000;
	fma.rn.f32 	%f1050, %f1049, %f1039, %f1048;
	fma.rn.f32 	%f1051, %f1043, %f1033, %f1050;
	add.rn.f32 	%f141, %f1044, %f1051;
	neg.f32 	%f1052, %f1044;
	add.rn.f32 	%f1053, %f141, %f1052;
	neg.f32 	%f1054, %f1053;
	add.rn.f32 	%f142, %f1051, %f1054;
	add.f32 	%f143, %f121, %f121;
	mov.b32 	%r112, %f143;
	setp.eq.f32 	%p315, %f122, 0f00000000;
	setp.eq.f32 	%p316, %f128, 0f7F800000;
	or.pred  	%p6, %p315, %p316;
	add.f32 	%f1055, %f122, %f122;
	mov.b32 	%r113, %f1055;
	xor.b32  	%r114, %r113, 2139095040;
	add.f32 	%f1056, %f1022, 0fCB40007F;
	neg.f32 	%f1057, %f1056;
	fma.rn.f32 	%f1058, %f123, 0f3FB8AA3B, %f1057;
	fma.rn.f32 	%f1059, %f123, 0f32A57060, %f1058;
	ex2.approx.ftz.f32 	%f1060, %f1059;
	mov.b32 	%r394, %f1022;
	shl.b32 	%r395, %r394, 23;
	mov.b32 	%f1061, %r395;
	mul.f32 	%f144, %f1060, %f1061;
	not.pred 	%p363, %p6;
	bra.uni 	$L__BB4_186;
$L__BB4_176:
	mul.rn.f32 	%f961, %f136, %f148;
	cvt.rni.f32.f32 	%f962, %f961;
	sub.f32 	%f963, %f961, %f962;
	neg.f32 	%f964, %f961;
	fma.rn.f32 	%f965, %f136, %f148, %f964;
	fma.rn.f32 	%f966, %f137, %f148, %f965;
	add.f32 	%f967, %f963, %f966;
	setp.gt.f32 	%p291, %f962, 0f00000000;
	selp.b32 	%r374, 0, -2097152000, %p291;
	setp.neu.f32 	%p292, %f135, 0f7F800000;
	setp.lt.f32 	%p293, %f961, 0f00000000;
	selp.f32 	%f968, 0f00000000, 0f7F800000, %p293;
	abs.f32 	%f969, %f961;
	setp.gt.f32 	%p294, %f969, 0f43180000;
	cvt.rzi.s32.f32 	%r375, %f962;
	shl.b32 	%r376, %r375, 23;
	sub.s32 	%r377, %r376, %r374;
	mov.b32 	%f970, %r377;
	add.s32 	%r378, %r374, 2130706432;
	mov.b32 	%f971, %r378;
	fma.rn.f32 	%f972, %f967, 0f391FCB8E, 0f3AAF85ED;
	fma.rn.f32 	%f973, %f972, %f967, 0f3C1D9856;
	fma.rn.f32 	%f974, %f973, %f967, 0f3D6357BB;
	fma.rn.f32 	%f975, %f974, %f967, 0f3E75FDEC;
	fma.rn.f32 	%f976, %f975, %f967, 0f3F317218;
	fma.rn.f32 	%f977, %f976, %f967, 0f3F800000;
	mul.f32 	%f978, %f977, %f971;
	mul.f32 	%f979, %f978, %f970;
	selp.f32 	%f1212, %f968, %f979, %p294;
	@%p292 bra 	$L__BB4_178;
	mul.f32 	%f980, %f148, 0f3F000000;
	cvt.rzi.f32.f32 	%f981, %f980;
	add.f32 	%f982, %f981, %f981;
	sub.f32 	%f983, %f148, %f982;
	abs.f32 	%f984, %f983;
	setp.neu.f32 	%p295, %f984, 0f3F800000;
	setp.lt.s32 	%p296, %r119, 0;
	selp.b32 	%r379, %r109, %r108, %p296;
	and.b32  	%r380, %r379, 2147483647;
	selp.b32 	%r381, %r380, %r379, %p295;
	mov.b32 	%f1212, %r381;
$L__BB4_178:
	setp.eq.f32 	%p297, %f122, 0f3F800000;
	mul.f32 	%f153, %f147, %f1212;
	add.s32 	%r120, %r118, %r116;
	cvt.rn.f32.s32 	%f154, %r120;
	setp.eq.s32 	%p298, %r120, 0;
	or.pred  	%p299, %p297, %p298;
	mov.f32 	%f1213, 0f3F800000;
	@%p299 bra 	$L__BB4_183;
	setp.num.f32 	%p300, %f128, %f128;
	abs.f32 	%f986, %f154;
	setp.num.f32 	%p301, %f986, %f986;
	and.pred  	%p302, %p300, %p301;
	@%p302 bra 	$L__BB4_181;
	add.rn.f32 	%f1213, %f122, %f154;
	bra.uni 	$L__BB4_183;
$L__BB4_181:
	mul.rn.f32 	%f988, %f129, %f154;
	cvt.rni.f32.f32 	%f989, %f988;
	sub.f32 	%f990, %f988, %f989;
	neg.f32 	%f991, %f988;
	fma.rn.f32 	%f992, %f129, %f154, %f991;
	fma.rn.f32 	%f993, %f130, %f154, %f992;
	add.f32 	%f994, %f990, %f993;
	setp.gt.f32 	%p303, %f989, 0f00000000;
	selp.b32 	%r382, 0, -2097152000, %p303;
	setp.lt.f32 	%p304, %f988, 0f00000000;
	selp.f32 	%f995, 0f00000000, 0f7F800000, %p304;
	abs.f32 	%f996, %f988;
	setp.gt.f32 	%p305, %f996, 0f43180000;
	cvt.rzi.s32.f32 	%r383, %f989;
	shl.b32 	%r384, %r383, 23;
	sub.s32 	%r385, %r384, %r382;
	mov.b32 	%f997, %r385;
	add.s32 	%r386, %r382, 2130706432;
	mov.b32 	%f998, %r386;
	fma.rn.f32 	%f999, %f994, 0f391FCB8E, 0f3AAF85ED;
	fma.rn.f32 	%f1000, %f999, %f994, 0f3C1D9856;
	fma.rn.f32 	%f1001, %f1000, %f994, 0f3D6357BB;
	fma.rn.f32 	%f1002, %f1001, %f994, 0f3E75FDEC;
	fma.rn.f32 	%f1003, %f1002, %f994, 0f3F317218;
	fma.rn.f32 	%f1004, %f1003, %f994, 0f3F800000;
	mul.f32 	%f1005, %f1004, %f998;
	mul.f32 	%f1006, %f1005, %f997;
	selp.f32 	%f1213, %f995, %f1006, %p305;
	@%p306 bra 	$L__BB4_183;
	mul.f32 	%f1007, %f154, 0f3F000000;
	cvt.rzi.f32.f32 	%f1008, %f1007;
	add.f32 	%f1009, %f1008, %f1008;
	sub.f32 	%f1010, %f154, %f1009;
	abs.f32 	%f1011, %f1010;
	setp.neu.f32 	%p307, %f1011, 0f3F800000;
	setp.lt.s32 	%p308, %r120, 0;
	selp.b32 	%r387, %r111, %r110, %p308;
	and.b32  	%r388, %r387, 2147483647;
	selp.b32 	%r389, %r388, %r387, %p307;
	mov.b32 	%f1213, %r389;
$L__BB4_183:
	mul.f32 	%f1012, %f153, %f1213;
	sub.f32 	%f1013, %f1214, %f1012;
	setp.lt.f32 	%p309, %f1013, 0f322BCC77;
	selp.f32 	%f1214, 0f322BCC77, %f1013, %p309;
	add.s32 	%r478, %r478, 1;
	setp.ne.s32 	%p310, %r478, %r462;
	@%p310 bra 	$L__BB4_171;
$L__BB4_184:
	setp.eq.s32 	%p311, %r2, 0;
	sub.f32 	%f1014, %f1214, %f2;
	sub.f32 	%f1015, %f2, %f1214;
	selp.f32 	%f1016, %f1015, %f1014, %p311;
	max.f32 	%f1017, %f1016, 0f00000000;
	mul.wide.u32 	%rd147, %r477, 4;
	add.s64 	%rd148, %rd4, %rd147;
	st.local.f32 	[%rd148], %f1017;
	mul.f32 	%f1210, %f138, %f1210;
	add.s32 	%r122, %r477, 1;
	setp.eq.s32 	%p312, %r477, %r106;
	mov.u32 	%r477, %r122;
	@%p312 bra 	$L__BB4_174;
	bra.uni 	$L__BB4_169;
$L__BB4_185:
	add.s32 	%r107, %r124, -1;
	setp.lt.s32 	%p370, %r124, 2;
	@%p370 bra 	$L__BB4_213;
$L__BB4_186:
	mov.u32 	%r124, %r107;
	mov.b32 	%r480, 0;
$L__BB4_187:
	setp.eq.f32 	%p317, %f121, 0f3F800000;
	cvt.rn.f32.u32 	%f162, %r480;
	setp.eq.s32 	%p318, %r480, 0;
	or.pred  	%p319, %p317, %p318;
	mov.f32 	%f1215, 0f3F800000;
	@%p319 bra 	$L__BB4_192;
	setp.num.f32 	%p320, %f140, %f140;
	abs.f32 	%f1063, %f162;
	setp.num.f32 	%p321, %f1063, %f1063;
	and.pred  	%p322, %p320, %p321;
	@%p322 bra 	$L__BB4_190;
	add.rn.f32 	%f1215, %f121, %f162;
	bra.uni 	$L__BB4_192;
$L__BB4_190:
	mul.rn.f32 	%f1065, %f141, %f162;
	cvt.rni.f32.f32 	%f1066, %f1065;
	sub.f32 	%f1067, %f1065, %f1066;
	neg.f32 	%f1068, %f1065;
	fma.rn.f32 	%f1069, %f141, %f162, %f1068;
	fma.rn.f32 	%f1070, %f142, %f162, %f1069;
	add.f32 	%f1071, %f1067, %f1070;
	setp.gt.f32 	%p323, %f1066, 0f00000000;
	selp.b32 	%r397, 0, -2097152000, %p323;
	setp.neu.f32 	%p324, %f140, 0f7F800000;
	setp.lt.f32 	%p325, %f1065, 0f00000000;
	selp.f32 	%f1072, 0f00000000, 0f7F800000, %p325;
	abs.f32 	%f1073, %f1065;
	setp.gt.f32 	%p326, %f1073, 0f43180000;
	cvt.rzi.s32.f32 	%r398, %f1066;
	shl.b32 	%r399, %r398, 23;
	sub.s32 	%r400, %r399, %r397;
	mov.b32 	%f1074, %r400;
	add.s32 	%r401, %r397, 2130706432;
	mov.b32 	%f1075, %r401;
	fma.rn.f32 	%f1076, %f1071, 0f391FCB8E, 0f3AAF85ED;
	fma.rn.f32 	%f1077, %f1076, %f1071, 0f3C1D9856;
	fma.rn.f32 	%f1078, %f1077, %f1071, 0f3D6357BB;
	fma.rn.f32 	%f1079, %f1078, %f1071, 0f3E75FDEC;
	fma.rn.f32 	%f1080, %f1079, %f1071, 0f3F317218;
	fma.rn.f32 	%f1081, %f1080, %f1071, 0f3F800000;
	mul.f32 	%f1082, %f1081, %f1075;
	mul.f32 	%f1083, %f1082, %f1074;
	selp.f32 	%f1215, %f1072, %f1083, %p326;
	@%p324 bra 	$L__BB4_192;
	mul.f32 	%f1084, %f162, 0f3F000000;
	cvt.rzi.f32.f32 	%f1085, %f1084;
	add.f32 	%f1086, %f1085, %f1085;
	sub.f32 	%f1087, %f162, %f1086;
	abs.f32 	%f1088, %f1087;
	setp.neu.f32 	%p327, %f1088, 0f3F800000;
	and.b32  	%r402, %r112, 2147483647;
	mov.b32 	%f1089, %r402;
	selp.f32 	%f1215, %f1089, %f143, %p327;
$L__BB4_192:
	setp.eq.f32 	%p328, %f122, 0f3F800000;
	not.b32 	%r403, %r480;
	add.s32 	%r126, %r403, %r124;
	cvt.rn.f32.s32 	%f167, %r126;
	setp.eq.s32 	%p329, %r126, 0;
	or.pred  	%p330, %p328, %p329;
	mov.f32 	%f1216, 0f3F800000;
	@%p330 bra 	$L__BB4_197;
	setp.num.f32 	%p331, %f128, %f128;
	abs.f32 	%f1091, %f167;
	setp.num.f32 	%p332, %f1091, %f1091;
	and.pred  	%p333, %p331, %p332;
	@%p333 bra 	$L__BB4_195;
	add.rn.f32 	%f1216, %f122, %f167;
	bra.uni 	$L__BB4_197;
$L__BB4_195:
	mul.rn.f32 	%f1093, %f129, %f167;
	cvt.rni.f32.f32 	%f1094, %f1093;
	sub.f32 	%f1095, %f1093, %f1094;
	neg.f32 	%f1096, %f1093;
	fma.rn.f32 	%f1097, %f129, %f167, %f1096;
	fma.rn.f32 	%f1098, %f130, %f167, %f1097;
	add.f32 	%f1099, %f1095, %f1098;
	setp.gt.f32 	%p334, %f1094, 0f00000000;
	selp.b32 	%r404, 0, -2097152000, %p334;
	setp.lt.f32 	%p335, %f1093, 0f00000000;
	selp.f32 	%f1100, 0f00000000, 0f7F800000, %p335;
	abs.f32 	%f1101, %f1093;
	setp.gt.f32 	%p336, %f1101, 0f43180000;
	cvt.rzi.s32.f32 	%r405, %f1094;
	shl.b32 	%r406, %r405, 23;
	sub.s32 	%r407, %r406, %r404;
	mov.b32 	%f1102, %r407;
	add.s32 	%r408, %r404, 2130706432;
	mov.b32 	%f1103, %r408;
	fma.rn.f32 	%f1104, %f1099, 0f391FCB8E, 0f3AAF85ED;
	fma.rn.f32 	%f1105, %f1104, %f1099, 0f3C1D9856;
	fma.rn.f32 	%f1106, %f1105, %f1099, 0f3D6357BB;
	fma.rn.f32 	%f1107, %f1106, %f1099, 0f3E75FDEC;
	fma.rn.f32 	%f1108, %f1107, %f1099, 0f3F317218;
	fma.rn.f32 	%f1109, %f1108, %f1099, 0f3F800000;
	mul.f32 	%f1110, %f1109, %f1103;
	mul.f32 	%f1111, %f1110, %f1102;
	selp.f32 	%f1216, %f1100, %f1111, %p336;
	@%p363 bra 	$L__BB4_197;
	mul.f32 	%f1112, %f167, 0f3F000000;
	cvt.rzi.f32.f32 	%f1113, %f1112;
	add.f32 	%f1114, %f1113, %f1113;
	sub.f32 	%f1115, %f167, %f1114;
	abs.f32 	%f1116, %f1115;
	setp.neu.f32 	%p338, %f1116, 0f3F800000;
	setp.lt.s32 	%p339, %r126, 0;
	selp.b32 	%r409, %r114, %r113, %p339;
	and.b32  	%r410, %r409, 2147483647;
	selp.b32 	%r411, %r410, %r409, %p338;
	mov.b32 	%f1216, %r411;
$L__BB4_197:
	setp.lt.s32 	%p340, %r462, 1;
	mul.f32 	%f1117, %f1, %f1215;
	mul.f32 	%f1220, %f1117, %f1216;
	@%p340 bra 	$L__BB4_212;
	neg.s32 	%r481, %r462;
	mov.u64 	%rd155, %rd6;
	mov.u64 	%rd156, %rd5;
$L__BB4_199:
	ld.local.u32 	%r129, [%rd155];
	setp.ge.s32 	%p341, %r129, %r124;
	@%p341 bra 	$L__BB4_211;
	min.s32 	%r412, %r129, %r480;
	sub.s32 	%r130, %r412, %r129;
	ld.local.f32 	%f174, [%rd156];
	sub.s32 	%r131, %r480, %r412;
	cvt.rn.f32.s32 	%f175, %r131;
	setp.eq.s32 	%p343, %r131, 0;
	or.pred  	%p344, %p317, %p343;
	mov.f32 	%f1218, 0f3F800000;
	@%p344 bra 	$L__BB4_205;
	setp.num.f32 	%p345, %f140, %f140;
	abs.f32 	%f1119, %f175;
	setp.num.f32 	%p346, %f1119, %f1119;
	and.pred  	%p347, %p345, %p346;
	@%p347 bra 	$L__BB4_203;
	add.rn.f32 	%f1218, %f121, %f175;
	bra.uni 	$L__BB4_205;
$L__BB4_203:
	mul.rn.f32 	%f1121, %f141, %f175;
	cvt.rni.f32.f32 	%f1122, %f1121;
	sub.f32 	%f1123, %f1121, %f1122;
	neg.f32 	%f1124, %f1121;
	fma.rn.f32 	%f1125, %f141, %f175, %f1124;
	fma.rn.f32 	%f1126, %f142, %f175, %f1125;
	add.f32 	%f1127, %f1123, %f1126;
	setp.gt.f32 	%p348, %f1122, 0f00000000;
	selp.b32 	%r413, 0, -2097152000, %p348;
	setp.neu.f32 	%p349, %f140, 0f7F800000;
	setp.lt.f32 	%p350, %f1121, 0f00000000;
	selp.f32 	%f1128, 0f00000000, 0f7F800000, %p350;
	abs.f32 	%f1129, %f1121;
	setp.gt.f32 	%p351, %f1129, 0f43180000;
	cvt.rzi.s32.f32 	%r414, %f1122;
	shl.b32 	%r415, %r414, 23;
	sub.s32 	%r416, %r415, %r413;
	mov.b32 	%f1130, %r416;
	add.s32 	%r417, %r413, 2130706432;
	mov.b32 	%f1131, %r417;
	fma.rn.f32 	%f1132, %f1127, 0f391FCB8E, 0f3AAF85ED;
	fma.rn.f32 	%f1133, %f1132, %f1127, 0f3C1D9856;
	fma.rn.f32 	%f1134, %f1133, %f1127, 0f3D6357BB;
	fma.rn.f32 	%f1135, %f1134, %f1127, 0f3E75FDEC;
	fma.rn.f32 	%f1136, %f1135, %f1127, 0f3F317218;
	fma.rn.f32 	%f1137, %f1136, %f1127, 0f3F800000;
	mul.f32 	%f1138, %f1137, %f1131;
	mul.f32 	%f1139, %f1138, %f1130;
	selp.f32 	%f1218, %f1128, %f1139, %p351;
	@%p349 bra 	$L__BB4_205;
	mul.f32 	%f1140, %f175, 0f3F000000;
	cvt.rzi.f32.f32 	%f1141, %f1140;
	add.f32 	%f1142, %f1141, %f1141;
	sub.f32 	%f1143, %f175, %f1142;
	abs.f32 	%f1144, %f1143;
	setp.neu.f32 	%p352, %f1144, 0f3F800000;
	setp.lt.s32 	%p353, %r131, 0;
	xor.b32  	%r418, %r112, 2139095040;
	selp.b32 	%r419, %r418, %r112, %p353;
	and.b32  	%r420, %r419, 2147483647;
	selp.b32 	%r421, %r420, %r419, %p352;
	mov.b32 	%f1218, %r421;
$L__BB4_205:
	mul.f32 	%f180, %f174, %f1218;
	add.s32 	%r132, %r130, %r126;
	cvt.rn.f32.s32 	%f181, %r132;
	setp.eq.s32 	%p355, %r132, 0;
	or.pred  	%p356, %p328, %p355;
	mov.f32 	%f1219, 0f3F800000;
	@%p356 bra 	$L__BB4_210;
	setp.num.f32 	%p357, %f128, %f128;
	abs.f32 	%f1146, %f181;
	setp.num.f32 	%p358, %f1146, %f1146;
	and.pred  	%p359, %p357, %p358;
	@%p359 bra 	$L__BB4_208;
	add.rn.f32 	%f1219, %f122, %f181;
	bra.uni 	$L__BB4_210;
$L__BB4_208:
	mul.rn.f32 	%f1148, %f129, %f181;
	cvt.rni.f32.f32 	%f1149, %f1148;
	sub.f32 	%f1150, %f1148, %f1149;
	neg.f32 	%f1151, %f1148;
	fma.rn.f32 	%f1152, %f129, %f181, %f1151;
	fma.rn.f32 	%f1153, %f130, %f181, %f1152;
	add.f32 	%f1154, %f1150, %f1153;
	setp.gt.f32 	%p360, %f1149, 0f00000000;
	selp.b32 	%r422, 0, -2097152000, %p360;
	setp.lt.f32 	%p361, %f1148, 0f00000000;
	selp.f32 	%f1155, 0f00000000, 0f7F800000, %p361;
	abs.f32 	%f1156, %f1148;
	setp.gt.f32 	%p362, %f1156, 0f43180000;
	cvt.rzi.s32.f32 	%r423, %f1149;
	shl.b32 	%r424, %r423, 23;
	sub.s32 	%r425, %r424, %r422;
	mov.b32 	%f1157, %r425;
	add.s32 	%r426, %r422, 2130706432;
	mov.b32 	%f1158, %r426;
	fma.rn.f32 	%f1159, %f1154, 0f391FCB8E, 0f3AAF85ED;
	fma.rn.f32 	%f1160, %f1159, %f1154, 0f3C1D9856;
	fma.rn.f32 	%f1161, %f1160, %f1154, 0f3D6357BB;
	fma.rn.f32 	%f1162, %f1161, %f1154, 0f3E75FDEC;
	fma.rn.f32 	%f1163, %f1162, %f1154, 0f3F317218;
	fma.rn.f32 	%f1164, %f1163, %f1154, 0f3F800000;
	mul.f32 	%f1165, %f1164, %f1158;
	mul.f32 	%f1166, %f1165, %f1157;
	selp.f32 	%f1219, %f1155, %f1166, %p362;
	@%p363 bra 	$L__BB4_210;
	mul.f32 	%f1167, %f181, 0f3F000000;
	cvt.rzi.f32.f32 	%f1168, %f1167;
	add.f32 	%f1169, %f1168, %f1168;
	sub.f32 	%f1170, %f181, %f1169;
	abs.f32 	%f1171, %f1170;
	setp.neu.f32 	%p364, %f1171, 0f3F800000;
	setp.lt.s32 	%p365, %r132, 0;
	selp.b32 	%r427, %r114, %r113, %p365;
	and.b32  	%r428, %r427, 2147483647;
	selp.b32 	%r429, %r428, %r427, %p364;
	mov.b32 	%f1219, %r429;
$L__BB4_210:
	mul.f32 	%f1172, %f180, %f1219;
	sub.f32 	%f1173, %f1220, %f1172;
	setp.lt.f32 	%p366, %f1173, 0f322BCC77;
	selp.f32 	%f1220, 0f322BCC77, %f1173, %p366;
$L__BB4_211:
	add.s32 	%r481, %r481, 1;
	setp.ne.s32 	%p367, %r481, 0;
	add.s64 	%rd156, %rd156, 4;
	add.s64 	%rd155, %rd155, 4;
	@%p367 bra 	$L__BB4_199;
$L__BB4_212:
	setp.eq.s32 	%p368, %r2, 0;
	add.s32 	%r134, %r480, 1;
	mul.wide.u32 	%rd149, %r480, 4;
	add.s64 	%rd150, %rd4, %rd149;
	ld.local.f32 	%f1174, [%rd150+4];
	ld.local.f32 	%f1175, [%rd150];
	mov.f32 	%f1176, 0f3F800000;
	sub.f32 	%f1177, %f1176, %f127;
	mul.f32 	%f1178, %f1177, %f1175;
	fma.rn.f32 	%f1179, %f127, %f1174, %f1178;
	mul.f32 	%f1180, %f144, %f1179;
	sub.f32 	%f1181, %f1220, %f2;
	sub.f32 	%f1182, %f2, %f1220;
	selp.f32 	%f1183, %f1182, %f1181, %p368;
	max.f32 	%f1184, %f1183, 0f00000000;
	max.f32 	%f1185, %f1180, %f1184;
	st.local.f32 	[%rd150], %f1185;
	setp.eq.s32 	%p369, %r134, %r124;
	mov.u32 	%r480, %r134;
	@%p369 bra 	$L__BB4_185;
	bra.uni 	$L__BB4_187;
$L__BB4_213:
	ld.local.f32 	%f1222, [%rd4];
$L__BB4_214:
	sub.f32 	%f1192, %f1208, %f1222;
	add.f32 	%f1193, %f39, %f39;
	div.rn.f32 	%f1194, %f1192, %f1193;
	mul.wide.s32 	%rd151, %r1, 4;
	add.s64 	%rd152, %rd3, %rd151;
	st.global.f32 	[%rd152], %f1194;
$L__BB4_215:
	ret;
$L__BB4_216:
	add.s64 	%rd154, %rd3, %rd27;
	mov.b32 	%r430, 2143289344;
	st.global.u32 	[%rd154], %r430;
	bra.uni 	$L__BB4_215;

}
	// .globl	_Z32compute_iv_fd_kernel_threadlocalPKfS0_S0_S0_PKiS0_S0_iiiS0_S0_iPf
.visible .entry _Z32compute_iv_fd_kernel_threadlocalPKfS0_S0_S0_PKiS0_S0_iiiS0_S0_iPf(
	.param .u64 .ptr .align 1 _Z32compute_iv_fd_kernel_threadlocalPKfS0_S0_S0_PKiS0_S0_iiiS0_S0_iPf_param_0,
	.param .u64 .ptr .align 1 _Z32compute_iv_fd_kernel_threadlocalPKfS0_S0_S0_PKiS0_S0_iiiS0_S0_iPf_param_1,
	.param .u64 .ptr .align 1 _Z32compute_iv_fd_kernel_threadlocalPKfS0_S0_S0_PKiS0_S0_iiiS0_S0_iPf_param_2,
	.param .u64 .ptr .align 1 _Z32compute_iv_fd_kernel_threadlocalPKfS0_S0_S0_PKiS0_S0_iiiS0_S0_iPf_param_3,
	.param .u64 .ptr .align 1 _Z32compute_iv_fd_kernel_threadlocalPKfS0_S0_S0_PKiS0_S0_iiiS0_S0_iPf_param_4,
	.param .u64 .ptr .align 1 _Z32compute_iv_fd_kernel_threadlocalPKfS0_S0_S0_PKiS0_S0_iiiS0_S0_iPf_param_5,
	.param .u64 .ptr .align 1 _Z32compute_iv_fd_kernel_threadlocalPKfS0_S0_S0_PKiS0_S0_iiiS0_S0_iPf_param_6,
	.param .u32 _Z32compute_iv_fd_kernel_threadlocalPKfS0_S0_S0_PKiS0_S0_iiiS0_S0_iPf_param_7,
	.param .u32 _Z32compute_iv_fd_kernel_threadlocalPKfS0_S0_S0_PKiS0_S0_iiiS0_S0_iPf_param_8,
	.param .u32 _Z32compute_iv_fd_kernel_threadlocalPKfS0_S0_S0_PKiS0_S0_iiiS0_S0_iPf_param_9,
	.param .u64 .ptr .align 1 _Z32compute_iv_fd_kernel_threadlocalPKfS0_S0_S0_PKiS0_S0_iiiS0_S0_iPf_param_10,
	.param .u64 .ptr .align 1 _Z32compute_iv_fd_kernel_threadlocalPKfS0_S0_S0_PKiS0_S0_iiiS0_S0_iPf_param_11,
	.param .u32 _Z32compute_iv_fd_kernel_threadlocalPKfS0_S0_S0_PKiS0_S0_iiiS0_S0_iPf_param_12,
	.param .u64 .ptr .align 1 _Z32compute_iv_fd_kernel_threadlocalPKfS0_S0_S0_PKiS0_S0_iiiS0_S0_iPf_param_13
)
{
	.local .align 16 .b8 	__local_depot5[8080];
	.reg .b64 	%SP;
	.reg .b64 	%SPL;
	.reg .pred 	%p<1287>;
	.reg .b32 	%r<1687>;
	.reg .b32 	%f<5441>;
	.reg .b64 	%rd<1453>;

	mov.u64 	%SPL, __local_depot5;
	ld.param.u64 	%rd451, [_Z32compute_iv_fd_kernel_threadlocalPKfS0_S0_S0_PKiS0_S0_iiiS0_S0_iPf_param_5];
	ld.param.u64 	%rd452, [_Z32compute_iv_fd_kernel_threadlocalPKfS0_S0_S0_PKiS0_S0_iiiS0_S0_iPf_param_6];
	ld.param.u32 	%r632, [_Z32compute_iv_fd_kernel_threadlocalPKfS0_S0_S0_PKiS0_S0_iiiS0_S0_iPf_param_9];
	ld.param.u64 	%rd453, [_Z32compute_iv_fd_kernel_threadlocalPKfS0_S0_S0_PKiS0_S0_iiiS0_S0_iPf_param_10];
	ld.param.u64 	%rd454, [_Z32compute_iv_fd_kernel_threadlocalPKfS0_S0_S0_PKiS0_S0_iiiS0_S0_iPf_param_11];
	ld.param.u64 	%rd455, [_Z32compute_iv_fd_kernel_threadlocalPKfS0_S0_S0_PKiS0_S0_iiiS0_S0_iPf_param_13];
	cvta.to.global.u64 	%rd1, %rd453;
	cvta.to.global.u64 	%rd2, %rd454;
	cvta.to.global.u64 	%rd3, %rd455;
	cvta.to.global.u64 	%rd4, %rd451;
	cvta.to.global.u64 	%rd5, %rd452;
	add.u64 	%rd6, %SPL, 0;
	add.u64 	%rd7, %SPL, 512;
	add.u64 	%rd8, %SPL, 1024;
	add.u64 	%rd9, %SPL, 1512;
	add.u64 	%rd10, %SPL, 2000;
	add.u64 	%rd11, %SPL, 2488;
	add.u64 	%rd12, %SPL, 2976;
	add.u64 	%rd13, %SPL, 3460;
	add.u64 	%rd14, %SPL, 3944;
	add.u64 	%rd15, %SPL, 4428;
	add.u64 	%rd16, %SPL, 4912;
	add.u64 	%rd17, %SPL, 5396;
	add.u64 	%rd18, %SPL, 5880;
	add.u64 	%rd19, %SPL, 6364;
	add.u64 	%rd20, %SPL, 6848;
	add.u64 	%rd21, %SPL, 7336;
	add.u64 	%rd22, %SPL, 0;
	add.u64 	%rd23, %SPL, 512;
	add.u64 	%rd24, %SPL, 1024;
	add.u64 	%rd25, %SPL, 1512;
	add.u64 	%rd26, %SPL, 2000;
	add.u64 	%rd27, %SPL, 2488;
	add.u64 	%rd28, %SPL, 2976;
	add.u64 	%rd29, %SPL, 3460;
	add.u64 	%rd30, %SPL, 3944;
	add.u64 	%rd31, %SPL, 4428;
	add.u64 	%rd32, %SPL, 4912;
	add.u64 	%rd33, %SPL, 5396;
	add.u64 	%rd34, %SPL, 5880;
	add.u64 	%rd35, %SPL, 6364;
	add.u64 	%rd36, %SPL, 6848;
	add.u64 	%rd37, %SPL, 7336;
	add.u64 	%rd38, %SPL, 0;
	add.u64 	%rd39, %SPL, 512;
	add.u64 	%rd40, %SPL, 1024;
	add.u64 	%rd41, %SPL, 1512;
	add.u64 	%rd42, %SPL, 2000;
	add.u64 	%rd43, %SPL, 2488;
	add.u64 	%rd44, %SPL, 2976;
	add.u64 	%rd45, %SPL, 3460;
	add.u64 	%rd46, %SPL, 3944;
	add.u64 	%rd47, %SPL, 4428;
	add.u64 	%rd48, %SPL, 4912;
	add.u64 	%rd49, %SPL, 5396;
	add.u64 	%rd50, %SPL, 5880;
	add.u64 	%rd51, %SPL, 6364;
	add.u64 	%rd52, %SPL, 6848;
	add.u64 	%rd53, %SPL, 7336;
	add.u64 	%rd54, %SPL, 0;
	add.u64 	%rd55, %SPL, 512;
	add.u64 	%rd56, %SPL, 1024;
	add.u64 	%rd57, %SPL, 1512;
	add.u64 	%rd58, %SPL, 2000;
	add.u64 	%rd59, %SPL, 2488;
	add.u64 	%rd60, %SPL, 2976;
	add.u64 	%rd61, %SPL, 3460;
	add.u64 	%rd62, %SPL, 3944;
	add.u64 	%rd63, %SPL, 4428;
	add.u64 	%rd64, %SPL, 4912;
	add.u64 	%rd65, %SPL, 5396;
	add.u64 	%rd66, %SPL, 5880;
	add.u64 	%rd67, %SPL, 6364;
	add.u64 	%rd68, %SPL, 6848;
	add.u64 	%rd69, %SPL, 7336;
	add.u64 	%rd70, %SPL, 7824;
	add.u64 	%rd71, %SPL, 7952;
	mov.u32 	%r633, %ctaid.x;
	mov.u32 	%r634, %ntid.x;
	mov.u32 	%r635, %tid.x;
	mad.lo.s32 	%r1, %r633, %r634, %r635;
	setp.ge.s32 	%p3, %r1, %r632;
	@%p3 bra 	$L__BB5_1610;
	ld.param.u64 	%rd1451, [_Z32compute_iv_fd_kernel_threadlocalPKfS0_S0_S0_PKiS0_S0_iiiS0_S0_iPf_param_4];
	ld.param.u64 	%rd1450, [_Z32compute_iv_fd_kernel_threadlocalPKfS0_S0_S0_PKiS0_S0_iiiS0_S0_iPf_param_3];
	ld.param.u64 	%rd1449, [_Z32compute_iv_fd_kernel_threadlocalPKfS0_S0_S0_PKiS0_S0_iiiS0_S0_iPf_param_2];
	ld.param.u64 	%rd1448, [_Z32compute_iv_fd_kernel_threadlocalPKfS0_S0_S0_PKiS0_S0_iiiS0_S0_iPf_param_1];
	ld.param.u64 	%rd1447, [_Z32compute_iv_fd_kernel_threadlocalPKfS0_S0_S0_PKiS0_S0_iiiS0_S0_iPf_param_0];
	cvta.to.global.u64 	%rd522, %rd1447;
	cvta.to.global.u64 	%rd523, %rd1448;
	cvta.to.global.u64 	%rd524, %rd1449;
	cvta.to.global.u64 	%rd525, %rd1450;
	cvta.to.global.u64 	%rd526, %rd1451;
	mul.wide.s32 	%rd527, %r1, 4;
	add.s64 	%rd528, %rd522, %rd527;
	ld.global.f32 	%f1, [%rd528];
	add.s64 	%rd529, %rd523, %rd527;
	ld.global.f32 	%f2, [%rd529];
	add.s64 	%rd530, %rd524, %rd527;
	ld.global.f32 	%f3, [%rd530];
	add.s64 	%rd531, %rd525, %rd527;
	ld.global.f32 	%f4, [%rd531];
	add.s64 	%rd532, %rd526, %rd527;
	ld.global.u32 	%r2, [%rd532];
	abs.f32 	%f1013, %f1;
	setp.equ.f32 	%p5, %f1013, 0f7F800000;
	abs.f32 	%f1014, %f2;
	setp.equ.f32 	%p6, %f1014, 0f7F800000;
	or.pred  	%p7, %p5, %p6;
	abs.f32 	%f1016, %f3;
	setp.equ.f32 	%p8, %f1016, 0f7F800000;
	or.pred  	%p9, %p7, %p8;
	mov.pred 	%p1286, -1;
	@%p9 bra 	$L__BB5_3;
	abs.f32 	%f1018, %f4;
	setp.equ.f32 	%p1286, %f1018, 0f7F800000;
$L__BB5_3:
	setp.gtu.f32 	%p10, %f4, 0f00000000;
	not.pred 	%p11, %p1286;
	and.pred  	%p12, %p11, %p10;
	setp.gtu.f32 	%p13, %f2, 0f00000000;
	and.pred  	%p14, %p12, %p13;
	setp.gtu.f32 	%p15, %f3, 0f00000000;
	and.pred  	%p16, %p14, %p15;
	setp.gtu.f32 	%p17, %f1, 0f00000000;
	and.pred  	%p18, %p16, %p17;
	@%p18 bra 	$L__BB5_5;
	setp.le.f32 	%p1285, %f4, 0f00000000;
	selp.f32 	%f5235, 0f00000000, 0f7FC00000, %p1285;
	mul.wide.s32 	%rd1445, %r1, 4;
	add.s64 	%rd1446, %rd3, %rd1445;
	st.global.f32 	[%rd1446], %f5235;
	bra.uni 	$L__BB5_1610;
$L__BB5_5:
	setp.eq.s32 	%p19, %r2, 1;
	sub.f32 	%f1019, %f2, %f3;
	max.f32 	%f5, %f1019, 0f00000000;
	sub.f32 	%f1020, %f3, %f2;
	max.f32 	%f6, %f1020, 0f00000000;
	selp.f32 	%f1021, %f5, %f6, %p19;
	sub.f32 	%f1022, %f1, %f1021;
	abs.f32 	%f1023, %f1022;
	setp.lt.f32 	%p20, %f1023, 0f358637BD;
	@%p20 bra 	$L__BB5_1611;
	ld.param.u32 	%r1436, [_Z32compute_iv_fd_kernel_threadlocalPKfS0_S0_S0_PKiS0_S0_iiiS0_S0_iPf_param_12];
	setp.lt.s32 	%p21, %r1436, 1;
	mov.b32 	%r1469, 0;
	@%p21 bra 	$L__BB5_84;
	ld.param.u32 	%r1437, [_Z32compute_iv_fd_kernel_threadlocalPKfS0_S0_S0_PKiS0_S0_iiiS0_S0_iPf_param_12];
	ld.param.u32 	%r1374, [_Z32compute_iv_fd_kernel_threadlocalPKfS0_S0_S0_PKiS0_S0_iiiS0_S0_iPf_param_8];
	cvt.rn.f32.s32 	%f7, %r1374;
	add.s32 	%r639, %r1437, -1;
	min.u32 	%r640, %r639, 31;
	add.s32 	%r3, %r640, 1;
	and.b32  	%r4, %r3, 3;
	setp.lt.u32 	%p22, %r1437, 4;
	mov.b32 	%r1470, 0;
	mov.u32 	%r1469, %r1470;
	@%p22 bra 	$L__BB5_79;
	and.b32  	%r5, %r3, 60;
	ld.global.f32 	%f1024, [%rd2];
	setp.gt.f32 	%p23, %f1024, 0f00000000;
	setp.lt.f32 	%p24, %f1024, %f4;
	and.pred  	%p25, %p23, %p24;
	mov.b32 	%r1469, 0;
	@%p25 bra 	$L__BB5_9;
	bra.uni 	$L__BB5_10;
$L__BB5_9:
	ld.param.u32 	%r1375, [_Z32compute_iv_fd_kernel_threadlocalPKfS0_S0_S0_PKiS0_S0_iiiS0_S0_iPf_param_8];
	div.rn.f32 	%f1025, %f1024, %f4;
	mul.f32 	%f1026, %f1025, %f7;
	mov.f32 	%f1027, 0f3F000000;
	copysign.f32 	%f1028, %f1026, %f1027;
	add.rz.f32 	%f1029, %f1026, %f1028;
	cvt.rzi.f32.f32 	%f1030, %f1029;
	cvt.rzi.s32.f32 	%r643, %f1030;
	min.s32 	%r644, %r643, %r1375;
	max.s32 	%r645, %r644, 1;
	st.local.u32 	[%rd71], %r645;
	ld.global.f32 	%f1031, [%rd1];
	st.local.f32 	[%rd70], %f1031;
	mov.b32 	%r1469, 1;
$L__BB5_10:
	ld.global.f32 	%f1032, [%rd2+4];
	setp.leu.f32 	%p26, %f1032, 0f00000000;
	setp.geu.f32 	%p27, %f1032, %f4;
	or.pred  	%p28, %p26, %p27;
	@%p28 bra 	$L__BB5_12;
	ld.param.u32 	%r1376, [_Z32compute_iv_fd_kernel_threadlocalPKfS0_S0_S0_PKiS0_S0_iiiS0_S0_iPf_param_8];
	div.rn.f32 	%f1033, %f1032, %f4;
	mul.f32 	%f1034, %f1033, %f7;
	mov.f32 	%f1035, 0f3F000000;
	copysign.f32 	%f1036, %f1034, %f1035;
	add.rz.f32 	%f1037, %f1034, %f1036;
	cvt.rzi.f32.f32 	%f1038, %f1037;
	cvt.rzi.s32.f32 	%r646, %f1038;
	min.s32 	%r647, %r646, %r1376;
	max.s32 	%r648, %r647, 1;
	mul.wide.u32 	%rd533, %r1469, 4;
	add.s64 	%rd534, %rd71, %rd533;
	st.local.u32 	[%rd534], %r648;
	ld.global.f32 	%f1039, [%rd1+4];
	add.s64 	%rd535, %rd70, %rd533;
	st.local.f32 	[%rd535], %f1039;
	add.s32 	%r1469, %r1469, 1;
$L__BB5_12:
	ld.global.f32 	%f1040, [%rd2+8];
	setp.leu.f32 	%p29, %f1040, 0f00000000;
	setp.geu.f32 	%p30, %f1040, %f4;
	or.pred  	%p31, %p29, %p30;
	@%p31 bra 	$L__BB5_14;
	ld.param.u32 	%r1377, [_Z32compute_iv_fd_kernel_threadlocalPKfS0_S0_S0_PKiS0_S0_iiiS0_S0_iPf_param_8];
	div.rn.f32 	%f1041, %f1040, %f4;
	mul.f32 	%f1042, %f1041, %f7;
	mov.f32 	%f1043, 0f3F000000;
	copysign.f32 	%f1044, %f1042, %f1043;
	add.rz.f32 	%f1045, %f1042, %f1044;
	cvt.rzi.f32.f32 	%f1046, %f1045;
	cvt.rzi.s32.f32 	%r649, %f1046;
	min.s32 	%r650, %r649, %r1377;
	max.s32 	%r651, %r650, 1;
	mul.wide.u32 	%rd536, %r1469, 4;
	add.s64 	%rd537, %rd71, %rd536;
	st.local.u32 	[%rd537], %r651;
	ld.global.f32 	%f1047, [%rd1+8];
	add.s64 	%rd538, %rd70, %rd536;
	st.local.f32 	[%rd538], %f1047;
	add.s32 	%r1469, %r1469, 1;
$L__BB5_14:
	ld.global.f32 	%f1048, [%rd2+12];
	setp.leu.f32 	%p32, %f1048, 0f00000000;
	setp.geu.f32 	%p33, %f1048, %f4;
	or.pred  	%p34, %p32, %p33;
	@%p34 bra 	$L__BB5_16;
	ld.param.u32 	%r1378, [_Z32compute_iv_fd_kernel_threadlocalPKfS0_S0_S0_PKiS0_S0_iiiS0_S0_iPf_param_8];
	div.rn.f32 	%f1049, %f1048, %f4;
	mul.f32 	%f1050, %f1049, %f7;
	mov.f32 	%f1051, 0f3F000000;
	copysign.f32 	%f1052, %f1050, %f1051;
	add.rz.f32 	%f1053, %f1050, %f1052;
	cvt.rzi.f32.f32 	%f1054, %f1053;
	cvt.rzi.s32.f32 	%r652, %f1054;
	min.s32 	%r653, %r652, %r1378;
	max.s32 	%r654, %r653, 1;
	mul.wide.u32 	%rd539, %r1469, 4;
	add.s64 	%rd540, %rd71, %rd539;
	st.local.u32 	[%rd540], %r654;
	ld.global.f32 	%f1055, [%rd1+12];
	add.s64 	%rd541, %rd70, %rd539;
	st.local.f32 	[%rd541], %f1055;
	add.s32 	%r1469, %r1469, 1;
$L__BB5_16:
	setp.eq.s32 	%p35, %r5, 4;
	mov.b32 	%r1470, 4;
	@%p35 bra 	$L__BB5_79;
	ld.global.f32 	%f1056, [%rd2+16];
	setp.leu.f32 	%p36, %f1056, 0f00000000;
	setp.geu.f32 	%p37, %f1056, %f4;
	or.pred  	%p38, %p36, %p37;
	@%p38 bra 	$L__BB5_19;
	ld.param.u32 	%r1379, [_Z32compute_iv_fd_kernel_threadlocalPKfS0_S0_S0_PKiS0_S0_iiiS0_S0_iPf_param_8];
	div.rn.f32 	%f1057, %f1056, %f4;
	mul.f32 	%f1058, %f1057, %f7;
	mov.f32 	%f1059, 0f3F000000;
	copysign.f32 	%f1060, %f1058, %f1059;
	add.rz.f32 	%f1061, %f1058, %f1060;
	cvt.rzi.f32.f32 	%f1062, %f1061;
	cvt.rzi.s32.f32 	%r656, %f1062;
	min.s32 	%r657, %r656, %r1379;
	max.s32 	%r658, %r657, 1;
	mul.wide.u32 	%rd542, %r1469, 4;
	add.s64 	%rd543, %rd71, %rd542;
	st.local.u32 	[%rd543], %r658;
	ld.global.f32 	%f1063, [%rd1+16];
	add.s64 	%rd544, %rd70, %rd542;
	st.local.f32 	[%rd544], %f1063;
	add.s32 	%r1469, %r1469, 1;
$L__BB5_19:
	ld.global.f32 	%f1064, [%rd2+20];
	setp.leu.f32 	%p39, %f1064, 0f00000000;
	setp.geu.f32 	%p40, %f1064, %f4;
	or.pred  	%p41, %p39, %p40;
	@%p41 bra 	$L__BB5_21;
	ld.param.u32 	%r1380, [_Z32compute_iv_fd_kernel_threadlocalPKfS0_S0_S0_PKiS0_S0_iiiS0_S0_iPf_param_8];
	div.rn.f32 	%f1065, %f1064, %f4;
	mul.f32 	%f1066, %f1065, %f7;
	mov.f32 	%f1067, 0f3F000000;
	copysign.f32 	%f1068, %f1066, %f1067;
	add.rz.f32 	%f1069, %f1066, %f1068;
	cvt.rzi.f32.f32 	%f1070, %f1069;
	cvt.rzi.s32.f32 	%r659, %f1070;
	min.s32 	%r660, %r659, %r1380;
	max.s32 	%r661, %r660, 1;
	mul.wide.u32 	%rd545, %r1469, 4;
	add.s64 	%rd546, %rd71, %rd545;
	st.local.u32 	[%rd546], %r661;
	ld.global.f32 	%f1071, [%rd1+20];
	add.s64 	%rd547, %rd70, %rd545;
	st.local.f32 	[%rd547], %f1071;
	add.s32 	%r1469, %r1469, 1;
$L__BB5_21:
	ld.global.f32 	%f1072, [%rd2+24];
	setp.leu.f32 	%p42, %f1072, 0f00000000;
	setp.geu.f32 	%p43, %f1072, %f4;
	or.pred  	%p44, %p42, %p43;
	@%p44 bra 	$L__BB5_23;
	ld.param.u32 	%r1381, [_Z32compute_iv_fd_kernel_threadlocalPKfS0_S0_S0_PKiS0_S0_iiiS0_S0_iPf_param_8];
	div.rn.f32 	%f1073, %f1072, %f4;
	mul.f32 	%f1074, %f1073, %f7;
	mov.f32 	%f1075, 0f3F000000;
	copysign.f32 	%f1076, %f1074, %f1075;
	add.rz.f32 	%f1077, %f1074, %f1076;
	cvt.rzi.f32.f32 	%f1078, %f1077;
	cvt.rzi.s32.f32 	%r662, %f1078;
	min.s32 	%r663, %r662, %r1381;
	max.s32 	%r664, %r663, 1;
	mul.wide.u32 	%rd548, %r1469, 4;
	add.s64 	%rd549, %rd71, %rd548;
	st.local.u32 	[%rd549], %r664;
	ld.global.f32 	%f1079, [%rd1+24];
	add.s64 	%rd550, %rd70, %rd548;
	st.local.f32 	[%rd550], %f1079;
	add.s32 	%r1469, %r1469, 1;
$L__BB5_23:
	ld.global.f32 	%f1080, [%rd2+28];
	setp.leu.f32 	%p45, %f1080, 0f00000000;
	setp.geu.f32 	%p46, %f1080, %f4;
	or.pred  	%p47, %p45, %p46;
	@%p47 bra 	$L__BB5_25;
	ld.param.u32 	%r1382, [_Z32compute_iv_fd_kernel_threadlocalPKfS0_S0_S0_PKiS0_S0_iiiS0_S0_iPf_param_8];
	div.rn.f32 	%f1081, %f1080, %f4;
	mul.f32 	%f1082, %f1081, %f7;
	mov.f32 	%f1083, 0f3F000000;
	copysign.f32 	%f1084, %f1082, %f1083;
	add.rz.f32 	%f1085, %f1082, %f1084;
	cvt.rzi.f32.f32 	%f1086, %f1085;
	cvt.rzi.s32.f32 	%r665, %f1086;
	min.s32 	%r666, %r665, %r1382;
	max.s32 	%r667, %r666, 1;
	mul.wide.u32 	%rd551, %r1469, 4;
	add.s64 	%rd552, %rd71, %rd551;
	st.local.u32 	[%rd552], %r667;
	ld.global.f32 	%f1087, [%rd1+28];
	add.s64 	%rd553, %rd70, %rd551;
	st.local.f32 	[%rd553], %f1087;
	add.s32 	%r1469, %r1469, 1;
$L__BB5_25:
	setp.eq.s32 	%p48, %r5, 8;
	mov.b32 	%r1470, 8;
	@%p48 bra 	$L__BB5_79;
	ld.global.f32 	%f1088, [%rd2+32];
	setp.leu.f32 	%p49, %f1088, 0f00000000;
	setp.geu.f32 	%p50, %f1088, %f4;
	or.pred  	%p51, %p49, %p50;
	@%p51 bra 	$L__BB5_28;
	ld.param.u32 	%r1383, [_Z32compute_iv_fd_kernel_threadlocalPKfS0_S0_S0_PKiS0_S0_iiiS0_S0_iPf_param_8];
	div.rn.f32 	%f1089, %f1088, %f4;
	mul.f32 	%f1090, %f1089, %f7;
	mov.f32 	%f1091, 0f3F000000;
	copysign.f32 	%f1092, %f1090, %f1091;
	add.rz.f32 	%f1093, %f1090, %f1092;
	cvt.rzi.f32.f32 	%f1094, %f1093;
	cvt.rzi.s32.f32 	%r669, %f1094;
	min.s32 	%r670, %r669, %r1383;
	max.s32 	%r671, %r670, 1;
	mul.wide.u32 	%rd554, %r1469, 4;
	add.s64 	%rd555, %rd71, %rd554;
	st.local.u32 	[%rd555], %r671;
	ld.global.f32 	%f1095, [%rd1+32];
	add.s64 	%rd556, %rd70, %rd554;
	st.local.f32 	[%rd556], %f1095;
	add.s32 	%r1469, %r1469, 1;
$L__BB5_28:
	ld.global.f32 	%f1096, [%rd2+36];
	setp.leu.f32 	%p52, %f1096, 0f00000000;
	setp.geu.f32 	%p53, %f1096, %f4;
	or.pred  	%p54, %p52, %p53;
	@%p54 bra 	$L__BB5_30;
	ld.param.u32 	%r1384, [_Z32compute_iv_fd_kernel_threadlocalPKfS0_S0_S0_PKiS0_S0_iiiS0_S0_iPf_param_8];
	div.rn.f32 	%f1097, %f1096, %f4;
	mul.f32 	%f1098, %f1097, %f7;
	mov.f32 	%f1099, 0f3F000000;
	copysign.f32 	%f1100, %f1098, %f1099;
	add.rz.f32 	%f1101, %f1098, %f1100;
	cvt.rzi.f32.f32 	%f1102, %f1101;
	cvt.rzi.s32.f32 	%r672, %f1102;
	min.s32 	%r673, %r672, %r1384;
	max.s32 	%r674, %r673, 1;
	mul.wide.u32 	%rd557, %r1469, 4;
	add.s64 	%rd558, %rd71, %rd557;
	st.local.u32 	[%rd558], %r674;
	ld.global.f32 	%f1103, [%rd1+36];
	add.s64 	%rd559, %rd70, %rd557;
	st.local.f32 	[%rd559], %f1103;
	add.s32 	%r1469, %r1469, 1;
$L__BB5_30:
	ld.global.f32 	%f1104, [%rd2+40];
	setp.leu.f32 	%p55, %f1104, 0f00000000;
	setp.geu.f32 	%p56, %f1104, %f4;
	or.pred  	%p57, %p55, %p56;
	@%p57 bra 	$L__BB5_32;
	ld.param.u32 	%r1385, [_Z32compute_iv_fd_kernel_threadlocalPKfS0_S0_S0_PKiS0_S0_iiiS0_S0_iPf_param_8];
	div.rn.f32 	%f1105, %f1104, %f4;
	mul.f32 	%f1106, %f1105, %f7;
	mov.f32 	%f1107, 0f3F000000;
	copysign.f32 	%f1108, %f1106, %f1107;
	add.rz.f32 	%f1109, %f1106, %f1108;
	cvt.rzi.f32.f32 	%f1110, %f1109;
	cvt.rzi.s32.f32 	%r675, %f1110;
	min.s32 	%r676, %r675, %r1385;
	max.s32 	%r677, %r676, 1;
	mul.wide.u32 	%rd560, %r1469, 4;
	add.s64 	%rd561, %rd71, %rd560;
	st.local.u32 	[%rd561], %r677;
	ld.global.f32 	%f1111, [%rd1+40];
	add.s64 	%rd562, %rd70, %rd560;
	st.local.f32 	[%rd562], %f1111;
	add.s32 	%r1469, %r1469, 1;
$L__BB5_32:
	ld.global.f32 	%f1112, [%rd2+44];
	setp.leu.f32 	%p58, %f1112, 0f00000000;
	setp.geu.f32 	%p59, %f1112, %f4;
	or.pred  	%p60, %p58, %p59;
	@%p60 bra 	$L__BB5_34;
	ld.param.u32 	%r1386, [_Z32compute_iv_fd_kernel_threadlocalPKfS0_S0_S0_PKiS0_S0_iiiS0_S0_iPf_param_8];
	div.rn.f32 	%f1113, %f1112, %f4;
	mul.f32 	%f1114, %f1113, %f7;
	mov.f32 	%f1115, 0f3F000000;
	copysign.f32 	%f1116, %f1114, %f1115;
	add.rz.f32 	%f1117, %f1114, %f1116;
	cvt.rzi.f32.f32 	%f1118, %f1117;
	cvt.rzi.s32.f32 	%r678, %f1118;
	min.s32 	%r679, %r678, %r1386;
	max.s32 	%r680, %r679, 1;
	mul.wide.u32 	%rd563, %r1469, 4;
	add.s64 	%rd564, %rd71, %rd563;
	st.local.u32 	[%rd564], %r680;
	ld.global.f32 	%f1119, [%rd1+44];
	add.s64 	%rd565, %rd70, %rd563;
	st.local.f32 	[%rd565], %f1119;
	add.s32 	%r1469, %r1469, 1;
$L__BB5_34:
	setp.eq.s32 	%p61, %r5, 12;
	mov.b32 	%r1470, 12;
	@%p61 bra 	$L__BB5_79;
	ld.global.f32 	%f1120, [%rd2+48];
	setp.leu.f32 	%p62, %f1120, 0f00000000;
	setp.geu.f32 	%p63, %f1120, %f4;
	or.pred  	%p64, %p62, %p63;
	@%p64 bra 	$L__BB5_37;
	ld.param.u32 	%r1387, [_Z32compute_iv_fd_kernel_threadlocalPKfS0_S0_S0_PKiS0_S0_iiiS0_S0_iPf_param_8];
	div.rn.f32 	%f1121, %f1120, %f4;
	mul.f32 	%f1122, %f1121, %f7;
	mov.f32 	%f1123, 0f3F000000;
	copysign.f32 	%f1124, %f1122, %f1123;
	add.rz.f32 	%f1125, %f1122, %f1124;
	cvt.rzi.f32.f32 	%f1126, %f1125;
	cvt.rzi.s32.f32 	%r682, %f1126;
	min.s32 	%r683, %r682, %r1387;
	max.s32 	%r684, %r683, 1;
	mul.wide.u32 	%rd566, %r1469, 4;
	add.s64 	%rd567, %rd71, %rd566;
	st.local.u32 	[%rd567], %r684;
	ld.global.f32 	%f1127, [%rd1+48];
	add.s64 	%rd568, %rd70, %rd566;
	st.local.f32 	[%rd568], %f1127;
	add.s32 	%r1469, %r1469, 1;
$L__BB5_37:
	ld.global.f32 	%f1128, [%rd2+52];
	setp.leu.f32 	%p65, %f1128, 0f00000000;
	setp.geu.f32 	%p66, %f1128, %f4;
	or.pred  	%p67, %p65, %p66;
	@%p67 bra 	$L__BB5_39;
	ld.param.u32 	%r1388, [_Z32compute_iv_fd_kernel_threadlocalPKfS0_S0_S0_PKiS0_S0_iiiS0_S0_iPf_param_8];
	div.rn.f32 	%f1129, %f1128, %f4;
	mul.f32 	%f1130, %f1129, %f7;
	mov.f32 	%f1131, 0f3F000000;
	copysign.f32 	%f1132, %f1130, %f1131;
	add.rz.f32 	%f1133, %f1130, %f1132;
	cvt.rzi.f32.f32 	%f1134, %f1133;
	cvt.rzi.s32.f32 	%r685, %f1134;
	min.s32 	%r686, %r685, %r1388;
	max.s32 	%r687, %r686, 1;
	mul.wide.u32 	%rd569, %r1469, 4;
	add.s64 	%rd570, %rd71, %rd569;
	st.local.u32 	[%rd570], %r687;
	ld.global.f32 	%f1135, [%rd1+52];
	add.s64 	%rd571, %rd70, %rd569;
	st.local.f32 	[%rd571], %f1135;
	add.s32 	%r1469, %r1469, 1;
$L__BB5_39:
	ld.global.f32 	%f1136, [%rd2+56];
	setp.leu.f32 	%p68, %f1136, 0f00000000;
	setp.geu.f32 	%p69, %f1136, %f4;
	or.pred  	%p70, %p68, %p69;
	@%p70 bra 	$L__BB5_41;
	ld.param.u32 	%r1389, [_Z32compute_iv_fd_kernel_threadlocalPKfS0_S0_S0_PKiS0_S0_iiiS0_S0_iPf_param_8];
	div.rn.f32 	%f1137, %f1136, %f4;
	mul.f32 	%f1138, %f1137, %f7;
	mov.f32 	%f1139, 0f3F000000;
	copysign.f32 	%f1140, %f1138, %f1139;
	add.rz.f32 	%f1141, %f1138, %f1140;
	cvt.rzi.f32.f32 	%f1142, %f1141;
	cvt.rzi.s32.f32 	%r688, %f1142;
	min.s32 	%r689, %r688, %r1389;
	max.s32 	%r690, %r689, 1;
	mul.wide.u32 	%rd572, %r1469, 4;
	add.s64 	%rd573, %rd71, %rd572;
	st.local.u32 	[%rd573], %r690;
	ld.global.f32 	%f1143, [%rd1+56];
	add.s64 	%rd574, %rd70, %rd572;
	st.local.f32 	[%rd574], %f1143;
	add.s32 	%r1469, %r1469, 1;
$L__BB5_41:
	ld.global.f32 	%f1144, [%rd2+60];
	setp.leu.f32 	%p71, %f1144, 0f00000000;
	setp.geu.f32 	%p72, %f1144, %f4;
	or.pred  	%p73, %p71, %p72;
	@%p73 bra 	$L__BB5_43;
	ld.param.u32 	%r1390, [_Z32compute_iv_fd_kernel_threadlocalPKfS0_S0_S0_PKiS0_S0_iiiS0_S0_iPf_param_8];
	div.rn.f32 	%f1145, %f1144, %f4;
	mul.f32 	%f1146, %f1145, %f7;
	mov.f32 	%f1147, 0f3F000000;
	copysign.f32 	%f1148, %f1146, %f1147;
	add.rz.f32 	%f1149, %f1146, %f1148;
	cvt.rzi.f32.f32 	%f1150, %f1149;
	cvt.rzi.s32.f32 	%r691, %f1150;
	min.s32 	%r692, %r691, %r1390;
	max.s32 	%r693, %r692, 1;
	mul.wide.u32 	%rd575, %r1469, 4;
	add.s64 	%rd576, %rd71, %rd575;
	st.local.u32 	[%rd576], %r693;
	ld.global.f32 	%f1151, [%rd1+60];
	add.s64 	%rd577, %rd70, %rd575;
	st.local.f32 	[%rd577], %f1151;
	add.s32 	%r1469, %r1469, 1;
$L__BB5_43:
	setp.eq.s32 	%p74, %r5, 16;
	mov.b32 	%r1470, 16;
	@%p74 bra 	$L__BB5_79;
	ld.global.f32 	%f1152, [%rd2+64];
	setp.leu.f32 	%p75, %f1152, 0f00000000;
	setp.geu.f32 	%p76, %f1152, %f4;
	or.pred  	%p77, %p75, %p76;
	@%p77 bra 	$L__BB5_46;
	ld.param.u32 	%r1391, [_Z32compute_iv_fd_kernel_threadlocalPKfS0_S0_S0_PKiS0_S0_iiiS0_S0_iPf_param_8];
	div.rn.f32 	%f1153, %f1152, %f4;
	mul.f32 	%f1154, %f1153, %f7;
	mov.f32 	%f1155, 0f3F000000;
	copysign.f32 	%f1156, %f1154, %f1155;
	add.rz.f32 	%f1157, %f1154, %f1156;
	cvt.rzi.f32.f32 	%f1158, %f1157;
	cvt.rzi.s32.f32 	%r695, %f1158;
	min.s32 	%r696, %r695, %r1391;
	max.s32 	%r697, %r696, 1;
	mul.wide.u32 	%rd578, %r1469, 4;
	add.s64 	%rd579, %rd71, %rd578;
	st.local.u32 	[%rd579], %r697;
	ld.global.f32 	%f1159, [%rd1+64];
	add.s64 	%rd580, %rd70, %rd578;
	st.local.f32 	[%rd580], %f1159;
	add.s32 	%r1469, %r1469, 1;
$L__BB5_46:
	ld.global.f32 	%f1160, [%rd2+68];
	setp.leu.f32 	%p78, %f1160, 0f00000000;
	setp.geu.f32 	%p79, %f1160, %f4;
	or.pred  	%p80, %p78, %p79;
	@%p80 bra 	$L__BB5_48;
	ld.param.u32 	%r1392, [_Z32compute_iv_fd_kernel_threadlocalPKfS0_S0_S0_PKiS0_S0_iiiS0_S0_iPf_param_8];
	div.rn.f32 	%f1161, %f1160, %f4;
	mul.f32 	%f1162, %f1161, %f7;
	mov.f32 	%f1163, 0f3F000000;
	copysign.f32 	%f1164, %f1162, %f1163;
	add.rz.f32 	%f1165, %f1162, %f1164;
	cvt.rzi.f32.f32 	%f1166, %f1165;
	cvt.rzi.s32.f32 	%r698, %f1166;
	min.s32 	%r699, %r698, %r1392;
	max.s32 	%r700, %r699, 1;
	mul.wide.u32 	%rd581, %r1469, 4;
	add.s64 	%rd582, %rd71, %rd581;
	st.local.u32 	[%rd582], %r700;
	ld.global.f32 	%f1167, [%rd1+68];
	add.s64 	%rd583, %rd70, %rd581;
	st.local.f32 	[%rd583], %f1167;
	add.s32 	%r1469, %r1469, 1;
$L__BB5_48:
	ld.global.f32 	%f1168, [%rd2+72];
	setp.leu.f32 	%p81, %f1168, 0f00000000;
	setp.geu.f32 	%p82, %f1168, %f4;
	or.pred  	%p83, %p81, %p82;
	@%p83 bra 	$L__BB5_50;
	ld.param.u32 	%r1393, [_Z32compute_iv_fd_kernel_threadlocalPKfS0_S0_S0_PKiS0_S0_iiiS0_S0_iPf_param_8];
	div.rn.f32 	%f1169, %f1168, %f4;
	mul.f32 	%f1170, %f1169, %f7;
	mov.f32 	%f1171, 0f3F000000;
	copysign.f32 	%f1172, %f1170, %f1171;
	add.rz.f32 	%f1173, %f1170, %f1172;
	cvt.rzi.f32.f32 	%f1174, %f1173;
	cvt.rzi.s32.f32 	%r701, %f1174;
	min.s32 	%r702, %r701, %r1393;
	max.s32 	%r703, %r702, 1;
	mul.wide.u32 	%rd584, %r1469, 4;
	add.s64 	%rd585, %rd71, %rd584;
	st.local.u32 	[%rd585], %r703;
	ld.global.f32 	%f1175, [%rd1+72];
	add.s64 	%rd586, %rd70, %rd584;
	st.local.f32 	[%rd586], %f1175;
	add.s32 	%r1469, %r1469, 1;
$L__BB5_50:
	ld.global.f32 	%f1176, [%rd2+76];
	setp.leu.f32 	%p84, %f1176, 0f00000000;
	setp.geu.f32 	%p85, %f1176, %f4;
	or.pred  	%p86, %p84, %p85;
	@%p86 bra 	$L__BB5_52;
	ld.param.u32 	%r1394, [_Z32compute_iv_fd_kernel_threadlocalPKfS0_S0_S0_PKiS0_S0_iiiS0_S0_iPf_param_8];
	div.rn.f32 	%f1177, %f1176, %f4;
	mul.f32 	%f1178, %f1177, %f7;
	mov.f32 	%f1179, 0f3F000000;
	copysign.f32 	%f1180, %f1178, %f1179;
	add.rz.f32 	%f1181, %f1178, %f1180;
	cvt.rzi.f32.f32 	%f1182, %f1181;
	cvt.rzi.s32.f32 	%r704, %f1182;
	min.s32 	%r705, %r704, %r1394;
	max.s32 	%r706, %r705, 1;
	mul.wide.u32 	%rd587, %r1469, 4;
	add.s64 	%rd588, %rd71, %rd587;
	st.local.u32 	[%rd588], %r706;
	ld.global.f32 	%f1183, [%rd1+76];
	add.s64 	%rd589, %rd70, %rd587;
	st.local.f32 	[%rd589], %f1183;
	add.s32 	%r1469, %r1469, 1;
$L__BB5_52:
	setp.eq.s32 	%p87, %r5, 20;
	mov.b32 	%r1470, 20;
	@%p87 bra 	$L__BB5_79;
	ld.global.f32 	%f1184, [%rd2+80];
	setp.leu.f32 	%p88, %f1184, 0f00000000;
	setp.geu.f32 	%p89, %f1184, %f4;
	or.pred  	%p90, %p88, %p89;
	@%p90 bra 	$L__BB5_55;
	ld.param.u32 	%r1395, [_Z32compute_iv_fd_kernel_threadlocalPKfS0_S0_S0_PKiS0_S0_iiiS0_S0_iPf_param_8];
	div.rn.f32 	%f1185, %f1184, %f4;
	mul.f32 	%f1186, %f1185, %f7;
	mov.f32 	%f1187, 0f3F000000;
	copysign.f32 	%f1188, %f1186, %f1187;
	add.rz.f32 	%f1189, %f1186, %f1188;
	cvt.rzi.f32.f32 	%f1190, %f1189;
	cvt.rzi.s32.f32 	%r708, %f1190;
	min.s32 	%r709, %r708, %r1395;
	max.s32 	%r710, %r709, 1;
	mul.wide.u32 	%rd590, %r1469, 4;
	add.s64 	%rd591, %rd71, %rd590;
	st.local.u32 	[%rd591], %r710;
	ld.global.f32 	%f1191, [%rd1+80];
	add.s64 	%rd592, %rd70, %rd590;
	st.local.f32 	[%rd592], %f1191;
	add.s32 	%r1469, %r1469, 1;
$L__BB5_55:
	ld.global.f32 	%f1192, [%rd2+84];
	setp.leu.f32 	%p91, %f1192, 0f00000000;
	setp.geu.f32 	%p92, %f1192, %f4;
	or.pred  	%p93, %p91, %p92;
	@%p93 bra 	$L__BB5_57;
	ld.param.u32 	%r1396, [_Z32compute_iv_fd_kernel_threadlocalPKfS0_S0_S0_PKiS0_S0_iiiS0_S0_iPf_param_8];
	div.rn.f32 	%f1193, %f1192, %f4;
	mul.f32 	%f1194, %f1193, %f7;
	mov.f32 	%f1195, 0f3F000000;
	copysign.f32 	%f1196, %f1194, %f1195;
	add.rz.f32 	%f1197, %f1194, %f1196;
	cvt.rzi.f32.f32 	%f1198, %f1197;
	cvt.rzi.s32.f32 	%r711, %f1198;
	min.s32 	%r712, %r711, %r1396;
	max.s32 	%r713, %r712, 1;
	mul.wide.u32 	%rd593, %r1469, 4;
	add.s64 	%rd594, %rd71, %rd593;
	st.local.u32 	[%rd594], %r713;
	ld.global.f32 	%f1199, [%rd1+84];
	add.s64 	%rd595, %rd70, %rd593;
	st.local.f32 	[%rd595], %f1199;
	add.s32 	%r1469, %r1469, 1;
$L__BB5_57:
	ld.global.f32 	%f1200, [%rd2+88];
	setp.leu.f32 	%p94, %f1200, 0f00000000;
	setp.geu.f32 	%p95, %f1200, %f4;
	or.pred  	%p96, %p94, %p95;
	@%p96 bra 	$L__BB5_59;
	ld.param.u32 	%r1397, [_Z32compute_iv_fd_kernel_threadlocalPKfS0_S0_S0_PKiS0_S0_iiiS0_S0_iPf_param_8];
	div.rn.f32 	%f1201, %f1200, %f4;
	mul.f32 	%f1202, %f1201, %f7;
	mov.f32 	%f1203, 0f3F000000;
	copysign.f32 	%f1204, %f1202, %f1203;
	add.rz.f32 	%f1205, %f1202, %f1204;
	cvt.rzi.f32.f32 	%f1206, %f1205;
	cvt.rzi.s32.f32 	%r714, %f1206;
	min.s32 	%r715, %r714, %r1397;
	max.s32 	%r716, %r715, 1;
	mul.wide.u32 	%rd596, %r1469, 4;
	add.s64 	%rd597, %rd71, %rd596;
	st.local.u32 	[%rd597], %r716;
	ld.global.f32 	%f1207, [%rd1+88];
	add.s64 	%rd598, %rd70, %rd596;
	st.local.f32 	[%rd598], %f1207;
	add.s32 	%r1469, %r1469, 1;
$L__BB5_59:
	ld.global.f32 	%f1208, [%rd2+92];
	setp.leu.f32 	%p97, %f1208, 0f00000000;
	setp.geu.f32 	%p98, %f1208, %f4;
	or.pred  	%p99, %p97, %p98;
	@%p99 bra 	$L__BB5_61;
	ld.param.u32 	%r1398, [_Z32compute_iv_fd_kernel_threadlocalPKfS0_S0_S0_PKiS0_S0_iiiS0_S0_iPf_param_8];
	div.rn.f32 	%f1209, %f1208, %f4;
	mul.f32 	%f1210, %f1209, %f7;
	mov.f32 	%f1211, 0f3F000000;
	copysign.f32 	%f1212, %f1210, %f1211;
	add.rz.f32 	%f1213, %f1210, %f1212;
	cvt.rzi.f32.f32 	%f1214, %f1213;
	cvt.rzi.s32.f32 	%r717, %f1214;
	min.s32 	%r718, %r717, %r1398;
	max.s32 	%r719, %r718, 1;
	mul.wide.u32 	%rd599, %r1469, 4;
	add.s64 	%rd600, %rd71, %rd599;
	st.local.u32 	[%rd600], %r719;
	ld.global.f32 	%f1215, [%rd1+92];
	add.s64 	%rd601, %rd70, %rd599;
	st.local.f32 	[%rd601], %f1215;
	add.s32 	%r1469, %r1469, 1;
$L__BB5_61:
	setp.eq.s32 	%p100, %r5, 24;
	mov.b32 	%r1470, 24;
	@%p100 bra 	$L__BB5_79;
	ld.global.f32 	%f1216, [%rd2+96];
	setp.leu.f32 	%p101, %f1216, 0f00000000;
	setp.geu.f32 	%p102, %f1216, %f4;
	or.pred  	%p103, %p101, %p102;
	@%p103 bra 	$L__BB5_64;
	ld.param.u32 	%r1399, [_Z32compute_iv_fd_kernel_threadlocalPKfS0_S0_S0_PKiS0_S0_iiiS0_S0_iPf_param_8];
	div.rn.f32 	%f1217, %f1216, %f4;
	mul.f32 	%f1218, %f1217, %f7;
	mov.f32 	%f1219, 0f3F000000;
	copysign.f32 	%f1220, %f1218, %f1219;
	add.rz.f32 	%f1221, %f1218, %f1220;
	cvt.rzi.f32.f32 	%f1222, %f1221;
	cvt.rzi.s32.f32 	%r721, %f1222;
	min.s32 	%r722, %r721, %r1399;
	max.s32 	%r723, %r722, 1;
	mul.wide.u32 	%rd602, %r1469, 4;
	add.s64 	%rd603, %rd71, %rd602;
	st.local.u32 	[%rd603], %r723;
	ld.global.f32 	%f1223, [%rd1+96];
	add.s64 	%rd604, %rd70, %rd602;
	st.local.f32 	[%rd604], %f1223;
	add.s32 	%r1469, %r1469, 1;
$L__BB5_64:
	ld.global.f32 	%f1224, [%rd2+100];
	setp.leu.f32 	%p104, %f1224, 0f00000000;
	setp.geu.f32 	%p105, %f1224, %f4;
	or.pred  	%p106, %p104, %p105;
	@%p106 bra 	$L__BB5_66;
	ld.param.u32 	%r1400, [_Z32compute_iv_fd_kernel_threadlocalPKfS0_S0_S0_PKiS0_S0_iiiS0_S0_iPf_param_8];
	div.rn.f32 	%f1225, %f1224, %f4;
	mul.f32 	%f1226, %f1225, %f7;
	mov.f32 	%f1227, 0f3F000000;
	copysign.f32 	%f1228, %f1226, %f1227;
	add.rz.f32 	%f1229, %f1226, %f1228;
	cvt.rzi.f32.f32 	%f1230, %f1229;
	cvt.rzi.s32.f32 	%r724, %f1230;
	min.s32 	%r725, %r724, %r1400;
	max.s32 	%r726, %r725, 1;
	mul.wide.u32 	%rd605, %r1469, 4;
	add.s64 	%rd606, %rd71, %rd605;
	st.local.u32 	[%rd606], %r726;
	ld.global.f32 	%f1231, [%rd1+100];
	add.s64 	%rd607, %rd70, %rd605;
	st.local.f32 	[%rd607], %f1231;
	add.s32 	%r1469, %r1469, 1;
$L__BB5_66:
	ld.global.f32 	%f1232, [%rd2+104];
	setp.leu.f32 	%p107, %f1232, 0f00000000;
	setp.geu.f32 	%p108, %f1232, %f4;
	or.pred  	%p109, %p107, %p108;
	@%p109 bra 	$L__BB5_68;
	ld.param.u32 	%r1401, [_Z32compute_iv_fd_kernel_threadlocalPKfS0_S0_S0_PKiS0_S0_iiiS0_S0_iPf_param_8];
	div.rn.f32 	%f1233, %f1232, %f4;
	mul.f32 	%f1234, %f1233, %f7;
	mov.f32 	%f1235, 0f3F000000;
	copysign.f32 	%f1236, %f1234, %f1235;
	add.rz.f32 	%f1237, %f1234, %f1236;
	cvt.rzi.f32.f32 	%f1238, %f1237;
	cvt.rzi.s32.f32 	%r727, %f1238;
	min.s32 	%r728, %r727, %r1401;
	max.s32 	%r729, %r728, 1;
	mul.wide.u32 	%rd608, %r1469, 4;
	add.s64 	%rd609, %rd71, %rd608;
	st.local.u32 	[%rd609], %r729;
	ld.global.f32 	%f1239, [%rd1+104];
	add.s64 	%rd610, %rd70, %rd608;
	st.local.f32 	[%rd610], %f1239;
	add.s32 	%r1469, %r1469, 1;
$L__BB5_68:
	ld.global.f32 	%f1240, [%rd2+108];
	setp.leu.f32 	%p110, %f1240, 0f00000000;
	setp.geu.f32 	%p111, %f1240, %f4;
	or.pred  	%p112, %p110, %p111;
	@%p112 bra 	$L__BB5_70;
	ld.param.u32 	%r1402, [_Z32compute_iv_fd_kernel_threadlocalPKfS0_S0_S0_PKiS0_S0_iiiS0_S0_iPf_param_8];
	div.rn.f32 	%f1241, %f1240, %f4;
	mul.f32 	%f1242, %f1241, %f7;
	mov.f32 	%f1243, 0f3F000000;
	copysign.f32 	%f1244, %f1242, %f1243;
	add.rz.f32 	%f1245, %f1242, %f1244;
	cvt.rzi.f32.f32 	%f1246, %f1245;
	cvt.rzi.s32.f32 	%r730, %f1246;
	min.s32 	%r731, %r730, %r1402;
	max.s32 	%r732, %r731, 1;
	mul.wide.u32 	%rd611, %r1469, 4;
	add.s64 	%rd612, %rd71, %rd611;
	st.local.u32 	[%rd612], %r732;
	ld.global.f32 	%f1247, [%rd1+108];
	add.s64 	%rd613, %rd70, %rd611;
	st.local.f32 	[%rd613], %f1247;
	add.s32 	%r1469, %r1469, 1;
$L__BB5_70:
	setp.eq.s32 	%p113, %r5, 28;
	mov.b32 	%r1470, 28;
	@%p113 bra 	$L__BB5_79;
	ld.global.f32 	%f1248, [%rd2+112];
	setp.leu.f32 	%p114, %f1248, 0f00000000;
	setp.geu.f32 	%p115, %f1248, %f4;
	or.pred  	%p116, %p114, %p115;
	@%p116 bra 	$L__BB5_73;
	ld.param.u32 	%r1403, [_Z32compute_iv_fd_kernel_threadlocalPKfS0_S0_S0_PKiS0_S0_iiiS0_S0_iPf_param_8];
	div.rn.f32 	%f1249, %f1248, %f4;
	mul.f32 	%f1250, %f1249, %f7;
	mov.f32 	%f1251, 0f3F000000;
	copysign.f32 	%f1252, %f1250, %f1251;
	add.rz.f32 	%f1253, %f1250, %f1252;
	cvt.rzi.f32.f32 	%f1254, %f1253;
	cvt.rzi.s32.f32 	%r734, %f1254;
	min.s32 	%r735, %r734, %r1403;
	max.s32 	%r736, %r735, 1;
	mul.wide.u32 	%rd614, %r1469, 4;
	add.s64 	%rd615, %rd71, %rd614;
	st.local.u32 	[%rd615], %r736;
	ld.global.f32 	%f1255, [%rd1+112];
	add.s64 	%rd616, %rd70, %rd614;
	st.local.f32 	[%rd616], %f1255;
	add.s32 	%r1469, %r1469, 1;
$L__BB5_73:
	ld.global.f32 	%f1256, [%rd2+116];
	setp.leu.f32 	%p117, %f1256, 0f00000000;
	setp.geu.f32 	%p118, %f1256, %f4;
	or.pred  	%p119, %p117, %p118;
	@%p119 bra 	$L__BB5_75;
	ld.param.u32 	%r1404, [_Z32compute_iv_fd_kernel_threadlocalPKfS0_S0_S0_PKiS0_S0_iiiS0_S0_iPf_param_8];
	div.rn.f32 	%f1257, %f1256, %f4;
	mul.f32 	%f1258, %f1257, %f7;
	mov.f32 	%f1259, 0f3F000000;
	copysign.f32 	%f1260, %f1258, %f1259;
	add.rz.f32 	%f1261, %f1258, %f1260;
	cvt.rzi.f32.f32 	%f1262, %f1261;
	cvt.rzi.s32.f32 	%r737, %f1262;
	min.s32 	%r738, %r737, %r1404;
	max.s32 	%r739, %r738, 1;
	mul.wide.u32 	%rd617, %r1469, 4;
	add.s64 	%rd618, %rd71, %rd617;
	st.local.u32 	[%rd618], %r739;
	ld.global.f32 	%f1263, [%rd1+116];
	add.s64 	%rd619, %rd70, %rd617;
	st.local.f32 	[%rd619], %f1263;
	add.s32 	%r1469, %r1469, 1;
$L__BB5_75:
	ld.global.f32 	%f1264, [%rd2+120];
	setp.leu.f32 	%p120, %f1264, 0f00000000;
	setp.geu.f32 	%p121, %f1264, %f4;
	or.pred  	%p122, %p120, %p121;
	@%p122 bra 	$L__BB5_77;
	ld.param.u32 	%r1405, [_Z32compute_iv_fd_kernel_threadlocalPKfS0_S0_S0_PKiS0_S0_iiiS0_S0_iPf_param_8];
	div.rn.f32 	%f1265, %f1264, %f4;
	mul.f32 	%f1266, %f1265, %f7;
	mov.f32 	%f1267, 0f3F000000;
	copysign.f32 	%f1268, %f1266, %f1267;
	add.rz.f32 	%f1269, %f1266, %f1268;
	cvt.rzi.f32.f32 	%f1270, %f1269;
	cvt.rzi.s32.f32 	%r740, %f1270;
	min.s32 	%r741, %r740, %r1405;
	max.s32 	%r742, %r741, 1;
	mul.wide.u32 	%rd620, %r1469, 4;
	add.s64 	%rd621, %rd71, %rd620;
	st.local.u32 	[%rd621], %r742;
	ld.global.f32 	%f1271, [%rd1+120];
	add.s64 	%rd622, %rd70, %rd620;
	st.local.f32 	[%rd622], %f1271;
	add.s32 	%r1469, %r1469, 1;
$L__BB5_77:
	ld.global.f32 	%f1272, [%rd2+124];
	setp.leu.f32 	%p123, %f1272, 0f00000000;
	setp.geu.f32 	%p124, %f1272, %f4;
	mov.b32 	%r1470, 32;
	or.pred  	%p125, %p123, %p124;
	@%p125 bra 	$L__BB5_79;
	ld.param.u32 	%r1406, [_Z32compute_iv_fd_kernel_threadlocalPKfS0_S0_S0_PKiS0_S0_iiiS0_S0_iPf_param_8];
	div.rn.f32 	%f1273, %f1272, %f4;
	mul.f32 	%f1274, %f1273, %f7;
	mov.f32 	%f1275, 0f3F000000;
	copysign.f32 	%f1276, %f1274, %f1275;
	add.rz.f32 	%f1277, %f1274, %f1276;
	cvt.rzi.f32.f32 	%f1278, %f1277;
	cvt.rzi.s32.f32 	%r745, %f1278;
	min.s32 	%r746, %r745, %r1406;
	max.s32 	%r747, %r746, 1;
	mul.wide.u32 	%rd623, %r1469, 4;
	add.s64 	%rd624, %rd71, %rd623;
	st.local.u32 	[%rd624], %r747;
	ld.global.f32 	%f1279, [%rd1+124];
	add.s64 	%rd625, %rd70, %rd623;
	st.local.f32 	[%rd625], %f1279;
	add.s32 	%r1469, %r1469, 1;
$L__BB5_79:
	setp.eq.s32 	%p126, %r4, 0;
	@%p126 bra 	$L__BB5_84;
	mov.b32 	%r1474, 0;
$L__BB5_81:
	.pragma "nounroll";
	mul.wide.u32 	%rd626, %r1470, 4;
	add.s64 	%rd627, %rd2, %rd626;
	ld.global.f32 	%f1280, [%rd627];
	setp.leu.f32 	%p127, %f1280, 0f00000000;
	setp.geu.f32 	%p128, %f1280, %f4;
	or.pred  	%p129, %p127, %p128;
	@%p129 bra 	$L__BB5_83;
	ld.param.u32 	%r1407, [_Z32compute_iv_fd_kernel_threadlocalPKfS0_S0_S0_PKiS0_S0_iiiS0_S0_iPf_param_8];
	div.rn.f32 	%f1281, %f1280, %f4;
	mul.f32 	%f1282, %f1281, %f7;
	mov.f32 	%f1283, 0f3F000000;
	copysign.f32 	%f1284, %f1282, %f1283;
	add.rz.f32 	%f1285, %f1282, %f1284;
	cvt.rzi.f32.f32 	%f1286, %f1285;
	cvt.rzi.s32.f32 	%r749, %f1286;
	min.s32 	%r750, %r749, %r1407;
	max.s32 	%r751, %r750, 1;
	mul.wide.s32 	%rd628, %r1469, 4;
	add.s64 	%rd629, %rd71, %rd628;
	st.local.u32 	[%rd629], %r751;
	mul.wide.u32 	%rd630, %r1470, 4;
	add.s64 	%rd631, %rd1, %rd630;
	ld.global.f32 	%f1287, [%rd631];
	add.s64 	%rd632, %rd70, %rd628;
	st.local.f32 	[%rd632], %f1287;
	add.s32 	%r1469, %r1469, 1;
$L__BB5_83:
	add.s32 	%r1470, %r1470, 1;
	add.s32 	%r1474, %r1474, 1;
	setp.ne.s32 	%p130, %r1474, %r4;
	@%p130 bra 	$L__BB5_81;
$L__BB5_84:
	ld.param.u32 	%r1408, [_Z32compute_iv_fd_kernel_threadlocalPKfS0_S0_S0_PKiS0_S0_iiiS0_S0_iPf_param_8];
	min.s32 	%r79, %r1408, 128;
	cvt.rn.f32.s32 	%f1288, %r79;
	div.rn.f32 	%f41, %f4, %f1288;
	setp.le.f32 	%p131, %f41, 0f00000000;
	@%p131 bra 	$L__BB5_1612;
	ld.param.u32 	%r1409, [_Z32compute_iv_fd_kernel_threadlocalPKfS0_S0_S0_PKiS0_S0_iiiS0_S0_iPf_param_8];
	ld.param.u32 	%r1359, [_Z32compute_iv_fd_kernel_threadlocalPKfS0_S0_S0_PKiS0_S0_iiiS0_S0_iPf_param_7];
	setp.lt.s32 	%p133, %r1409, 1;
	mul.wide.u32 	%rd633, %r1359, 4;
	add.s64 	%rd72, %rd5, %rd633;
	@%p133 bra 	$L__BB5_120;
	ld.param.u32 	%r1360, [_Z32compute_iv_fd_kernel_threadlocalPKfS0_S0_S0_PKiS0_S0_iiiS0_S0_iPf_param_7];
	setp.lt.s32 	%p134, %r1360, 2;
	add.s32 	%r80, %r1360, -1;
	@%p134 bra 	$L__BB5_90;
	ld.global.f32 	%f42, [%rd5];
	mul.wide.u32 	%rd634, %r80, 4;
	add.s64 	%rd73, %rd4, %rd634;
	add.s64 	%rd74, %rd5, %rd634;
	mov.b32 	%r1485, 0;
$L__BB5_88:
	mov.u32 	%r102, %r1485;
	add.s32 	%r1485, %r102, 1;
	cvt.rn.f32.u32 	%f1289, %r1485;
	mul.f32 	%f46, %f41, %f1289;
	setp.gtu.f32 	%p135, %f46, %f42;
	@%p135 bra 	$L__BB5_138;
	ld.global.f32 	%f1290, [%rd4];
	mul.wide.u32 	%rd635, %r102, 4;
	add.s64 	%rd636, %rd54, %rd635;
	st.local.f32 	[%rd636], %f1290;
	bra.uni 	$L__BB5_144;
$L__BB5_90:
	ld.param.u32 	%r1361, [_Z32compute_iv_fd_kernel_threadlocalPKfS0_S0_S0_PKiS0_S0_iiiS0_S0_iPf_param_7];
	setp.ne.s32 	%p140, %r1361, 1;
	@%p140 bra 	$L__BB5_97;
	ld.param.u32 	%r1411, [_Z32compute_iv_fd_kernel_threadlocalPKfS0_S0_S0_PKiS0_S0_iiiS0_S0_iPf_param_8];
	and.b32  	%r81, %r79, 3;
	setp.lt.u32 	%p149, %r1411, 4;
	mov.b32 	%r1479, 0;
	@%p149 bra 	$L__BB5_94;
	and.b32  	%r1479, %r79, 252;
	ld.global.f32 	%f43, [%rd4];
	mov.b32 	%r1477, 0;
$L__BB5_93:
	mul.wide.u32 	%rd654, %r1477, 4;
	add.s64 	%rd655, %rd54, %rd654;
	add.s32 	%r1477, %r1477, 4;
	st.local.v4.f32 	[%rd655], {%f43, %f43, %f43, %f43};
	setp.ne.s32 	%p150, %r1477, %r1479;
	@%p150 bra 	$L__BB5_93;
$L__BB5_94:
	setp.eq.s32 	%p151, %r81, 0;
	@%p151 bra 	$L__BB5_108;
	ld.global.f32 	%f44, [%rd4];
	mov.b32 	%r1480, 0;
$L__BB5_96:
	.pragma "nounroll";
	add.s32 	%r88, %r1479, 1;
	mul.wide.u32 	%rd656, %r1479, 4;
	add.s64 	%rd657, %rd54, %rd656;
	st.local.f32 	[%rd657], %f44;
	add.s32 	%r1480, %r1480, 1;
	setp.eq.s32 	%p152, %r1480, %r81;
	mov.u32 	%r1479, %r88;
	@%p152 bra 	$L__BB5_108;
	bra.uni 	$L__BB5_96;
$L__BB5_97:
	ld.param.u32 	%r1410, [_Z32compute_iv_fd_kernel_threadlocalPKfS0_S0_S0_PKiS0_S0_iiiS0_S0_iPf_param_8];
	and.b32  	%r90, %r79, 7;
	setp.lt.u32 	%p141, %r1410, 8;
	mov.b32 	%r1483, 0;
	@%p141 bra 	$L__BB5_100;
	and.b32  	%r1483, %r79, 248;
	mov.b32 	%r1481, 0;
$L__BB5_99:
	.pragma "nounroll";
	mul.wide.u32 	%rd646, %r1481, 4;
	add.s64 	%rd647, %rd54, %rd646;
	mov.f32 	%f1303, 0f3D4CCCCD;
	st.local.v4.f32 	[%rd647], {%f1303, %f1303, %f1303, %f1303};
	add.s32 	%r1481, %r1481, 8;
	st.local.v4.f32 	[%rd647+16], {%f1303, %f1303, %f1303, %f1303};
	setp.ne.s32 	%p142, %r1481, %r1483;
	@%p142 bra 	$L__BB5_99;
$L__BB5_100:
	setp.eq.s32 	%p143, %r90, 0;
	@%p143 bra 	$L__BB5_108;
	and.b32  	%r95, %r79, 3;
	setp.lt.u32 	%p144, %r90, 4;
	@%p144 bra 	$L__BB5_103;
	mul.wide.u32 	%rd648, %r1483, 4;
	add.s64 	%rd649, %rd54, %rd648;
	mov.b32 	%r756, 1028443341;
	st.local.u32 	[%rd649], %r756;
	st.local.u32 	[%rd649+4], %r756;
	st.local.u32 	[%rd649+8], %r756;
	add.s32 	%r1483, %r1483, 4;
	st.local.u32 	[%rd649+12], %r756;
$L__BB5_103:
	setp.eq.s32 	%p145, %r95, 0;
	@%p145 bra 	$L__BB5_108;
	setp.eq.s32 	%p146, %r95, 1;
	@%p146 bra 	$L__BB5_106;
	mul.wide.u32 	%rd650, %r1483, 4;
	add.s64 	%rd651, %rd54, %rd650;
	mov.b32 	%r757, 1028443341;
	st.local.u32 	[%rd651], %r757;
	add.s32 	%r1483, %r1483, 2;
	st.local.u32 	[%rd651+4], %r757;
$L__BB5_106:
	and.b32  	%r758, %r79, 1;
	setp.eq.b32 	%p147, %r758, 1;
	not.pred 	%p148, %p147;
	@%p148 bra 	$L__BB5_108;
	mul.wide.u32 	%rd652, %r1483, 4;
	add.s64 	%rd653, %rd54, %rd652;
	mov.b32 	%r759, 1028443341;
	st.local.u32 	[%rd653], %r759;
$L__BB5_108:
	ld.param.u32 	%r1412, [_Z32compute_iv_fd_kernel_threadlocalPKfS0_S0_S0_PKiS0_S0_iiiS0_S0_iPf_param_8];
	and.b32  	%r100, %r79, 15;
	setp.lt.u32 	%p153, %r1412, 16;
	mov.b32 	%r1488, 0;
	@%p153 bra 	$L__BB5_111;
	and.b32  	%r1488, %r79, 240;
	mov.b32 	%r1493, 0;
$L__BB5_110:
	.pragma "nounroll";
	mul.wide.u32 	%rd658, %r1493, 4;
	add.s64 	%rd659, %rd55, %rd658;
	mov.f32 	%f1304, 0f00000000;
	st.local.v4.f32 	[%rd659], {%f1304, %f1304, %f1304, %f1304};
	st.local.v4.f32 	[%rd659+16], {%f1304, %f1304, %f1304, %f1304};
	st.local.v4.f32 	[%rd659+32], {%f1304, %f1304, %f1304, %f1304};
	st.local.v4.f32 	[%rd659+48], {%f1304, %f1304, %f1304, %f1304};
	add.s32 	%r1493, %r1493, 16;
	setp.eq.s32 	%p154, %r1493, %r1488;
	@%p154 bra 	$L__BB5_111;
	bra.uni 	$L__BB5_110;
$L__BB5_111:
	setp.eq.s32 	%p155, %r100, 0;
	@%p155 bra 	$L__BB5_120;
	and.b32  	%r108, %r79, 7;
	setp.lt.u32 	%p156, %r100, 8;
	@%p156 bra 	$L__BB5_114;
	mul.wide.u32 	%rd660, %r1488, 4;
	add.s64 	%rd661, %rd55, %rd660;
	mov.b32 	%r765, 0;
	st.local.u32 	[%rd661], %r765;
	st.local.u32 	[%rd661+4], %r765;
	st.local.u32 	[%rd661+8], %r765;
	st.local.u32 	[%rd661+12], %r765;
	st.local.u32 	[%rd661+16], %r765;
	st.local.u32 	[%rd661+20], %r765;
	st.local.u32 	[%rd661+24], %r765;
	st.local.u32 	[%rd661+28], %r765;
	add.s32 	%r1488, %r1488, 8;
$L__BB5_114:
	setp.eq.s32 	%p157, %r108, 0;
	@%p157 bra 	$L__BB5_120;
	and.b32  	%r111, %r79, 3;
	setp.lt.u32 	%p158, %r108, 4;
	@%p158 bra 	$L__BB5_117;
	mul.wide.u32 	%rd662, %r1488, 4;
	add.s64 	%rd663, %rd55, %rd662;
	mov.b32 	%r766, 0;
	st.local.u32 	[%rd663], %r766;
	st.local.u32 	[%rd663+4], %r766;
	st.local.u32 	[%rd663+8], %r766;
	st.local.u32 	[%rd663+12], %r766;
	add.s32 	%r1488, %r1488, 4;
$L__BB5_117:
	setp.eq.s32 	%p159, %r111, 0;
	@%p159 bra 	$L__BB5_120;
	mov.b32 	%r1492, 0;
$L__BB5_119:
	.pragma "nounroll";
	mul.wide.u32 	%rd664, %r1488, 4;
	add.s64 	%rd665, %rd55, %rd664;
	mov.b32 	%r768, 0;
	st.local.u32 	[%rd665], %r768;
	add.s32 	%r1488, %r1488, 1;
	add.s32 	%r1492, %r1492, 1;
	setp.ne.s32 	%p160, %r1492, %r111;
	@%p160 bra 	$L__BB5_119;
$L__BB5_120:
	setp.lt.s32 	%p161, %r1469, 1;
	@%p161 bra 	$L__BB5_137;
	and.b32  	%r118, %r1469, 3;
	setp.lt.u32 	%p162, %r1469, 4;
	mov.b32 	%r1495, 0;
	@%p162 bra 	$L__BB5_132;
	and.b32  	%r1495, %r1469, 2147483644;
	mov.b32 	%r1494, 0;
$L__BB5_123:
	mul.wide.u32 	%rd666, %r1494, 4;
	add.s64 	%rd75, %rd71, %rd666;
	ld.local.u32 	%r123, [%rd75];
	setp.lt.s32 	%p163, %r123, 1;
	setp.gt.s32 	%p164, %r123, %r79;
	add.s64 	%rd76, %rd70, %rd666;
	or.pred  	%p165, %p163, %p164;
	@%p165 bra 	$L__BB5_125;
	ld.local.f32 	%f1305, [%rd76];
	add.s32 	%r771, %r123, -1;
	mul.wide.u32 	%rd667, %r771, 4;
	add.s64 	%rd668, %rd55, %rd667;
	ld.local.f32 	%f1306, [%rd668];
	add.f32 	%f1307, %f1305, %f1306;
	st.local.f32 	[%rd668], %f1307;
$L__BB5_125:
	ld.local.u32 	%r124, [%rd75+4];
	setp.lt.s32 	%p166, %r124, 1;
	setp.gt.s32 	%p167, %r124, %r79;
	or.pred  	%p168, %p166, %p167;
	@%p168 bra 	$L__BB5_127;
	ld.local.f32 	%f1308, [%rd76+4];
	add.s32 	%r772, %r124, -1;
	mul.wide.u32 	%rd669, %r772, 4;
	add.s64 	%rd670, %rd55, %rd669;
	ld.local.f32 	%f1309, [%rd670];
	add.f32 	%f1310, %f1308, %f1309;
	st.local.f32 	[%rd670], %f1310;
$L__BB5_127:
	ld.local.u32 	%r125, [%rd75+8];
	setp.lt.s32 	%p169, %r125, 1;
	setp.gt.s32 	%p170, %r125, %r79;
	or.pred  	%p171, %p169, %p170;
	@%p171 bra 	$L__BB5_129;
	ld.local.f32 	%f1311, [%rd76+8];
	add.s32 	%r773, %r125, -1;
	mul.wide.u32 	%rd671, %r773, 4;
	add.s64 	%rd672, %rd55, %rd671;
	ld.local.f32 	%f1312, [%rd672];
	add.f32 	%f1313, %f1311, %f1312;
	st.local.f32 	[%rd672], %f1313;
$L__BB5_129:
	ld.local.u32 	%r126, [%rd75+12];
	setp.lt.s32 	%p172, %r126, 1;
	setp.gt.s32 	%p173, %r126, %r79;
	or.pred  	%p174, %p172, %p173;
	@%p174 bra 	$L__BB5_131;
	ld.local.f32 	%f1314, [%rd76+12];
	add.s32 	%r774, %r126, -1;
	mul.wide.u32 	%rd673, %r774, 4;
	add.s64 	%rd674, %rd55, %rd673;
	ld.local.f32 	%f1315, [%rd674];
	add.f32 	%f1316, %f1314, %f1315;
	st.local.f32 	[%rd674], %f1316;
$L__BB5_131:
	add.s32 	%r1494, %r1494, 4;
	setp.ne.s32 	%p175, %r1494, %r1495;
	@%p175 bra 	$L__BB5_123;
$L__BB5_132:
	setp.eq.s32 	%p176, %r118, 0;
	@%p176 bra 	$L__BB5_137;
	mov.b32 	%r1497, 0;
$L__BB5_134:
	.pragma "nounroll";
	mul.wide.u32 	%rd675, %r1495, 4;
	add.s64 	%rd676, %rd71, %rd675;
	ld.local.u32 	%r131, [%rd676];
	setp.lt.s32 	%p177, %r131, 1;
	setp.gt.s32 	%p178, %r131, %r79;
	or.pred  	%p179, %p177, %p178;
	@%p179 bra 	$L__BB5_136;
	mul.wide.u32 	%rd677, %r1495, 4;
	add.s64 	%rd678, %rd70, %rd677;
	ld.local.f32 	%f1317, [%rd678];
	add.s32 	%r776, %r131, -1;
	mul.wide.u32 	%rd679, %r776, 4;
	add.s64 	%rd680, %rd55, %rd679;
	ld.local.f32 	%f1318, [%rd680];
	add.f32 	%f1319, %f1317, %f1318;
	st.local.f32 	[%rd680], %f1319;
$L__BB5_136:
	add.s32 	%r1495, %r1495, 1;
	add.s32 	%r1497, %r1497, 1;
	setp.ne.s32 	%p180, %r1497, %r118;
	@%p180 bra 	$L__BB5_134;
$L__BB5_137:
	max.f32 	%f1320, %f4, 0f322BCC77;
	sqrt.rn.f32 	%f50, %f1320;
	mul.f32 	%f1321, %f50, 0f38D1B717;
	mul.f32 	%f51, %f3, 0f40800000;
	mul.f32 	%f1322, %f1321, 0f40C00000;
	fma.rn.f32 	%f1323, %f1322, 0f3BBB989D, 0f3F000000;
	cvt.sat.f32.f32 	%f1324, %f1323;
	mov.f32 	%f1325, 0f4B400001;
	mov.f32 	%f1326, 0f437C0000;
	fma.rm.f32 	%f1327, %f1324, %f1326, %f1325;
	add.f32 	%f1328, %f1327, 0fCB40007F;
	neg.f32 	%f1329, %f1328;
	fma.rn.f32 	%f1330, %f1322, 0f3FB8AA3B, %f1329;
	fma.rn.f32 	%f1331, %f1322, 0f32A57060, %f1330;
	mov.b32 	%r778, %f1327;
	shl.b32 	%r779, %r778, 23;
	mov.b32 	%f1332, %r779;
	ex2.approx.ftz.f32 	%f1333, %f1331;
	mul.f32 	%f1334, %f1333, %f1332;
	mul.f32 	%f1335, %f2, %f1334;
	max.f32 	%f52, %f51, %f1335;
	shl.b32 	%r780, %r79, 1;
	min.s32 	%r781, %r780, 121;
	max.s32 	%r134, %r781, 101;
	cvt.rn.f32.u32 	%f53, %r134;
	div.rn.f32 	%f54, %f52, %f53;
	add.s32 	%r782, %r134, 1;
	and.b32  	%r135, %r782, 3;
	and.b32  	%r136, %r782, 252;
	mov.b32 	%r1500, 0;
	bra.uni 	$L__BB5_145;
$L__BB5_138:
	ld.global.f32 	%f1291, [%rd74];
	setp.ge.f32 	%p136, %f46, %f1291;
	@%p136 bra 	$L__BB5_1613;
	mov.b32 	%r1486, 0;
$L__BB5_140:
	mov.u32 	%r1487, %r1486;
	setp.ne.s32 	%p137, %r1487, %r80;
	@%p137 bra 	$L__BB5_142;
	ld.global.f32 	%f5236, [%rd72];
	mov.u32 	%r1487, %r80;
	bra.uni 	$L__BB5_143;
$L__BB5_142:
	add.s32 	%r1486, %r1487, 1;
	mul.wide.u32 	%rd639, %r1487, 4;
	add.s64 	%rd640, %rd5, %rd639;
	ld.global.f32 	%f5236, [%rd640+4];
	setp.gtu.f32 	%p138, %f46, %f5236;
	@%p138 bra 	$L__BB5_140;
$L__BB5_143:
	mul.wide.u32 	%rd641, %r1487, 4;
	add.s64 	%rd642, %rd5, %rd641;
	ld.global.f32 	%f1293, [%rd642];
	sub.f32 	%f1294, %f46, %f1293;
	sub.f32 	%f1295, %f5236, %f1293;
	div.rn.f32 	%f1296, %f1294, %f1295;
	add.s64 	%rd643, %rd4, %rd641;
	ld.global.f32 	%f1297, [%rd643];
	mov.f32 	%f1298, 0f3F800000;
	sub.f32 	%f1299, %f1298, %f1296;
	mul.f32 	%f1300, %f1297, %f1299;
	ld.global.f32 	%f1301, [%rd643+4];
	fma.rn.f32 	%f1302, %f1301, %f1296, %f1300;
	mul.wide.u32 	%rd644, %r102, 4;
	add.s64 	%rd645, %rd54, %rd644;
	st.local.f32 	[%rd645], %f1302;
$L__BB5_144:
	setp.eq.s32 	%p139, %r1485, %r79;
	@%p139 bra 	$L__BB5_108;
	bra.uni 	$L__BB5_88;
$L__BB5_145:
	setp.eq.s32 	%p181, %r2, 0;
	cvt.rn.f32.u32 	%f1336, %r1500;
	fma.rn.f32 	%f1337, %f54, %f1336, 0f00000000;
	mul.wide.u32 	%rd681, %r1500, 4;
	add.s64 	%rd682, %rd56, %rd681;
	sub.f32 	%f1338, %f1337, %f3;
	max.f32 	%f1339, %f1338, 0f00000000;
	sub.f32 	%f1340, %f3, %f1337;
	max.f32 	%f1341, %f1340, 0f00000000;
	selp.f32 	%f1342, %f1341, %f1339, %p181;
	add.s64 	%rd683, %rd59, %rd681;
	add.s64 	%rd684, %rd57, %rd681;
	add.s32 	%r783, %r1500, 1;
	cvt.rn.f32.u32 	%f1343, %r783;
	fma.rn.f32 	%f1344, %f54, %f1343, 0f00000000;
	st.local.v2.f32 	[%rd682], {%f1337, %f1344};
	sub.f32 	%f1345, %f1344, %f3;
	max.f32 	%f1346, %f1345, 0f00000000;
	sub.f32 	%f1347, %f3, %f1344;
	max.f32 	%f1348, %f1347, 0f00000000;
	selp.f32 	%f1349, %f1348, %f1346, %p181;
	st.local.v2.f32 	[%rd683], {%f1342, %f1349};
	st.local.v2.f32 	[%rd684], {%f1342, %f1349};
	add.s32 	%r784, %r1500, 2;
	cvt.rn.f32.u32 	%f1350, %r784;
	fma.rn.f32 	%f1351, %f54, %f1350, 0f00000000;
	sub.f32 	%f1352, %f1351, %f3;
	max.f32 	%f1353, %f1352, 0f00000000;
	sub.f32 	%f1354, %f3, %f1351;
	max.f32 	%f1355, %f1354, 0f00000000;
	selp.f32 	%f1356, %f1355, %f1353, %p181;
	add.s32 	%r785, %r1500, 3;
	cvt.rn.f32.u32 	%f1357, %r785;
	fma.rn.f32 	%f1358, %f54, %f1357, 0f00000000;
	st.local.v2.f32 	[%rd682+8], {%f1351, %f1358};
	sub.f32 	%f1359, %f1358, %f3;
	max.f32 	%f1360, %f1359, 0f00000000;
	sub.f32 	%f1361, %f3, %f1358;
	max.f32 	%f1362, %f1361, 0f00000000;
	selp.f32 	%f1363, %f1362, %f1360, %p181;
	st.local.v2.f32 	[%rd683+8], {%f1356, %f1363};
	st.local.v2.f32 	[%rd684+8], {%f1356, %f1363};
	add.s32 	%r1500, %r1500, 4;
	setp.eq.s32 	%p182, %r1500, %r136;
	@%p182 bra 	$L__BB5_146;
	bra.uni 	$L__BB5_145;
$L__BB5_146:
	setp.eq.s32 	%p183, %r135, 0;
	@%p183 bra 	$L__BB5_149;
	mov.b32 	%r1499, 0;
	mov.u32 	%r1498, %r136;
$L__BB5_148:
	.pragma "nounroll";
	cvt.rn.f32.u32 	%f1364, %r1498;
	fma.rn.f32 	%f1365, %f54, %f1364, 0f00000000;
	mul.wide.u32 	%rd685, %r1498, 4;
	add.s64 	%rd686, %rd56, %rd685;
	st.local.f32 	[%rd686], %f1365;
	sub.f32 	%f1366, %f1365, %f3;
	sub.f32 	%f1367, %f3, %f1365;
	selp.f32 	%f1368, %f1367, %f1366, %p181;
	max.f32 	%f1369, %f1368, 0f00000000;
	add.s64 	%rd687, %rd59, %rd685;
	st.local.f32 	[%rd687], %f1369;
	add.s64 	%rd688, %rd57, %rd685;
	st.local.f32 	[%rd688], %f1369;
	add.s32 	%r1498, %r1498, 1;
	add.s32 	%r1499, %r1499, 1;
	setp.ne.s32 	%p185, %r1499, %r135;
	@%p185 bra 	$L__BB5_148;
$L__BB5_149:
	ld.param.u32 	%r1413, [_Z32compute_iv_fd_kernel_threadlocalPKfS0_S0_S0_PKiS0_S0_iiiS0_S0_iPf_param_8];
	setp.lt.s32 	%p186, %r1413, 1;
	@%p186 bra 	$L__BB5_327;
	mul.f32 	%f55, %f41, 0f3E800000;
	mul.f32 	%f56, %f54, %f54;
	mul.f32 	%f57, %f41, 0fBF000000;
	selp.f32 	%f58, %f3, 0f00000000, %p181;
	sub.f32 	%f1370, %f52, %f3;
	max.f32 	%f1371, %f1370, 0f00000000;
	selp.f32 	%f59, 0f00000000, %f1371, %p181;
	add.s32 	%r141, %r134, -2;
	mul.wide.u32 	%rd689, %r141, 4;
	add.s64 	%rd77, %rd62, %rd689;
	add.s64 	%rd78, %rd63, %rd689;
	add.s32 	%r142, %r134, -1;
	mul.wide.u32 	%rd690, %r134, 4;
	add.s64 	%rd79, %rd58, %rd690;
	add.s64 	%rd80, %rd67, %rd689;
	add.s32 	%r143, %r134, -3;
	add.s64 	%rd81, %rd66, %rd689;
	add.s64 	%rd82, %rd69, %rd690;
	and.b32  	%r144, %r142, 3;
	and.b32  	%r145, %r142, 124;
	and.b32  	%r146, %r141, 3;
	and.b32  	%r147, %r141, 124;
	mul.wide.u32 	%rd691, %r143, 4;
	add.s64 	%rd83, %rd67, %rd691;
	add.s64 	%rd84, %rd68, %rd691;
	add.s32 	%r148, %r134, -4;
	mul.wide.u32 	%rd692, %r148, 4;
	add.s64 	%rd85, %rd67, %rd692;
	add.s64 	%rd86, %rd68, %rd692;
	add.s32 	%r149, %r134, -5;
	mul.wide.u32 	%rd693, %r149, 4;
	add.s64 	%rd87, %rd67, %rd693;
	add.s64 	%rd88, %rd68, %rd693;
	add.s32 	%r150, %r134, -6;
	mov.u32 	%r1501, %r79;
	bra.uni 	$L__BB5_156;
$L__BB5_151:
	@%p183 bra 	$L__BB5_155;
	setp.eq.s32 	%p306, %r135, 1;
	ld.local.f32 	%f1895, [%rd130+16];
	st.local.f32 	[%rd131+16], %f1895;
	@%p306 bra 	$L__BB5_155;
	setp.eq.s32 	%p307, %r135, 2;
	ld.local.f32 	%f1896, [%rd130+20];
	st.local.f32 	[%rd131+20], %f1896;
	@%p307 bra 	$L__BB5_155;
	ld.local.f32 	%f1897, [%rd130+24];
	st.local.f32 	[%rd131+24], %f1897;
$L__BB5_155:
	setp.lt.s32 	%p308, %r153, 2;
	@%p308 bra 	$L__BB5_327;
$L__BB5_156:
	mov.u32 	%r153, %r1501;
	add.s32 	%r1501, %r153, -1;
	mul.wide.u32 	%rd694, %r1501, 4;
	add.s64 	%rd695, %rd54, %rd694;
	ld.local.f32 	%f60, [%rd695];
	ld.local.f32 	%f5237, [%rd57+4];
	mov.b32 	%r1502, 1;
$L__BB5_157:
	mul.wide.u32 	%rd696, %r1502, 4;
	add.s64 	%rd89, %rd56, %rd696;
	ld.local.f32 	%f1372, [%rd89];
	mul.f32 	%f1373, %f1372, %f1372;
	mul.f32 	%f1374, %f1373, 0f322BCC76;
	div.rn.f32 	%f1375, %f1374, %f56;
	mul.f32 	%f1376, %f60, %f1372;
	div.rn.f32 	%f1377, %f1376, %f54;
	sub.f32 	%f1378, %f1375, %f1377;
	mul.f32 	%f1379, %f55, %f1378;
	add.f32 	%f1380, %f60, %f1375;
	mul.f32 	%f1381, %f57, %f1380;
	add.f32 	%f1382, %f1377, %f1375;
	mul.f32 	%f1383, %f55, %f1382;
	neg.f32 	%f1384, %f1379;
	add.s64 	%rd90, %rd60, %rd696;
	st.local.f32 	[%rd90+-4], %f1384;
	mov.f32 	%f1385, 0f3F800000;
	sub.f32 	%f1386, %f1385, %f1381;
	add.s64 	%rd91, %rd61, %rd696;
	st.local.f32 	[%rd91+-4], %f1386;
	neg.f32 	%f1387, %f1383;
	add.s64 	%rd92, %rd62, %rd696;
	st.local.f32 	[%rd92+-4], %f1387;
	add.s64 	%rd93, %rd57, %rd696;
	ld.local.f32 	%f1388, [%rd93+-4];
	add.f32 	%f1389, %f1381, 0f3F800000;
	mul.f32 	%f1390, %f5237, %f1389;
	fma.rn.f32 	%f1391, %f1388, %f1379, %f1390;
	ld.local.v2.f32 	{%f1392, %f1393}, [%rd93+4];
	fma.rn.f32 	%f1394, %f1383, %f1392, %f1391;
	add.s64 	%rd94, %rd63, %rd696;
	st.local.f32 	[%rd94+-4], %f1394;
	ld.local.v2.f32 	{%f1395, %f1396}, [%rd89+4];
	mul.f32 	%f1397, %f1395, %f1395;
	mul.f32 	%f1398, %f1397, 0f322BCC76;
	div.rn.f32 	%f1399, %f1398, %f56;
	mul.f32 	%f1400, %f60, %f1395;
	div.rn.f32 	%f1401, %f1400, %f54;
	sub.f32 	%f1402, %f1399, %f1401;
	mul.f32 	%f1403, %f55, %f1402;
	add.f32 	%f1404, %f60, %f1399;
	mul.f32 	%f1405, %f57, %f1404;
	add.f32 	%f1406, %f1401, %f1399;
	mul.f32 	%f1407, %f55, %f1406;
	neg.f32 	%f1408, %f1403;
	st.local.f32 	[%rd90], %f1408;
	sub.f32 	%f1409, %f1385, %f1405;
	st.local.f32 	[%rd91], %f1409;
	neg.f32 	%f1410, %f1407;
	st.local.f32 	[%rd92], %f1410;
	add.f32 	%f1411, %f1405, 0f3F800000;
	mul.f32 	%f1412, %f1392, %f1411;
	fma.rn.f32 	%f1413, %f5237, %f1403, %f1412;
	fma.rn.f32 	%f1414, %f1407, %f1393, %f1413;
	st.local.f32 	[%rd94], %f1414;
	mul.f32 	%f1415, %f1396, %f1396;
	mul.f32 	%f1416, %f1415, 0f322BCC76;
	div.rn.f32 	%f1417, %f1416, %f56;
	mul.f32 	%f1418, %f60, %f1396;
	div.rn.f32 	%f1419, %f1418, %f54;
	sub.f32 	%f1420, %f1417, %f1419;
	mul.f32 	%f1421, %f55, %f1420;
	add.f32 	%f1422, %f60, %f1417;
	mul.f32 	%f1423, %f57, %f1422;
	add.f32 	%f1424, %f1419, %f1417;
	mul.f32 	%f1425, %f55, %f1424;
	neg.f32 	%f1426, %f1421;
	st.local.f32 	[%rd90+4], %f1426;
	sub.f32 	%f1427, %f1385, %f1423;
	st.local.f32 	[%rd91+4], %f1427;
	neg.f32 	%f1428, %f1425;
	st.local.f32 	[%rd92+4], %f1428;
	add.f32 	%f1429, %f1423, 0f3F800000;
	mul.f32 	%f1430, %f1393, %f1429;
	fma.rn.f32 	%f1431, %f1392, %f1421, %f1430;
	ld.local.v2.f32 	{%f63, %f5237}, [%rd93+12];
	fma.rn.f32 	%f1432, %f1425, %f63, %f1431;
	st.local.f32 	[%rd94+4], %f1432;
	ld.local.f32 	%f1433, [%rd89+12];
	mul.f32 	%f1434, %f1433, %f1433;
	mul.f32 	%f1435, %f1434, 0f322BCC76;
	div.rn.f32 	%f1436, %f1435, %f56;
	mul.f32 	%f1437, %f60, %f1433;
	div.rn.f32 	%f1438, %f1437, %f54;
	sub.f32 	%f1439, %f1436, %f1438;
	mul.f32 	%f1440, %f55, %f1439;
	add.f32 	%f1441, %f60, %f1436;
	mul.f32 	%f1442, %f57, %f1441;
	add.f32 	%f1443, %f1438, %f1436;
	mul.f32 	%f1444, %f55, %f1443;
	neg.f32 	%f1445, %f1440;
	st.local.f32 	[%rd90+8], %f1445;
	sub.f32 	%f1446, %f1385, %f1442;
	st.local.f32 	[%rd91+8], %f1446;
	neg.f32 	%f1447, %f1444;
	st.local.f32 	[%rd92+8], %f1447;
	add.f32 	%f1448, %f1442, 0f3F800000;
	mul.f32 	%f1449, %f63, %f1448;
	fma.rn.f32 	%f1450, %f1393, %f1440, %f1449;
	add.s32 	%r156, %r1502, 4;
	fma.rn.f32 	%f1451, %f1444, %f5237, %f1450;
	st.local.f32 	[%rd94+8], %f1451;
	add.s32 	%r788, %r1502, 3;
	setp.ne.s32 	%p188, %r788, %r145;
	mov.u32 	%r1502, %r156;
	@%p188 bra 	$L__BB5_157;
	setp.eq.s32 	%p189, %r144, 0;
	@%p189 bra 	$L__BB5_162;
	setp.eq.s32 	%p190, %r144, 1;
	ld.local.f32 	%f1452, [%rd89+16];
	mul.f32 	%f1453, %f1452, %f1452;
	mul.f32 	%f1454, %f1453, 0f322BCC76;
	div.rn.f32 	%f1455, %f1454, %f56;
	mul.f32 	%f1456, %f60, %f1452;
	div.rn.f32 	%f1457, %f1456, %f54;
	sub.f32 	%f1458, %f1455, %f1457;
	mul.f32 	%f1459, %f55, %f1458;
	add.f32 	%f1460, %f60, %f1455;
	mul.f32 	%f1461, %f57, %f1460;
	add.f32 	%f1462, %f1457, %f1455;
	mul.f32 	%f1463, %f55, %f1462;
	neg.f32 	%f1464, %f1459;
	st.local.f32 	[%rd90+12], %f1464;
	mov.f32 	%f1465, 0f3F800000;
	sub.f32 	%f1466, %f1465, %f1461;
	st.local.f32 	[%rd91+12], %f1466;
	neg.f32 	%f1467, %f1463;
	st.local.f32 	[%rd92+12], %f1467;
	add.f32 	%f1468, %f1461, 0f3F800000;
	mul.f32 	%f1469, %f5237, %f1468;
	fma.rn.f32 	%f1470, %f63, %f1459, %f1469;
	ld.local.f32 	%f65, [%rd93+20];
	fma.rn.f32 	%f1471, %f1463, %f65, %f1470;
	st.local.f32 	[%rd94+12], %f1471;
	@%p190 bra 	$L__BB5_162;
	setp.eq.s32 	%p191, %r144, 2;
	ld.local.f32 	%f1472, [%rd89+20];
	mul.f32 	%f1473, %f1472, %f1472;
	mul.f32 	%f1474, %f1473, 0f322BCC76;
	div.rn.f32 	%f1475, %f1474, %f56;
	mul.f32 	%f1476, %f60, %f1472;
	div.rn.f32 	%f1477, %f1476, %f54;
	sub.f32 	%f1478, %f1475, %f1477;
	mul.f32 	%f1479, %f55, %f1478;
	add.f32 	%f1480, %f60, %f1475;
	mul.f32 	%f1481, %f57, %f1480;
	add.f32 	%f1482, %f1477, %f1475;
	mul.f32 	%f1483, %f55, %f1482;
	neg.f32 	%f1484, %f1479;
	st.local.f32 	[%rd90+16], %f1484;
	mov.f32 	%f1485, 0f3F800000;
	sub.f32 	%f1486, %f1485, %f1481;
	st.local.f32 	[%rd91+16], %f1486;
	neg.f32 	%f1487, %f1483;
	st.local.f32 	[%rd92+16], %f1487;
	add.f32 	%f1488, %f1481, 0f3F800000;
	mul.f32 	%f1489, %f65, %f1488;
	fma.rn.f32 	%f1490, %f5237, %f1479, %f1489;
	ld.local.f32 	%f66, [%rd93+24];
	fma.rn.f32 	%f1491, %f1483, %f66, %f1490;
	st.local.f32 	[%rd94+16], %f1491;
	@%p191 bra 	$L__BB5_162;
	ld.local.f32 	%f1492, [%rd89+24];
	mul.f32 	%f1493, %f1492, %f1492;
	mul.f32 	%f1494, %f1493, 0f322BCC76;
	div.rn.f32 	%f1495, %f1494, %f56;
	mul.f32 	%f1496, %f60, %f1492;
	div.rn.f32 	%f1497, %f1496, %f54;
	sub.f32 	%f1498, %f1495, %f1497;
	mul.f32 	%f1499, %f55, %f1498;
	add.f32 	%f1500, %f60, %f1495;
	mul.f32 	%f1501, %f57, %f1500;
	add.f32 	%f1502, %f1497, %f1495;
	mul.f32 	%f1503, %f55, %f1502;
	neg.f32 	%f1504, %f1499;
	st.local.f32 	[%rd90+20], %f1504;
	mov.f32 	%f1505, 0f3F800000;
	sub.f32 	%f1506, %f1505, %f1501;
	st.local.f32 	[%rd91+20], %f1506;
	neg.f32 	%f1507, %f1503;
	st.local.f32 	[%rd92+20], %f1507;
	add.f32 	%f1508, %f1501, 0f3F800000;
	mul.f32 	%f1509, %f66, %f1508;
	fma.rn.f32 	%f1510, %f65, %f1499, %f1509;
	ld.local.f32 	%f1511, [%rd93+28];
	fma.rn.f32 	%f1512, %f1503, %f1511, %f1510;
	st.local.f32 	[%rd94+20], %f1512;
$L__BB5_162:
	ld.local.f32 	%f1513, [%rd60];
	mul.f32 	%f1514, %f58, %f1513;
	ld.local.f32 	%f1515, [%rd63];
	sub.f32 	%f1516, %f1515, %f1514;
	st.local.f32 	[%rd63], %f1516;
	ld.local.f32 	%f1517, [%rd77];
	mul.f32 	%f1518, %f59, %f1517;
	ld.local.f32 	%f1519, [%rd78];
	sub.f32 	%f1520, %f1519, %f1518;
	st.local.f32 	[%rd78], %f1520;
	mov.b32 	%r1503, 0;
$L__BB5_163:
	mul.wide.u32 	%rd697, %r1503, 4;
	add.s64 	%rd95, %rd60, %rd697;
	ld.local.f32 	%f1521, [%rd95];
	add.s64 	%rd96, %rd64, %rd697;
	st.local.f32 	[%rd96], %f1521;
	add.s64 	%rd97, %rd61, %rd697;
	ld.local.f32 	%f1522, [%rd97];
	add.s64 	%rd98, %rd65, %rd697;
	st.local.f32 	[%rd98], %f1522;
	add.s64 	%rd99, %rd62, %rd697;
	ld.local.f32 	%f1523, [%rd99];
	add.s64 	%rd100, %rd66, %rd697;
	st.local.f32 	[%rd100], %f1523;
	add.s64 	%rd101, %rd63, %rd697;
	ld.local.f32 	%f1524, [%rd101];
	add.s64 	%rd102, %rd67, %rd697;
	st.local.f32 	[%rd102], %f1524;
	ld.local.f32 	%f1525, [%rd95+4];
	st.local.f32 	[%rd96+4], %f1525;
	ld.local.f32 	%f1526, [%rd97+4];
	st.local.f32 	[%rd98+4], %f1526;
	ld.local.f32 	%f1527, [%rd99+4];
	st.local.f32 	[%rd100+4], %f1527;
	ld.local.f32 	%f1528, [%rd101+4];
	st.local.f32 	[%rd102+4], %f1528;
	ld.local.f32 	%f1529, [%rd95+8];
	st.local.f32 	[%rd96+8], %f1529;
	ld.local.f32 	%f1530, [%rd97+8];
	st.local.f32 	[%rd98+8], %f1530;
	ld.local.f32 	%f1531, [%rd99+8];
	st.local.f32 	[%rd100+8], %f1531;
	ld.local.f32 	%f1532, [%rd101+8];
	st.local.f32 	[%rd102+8], %f1532;
	ld.local.f32 	%f1533, [%rd95+12];
	st.local.f32 	[%rd96+12], %f1533;
	ld.local.f32 	%f1534, [%rd97+12];
	st.local.f32 	[%rd98+12], %f1534;
	ld.local.f32 	%f1535, [%rd99+12];
	st.local.f32 	[%rd100+12], %f1535;
	ld.local.f32 	%f1536, [%rd101+12];
	st.local.f32 	[%rd102+12], %f1536;
	add.s32 	%r1503, %r1503, 4;
	setp.ne.s32 	%p192, %r1503, %r145;
	@%p192 bra 	$L__BB5_163;
	@%p189 bra 	$L__BB5_168;
	setp.eq.s32 	%p194, %r144, 1;
	ld.local.f32 	%f1537, [%rd95+16];
	st.local.f32 	[%rd96+16], %f1537;
	ld.local.f32 	%f1538, [%rd97+16];
	st.local.f32 	[%rd98+16], %f1538;
	ld.local.f32 	%f1539, [%rd99+16];
	st.local.f32 	[%rd100+16], %f1539;
	ld.local.f32 	%f1540, [%rd101+16];
	st.local.f32 	[%rd102+16], %f1540;
	@%p194 bra 	$L__BB5_168;
	setp.eq.s32 	%p195, %r144, 2;
	ld.local.f32 	%f1541, [%rd95+20];
	st.local.f32 	[%rd96+20], %f1541;
	ld.local.f32 	%f1542, [%rd97+20];
	st.local.f32 	[%rd98+20], %f1542;
	ld.local.f32 	%f1543, [%rd99+20];
	st.local.f32 	[%rd100+20], %f1543;
	ld.local.f32 	%f1544, [%rd101+20];
	st.local.f32 	[%rd102+20], %f1544;
	@%p195 bra 	$L__BB5_168;
	ld.local.f32 	%f1545, [%rd95+24];
	st.local.f32 	[%rd96+24], %f1545;
	ld.local.f32 	%f1546, [%rd97+24];
	st.local.f32 	[%rd98+24], %f1546;
	ld.local.f32 	%f1547, [%rd99+24];
	st.local.f32 	[%rd100+24], %f1547;
	ld.local.f32 	%f1548, [%rd101+24];
	st.local.f32 	[%rd102+24], %f1548;
$L__BB5_168:
	ld.local.f32 	%f1549, [%rd66];
	ld.local.f32 	%f1550, [%rd65];
	div.rn.f32 	%f1551, %f1549, %f1550;
	st.local.f32 	[%rd68], %f1551;
	ld.local.f32 	%f1552, [%rd67];
	div.rn.f32 	%f1553, %f1552, %f1550;
	st.local.f32 	[%rd67], %f1553;
	mov.b32 	%r1504, 1;
$L__BB5_169:
	mov.u32 	%r159, %r1504;
	mul.wide.u32 	%rd698, %r159, 4;
	add.s64 	%rd103, %rd65, %rd698;
	ld.local.f32 	%f1555, [%rd103];
	add.s64 	%rd104, %rd64, %rd698;
	ld.local.f32 	%f67, [%rd104];
	mul.wide.s32 	%rd699, %r159, 4;
	add.s64 	%rd105, %rd68, %rd699;
	ld.local.f32 	%f1556, [%rd105+-4];
	mul.f32 	%f1557, %f67, %f1556;
	sub.f32 	%f68, %f1555, %f1557;
	setp.eq.s32 	%p196, %r159, %r141;
	add.s64 	%rd106, %rd66, %rd698;
	mov.f32 	%f5238, 0f00000000;
	@%p196 bra 	$L__BB5_171;
	ld.local.f32 	%f1558, [%rd106];
	div.rn.f32 	%f5238, %f1558, %f68;
$L__BB5_171:
	st.local.f32 	[%rd105], %f5238;
	mul.wide.u32 	%rd700, %r159, 4;
	add.s64 	%rd107, %rd67, %rd700;
	ld.local.f32 	%f1560, [%rd107];
	ld.local.f32 	%f1561, [%rd107+-4];
	mul.f32 	%f1562, %f67, %f1561;
	sub.f32 	%f1563, %f1560, %f1562;
	div.rn.f32 	%f71, %f1563, %f68;
	st.local.f32 	[%rd107], %f71;
	ld.local.f32 	%f1564, [%rd103+4];
	ld.local.f32 	%f72, [%rd104+4];
	mul.f32 	%f1565, %f72, %f5238;
	sub.f32 	%f73, %f1564, %f1565;
	setp.eq.s32 	%p197, %r159, %r143;
	mov.f32 	%f5239, 0f00000000;
	@%p197 bra 	$L__BB5_173;
	ld.local.f32 	%f1566, [%rd106+4];
	div.rn.f32 	%f5239, %f1566, %f73;
$L__BB5_173:
	st.local.f32 	[%rd105+4], %f5239;
	ld.local.f32 	%f1568, [%rd107+4];
	mul.f32 	%f1569, %f72, %f71;
	sub.f32 	%f1570, %f1568, %f1569;
	div.rn.f32 	%f76, %f1570, %f73;
	st.local.f32 	[%rd107+4], %f76;
	ld.local.f32 	%f1571, [%rd103+8];
	ld.local.f32 	%f77, [%rd104+8];
	mul.f32 	%f1572, %f77, %f5239;
	sub.f32 	%f78, %f1571, %f1572;
	setp.eq.s32 	%p198, %r159, %r148;
	mov.f32 	%f5240, 0f00000000;
	@%p198 bra 	$L__BB5_175;
	ld.local.f32 	%f1573, [%rd106+8];
	div.rn.f32 	%f5240, %f1573, %f78;
$L__BB5_175:
	st.local.f32 	[%rd105+8], %f5240;
	ld.local.f32 	%f1575, [%rd107+8];
	mul.f32 	%f1576, %f77, %f76;
	sub.f32 	%f1577, %f1575, %f1576;
	div.rn.f32 	%f81, %f1577, %f78;
	st.local.f32 	[%rd107+8], %f81;
	ld.local.f32 	%f1578, [%rd103+12];
	ld.local.f32 	%f82, [%rd104+12];
	mul.f32 	%f1579, %f82, %f5240;
	sub.f32 	%f83, %f1578, %f1579;
	setp.eq.s32 	%p199, %r159, %r149;
	mov.f32 	%f5241, 0f00000000;
	@%p199 bra 	$L__BB5_177;
	ld.local.f32 	%f1580, [%rd106+12];
	div.rn.f32 	%f5241, %f1580, %f83;
$L__BB5_177:
	st.local.f32 	[%rd105+12], %f5241;
	ld.local.f32 	%f1581, [%rd107+12];
	mul.f32 	%f1582, %f82, %f81;
	sub.f32 	%f1583, %f1581, %f1582;
	div.rn.f32 	%f86, %f1583, %f83;
	st.local.f32 	[%rd107+12], %f86;
	add.s32 	%r1504, %r159, 4;
	add.s32 	%r791, %r159, 3;
	setp.ne.s32 	%p200, %r791, %r147;
	@%p200 bra 	$L__BB5_169;
	setp.eq.s32 	%p201, %r146, 0;
	@%p201 bra 	$L__BB5_188;
	ld.local.f32 	%f1585, [%rd103+16];
	ld.local.f32 	%f87, [%rd104+16];
	mul.f32 	%f1586, %f87, %f5241;
	sub.f32 	%f88, %f1585, %f1586;
	setp.eq.s32 	%p202, %r1504, %r141;
	mov.f32 	%f5242, 0f00000000;
	@%p202 bra 	$L__BB5_181;
	ld.local.f32 	%f1587, [%rd106+16];
	div.rn.f32 	%f5242, %f1587, %f88;
$L__BB5_181:
	setp.eq.s32 	%p203, %r146, 1;
	st.local.f32 	[%rd105+16], %f5242;
	ld.local.f32 	%f1588, [%rd107+16];
	mul.f32 	%f1589, %f87, %f86;
	sub.f32 	%f1590, %f1588, %f1589;
	div.rn.f32 	%f91, %f1590, %f88;
	st.local.f32 	[%rd107+16], %f91;
	@%p203 bra 	$L__BB5_188;
	ld.local.f32 	%f1592, [%rd103+20];
	ld.local.f32 	%f92, [%rd104+20];
	mul.f32 	%f1593, %f92, %f5242;
	sub.f32 	%f93, %f1592, %f1593;
	add.s32 	%r792, %r134, -7;
	setp.eq.s32 	%p204, %r159, %r792;
	mov.f32 	%f5243, 0f00000000;
	@%p204 bra 	$L__BB5_184;
	ld.local.f32 	%f1594, [%rd106+20];
	div.rn.f32 	%f5243, %f1594, %f93;
$L__BB5_184:
	setp.eq.s32 	%p205, %r146, 2;
	st.local.f32 	[%rd105+20], %f5243;
	ld.local.f32 	%f1595, [%rd107+20];
	mul.f32 	%f1596, %f92, %f91;
	sub.f32 	%f1597, %f1595, %f1596;
	div.rn.f32 	%f96, %f1597, %f93;
	st.local.f32 	[%rd107+20], %f96;
	@%p205 bra 	$L__BB5_188;
	ld.local.f32 	%f1599, [%rd103+24];
	ld.local.f32 	%f97, [%rd104+24];
	mul.f32 	%f1600, %f97, %f5243;
	sub.f32 	%f98, %f1599, %f1600;
	add.s32 	%r793, %r134, -8;
	setp.eq.s32 	%p206, %r159, %r793;
	mov.f32 	%f5244, 0f00000000;
	@%p206 bra 	$L__BB5_187;
	ld.local.f32 	%f1601, [%rd106+24];
	div.rn.f32 	%f5244, %f1601, %f98;
$L__BB5_187:
	st.local.f32 	[%rd105+24], %f5244;
	ld.local.f32 	%f1602, [%rd107+24];
	mul.f32 	%f1603, %f97, %f96;
	sub.f32 	%f1604, %f1602, %f1603;
	div.rn.f32 	%f1605, %f1604, %f98;
	st.local.f32 	[%rd107+24], %f1605;
$L__BB5_188:
	st.local.f32 	[%rd58], %f58;
	st.local.f32 	[%rd79], %f59;
	ld.local.f32 	%f101, [%rd80];
	st.local.f32 	[%rd79+-4], %f101;
	mov.u32 	%r1505, %r143;
	@%p201 bra 	$L__BB5_192;
	setp.eq.s32 	%p208, %r146, 1;
	ld.local.f32 	%f1606, [%rd83];
	ld.local.f32 	%f1607, [%rd84];
	mul.f32 	%f1608, %f1607, %f101;
	sub.f32 	%f102, %f1606, %f1608;
	st.local.f32 	[%rd79+-8], %f102;
	mov.u32 	%r1505, %r148;
	@%p208 bra 	$L__BB5_192;
	setp.eq.s32 	%p209, %r146, 2;
	ld.local.f32 	%f1609, [%rd85];
	ld.local.f32 	%f1610, [%rd86];
	mul.f32 	%f1611, %f1610, %f102;
	sub.f32 	%f103, %f1609, %f1611;
	st.local.f32 	[%rd79+-12], %f103;
	mov.u32 	%r1505, %r149;
	@%p209 bra 	$L__BB5_192;
	ld.local.f32 	%f1612, [%rd87];
	ld.local.f32 	%f1613, [%rd88];
	mul.f32 	%f1614, %f1613, %f103;
	sub.f32 	%f1615, %f1612, %f1614;
	st.local.f32 	[%rd79+-16], %f1615;
	mov.u32 	%r1505, %r150;
$L__BB5_192:
	mul.wide.u32 	%rd701, %r1505, 4;
	add.s64 	%rd702, %rd67, %rd701;
	ld.local.f32 	%f1616, [%rd702];
	add.s64 	%rd703, %rd68, %rd701;
	ld.local.f32 	%f1617, [%rd703];
	add.s64 	%rd704, %rd58, %rd701;
	ld.local.f32 	%f1618, [%rd704+8];
	mul.f32 	%f1619, %f1617, %f1618;
	sub.f32 	%f1620, %f1616, %f1619;
	st.local.f32 	[%rd704+4], %f1620;
	add.s32 	%r794, %r1505, -1;
	mul.wide.u32 	%rd705, %r794, 4;
	add.s64 	%rd706, %rd67, %rd705;
	ld.local.f32 	%f1621, [%rd706];
	add.s64 	%rd707, %rd68, %rd705;
	ld.local.f32 	%f1622, [%rd707];
	mul.f32 	%f1623, %f1622, %f1620;
	sub.f32 	%f1624, %f1621, %f1623;
	st.local.f32 	[%rd704], %f1624;
	add.s32 	%r795, %r1505, -2;
	mul.wide.u32 	%rd708, %r795, 4;
	add.s64 	%rd709, %rd67, %rd708;
	ld.local.f32 	%f1625, [%rd709];
	add.s64 	%rd710, %rd68, %rd708;
	ld.local.f32 	%f1626, [%rd710];
	mul.f32 	%f1627, %f1626, %f1624;
	sub.f32 	%f1628, %f1625, %f1627;
	add.s64 	%rd711, %rd58, %rd705;
	st.local.f32 	[%rd711], %f1628;
	add.s32 	%r796, %r1505, -3;
	mul.wide.u32 	%rd712, %r796, 4;
	add.s64 	%rd713, %rd67, %rd712;
	ld.local.f32 	%f1629, [%rd713];
	add.s64 	%rd714, %rd68, %rd712;
	ld.local.f32 	%f1630, [%rd714];
	mul.f32 	%f1631, %f1630, %f1628;
	sub.f32 	%f1632, %f1629, %f1631;
	add.s64 	%rd715, %rd58, %rd708;
	st.local.f32 	[%rd715], %f1632;
	add.s32 	%r163, %r1505, -4;
	setp.gt.s32 	%p210, %r1505, 3;
	mov.u32 	%r1505, %r163;
	@%p210 bra 	$L__BB5_192;
	mov.b32 	%r1507, 0;
$L__BB5_194:
	mov.b32 	%r1508, 1;
	bra.uni 	$L__BB5_196;
$L__BB5_195:
	add.s32 	%r1508, %r1508, 1;
	setp.eq.s32 	%p212, %r1508, %r134;
	@%p212 bra 	$L__BB5_284;
$L__BB5_196:
	mul.wide.u32 	%rd716, %r1508, 4;
	add.s64 	%rd717, %rd58, %rd716;
	ld.local.f32 	%f1633, [%rd717];
	add.s64 	%rd718, %rd59, %rd716;
	ld.local.f32 	%f1634, [%rd718];
	setp.geu.f32 	%p211, %f1633, %f1634;
	@%p211 bra 	$L__BB5_195;
	mov.b32 	%r1509, 1;
$L__BB5_198:
	mul.wide.u32 	%rd719, %r1509, 4;
	add.s64 	%rd108, %rd58, %rd719;
	ld.local.f32 	%f1635, [%rd108];
	add.s64 	%rd109, %rd59, %rd719;
	ld.local.f32 	%f104, [%rd109];
	setp.geu.f32 	%p213, %f1635, %f104;
	add.s64 	%rd110, %rd64, %rd719;
	add.s64 	%rd111, %rd65, %rd719;
	add.s64 	%rd112, %rd66, %rd719;
	add.s64 	%rd113, %rd67, %rd719;
	add.s64 	%rd114, %rd60, %rd719;
	add.s64 	%rd115, %rd61, %rd719;
	add.s64 	%rd116, %rd62, %rd719;
	add.s64 	%rd117, %rd63, %rd719;
	@%p213 bra 	$L__BB5_200;
	mov.b32 	%r800, 0;
	st.local.u32 	[%rd110+-4], %r800;
	mov.b32 	%r801, 1065353216;
	st.local.u32 	[%rd111+-4], %r801;
	st.local.u32 	[%rd112+-4], %r800;
	st.local.f32 	[%rd113+-4], %f104;
	bra.uni 	$L__BB5_201;
$L__BB5_200:
	ld.local.f32 	%f1636, [%rd114+-4];
	st.local.f32 	[%rd110+-4], %f1636;
	ld.local.f32 	%f1637, [%rd115+-4];
	st.local.f32 	[%rd111+-4], %f1637;
	ld.local.f32 	%f1638, [%rd116+-4];
	st.local.f32 	[%rd112+-4], %f1638;
	ld.local.f32 	%f1639, [%rd117+-4];
	st.local.f32 	[%rd113+-4], %f1639;
$L__BB5_201:
	ld.local.f32 	%f1640, [%rd108+4];
	ld.local.f32 	%f5245, [%rd109+4];
	setp.lt.f32 	%p214, %f1640, %f5245;
	@%p214 bra 	$L__BB5_203;
	ld.local.f32 	%f1641, [%rd114];
	st.local.f32 	[%rd110], %f1641;
	ld.local.f32 	%f1642, [%rd115];
	st.local.f32 	[%rd111], %f1642;
	ld.local.f32 	%f1643, [%rd116];
	st.local.f32 	[%rd112], %f1643;
	ld.local.f32 	%f5245, [%rd117];
	bra.uni 	$L__BB5_204;
$L__BB5_203:
	mov.b32 	%r802, 0;
	st.local.u32 	[%rd110], %r802;
	mov.b32 	%r803, 1065353216;
	st.local.u32 	[%rd111], %r803;
	st.local.u32 	[%rd112], %r802;
$L__BB5_204:
	st.local.f32 	[%rd113], %f5245;
	ld.local.f32 	%f1644, [%rd108+8];
	ld.local.f32 	%f108, [%rd109+8];
	setp.lt.f32 	%p215, %f1644, %f108;
	@%p215 bra 	$L__BB5_206;
	ld.local.f32 	%f1645, [%rd114+4];
	st.local.f32 	[%rd110+4], %f1645;
	ld.local.f32 	%f1646, [%rd115+4];
	st.local.f32 	[%rd111+4], %f1646;
	ld.local.f32 	%f1647, [%rd116+4];
	st.local.f32 	[%rd112+4], %f1647;
	ld.local.f32 	%f1648, [%rd117+4];
	st.local.f32 	[%rd113+4], %f1648;
	bra.uni 	$L__BB5_207;
$L__BB5_206:
	mov.b32 	%r804, 0;
	st.local.u32 	[%rd110+4], %r804;
	mov.b32 	%r805, 1065353216;
	st.local.u32 	[%rd111+4], %r805;
	st.local.u32 	[%rd112+4], %r804;
	st.local.f32 	[%rd113+4], %f108;
$L__BB5_207:
	ld.local.f32 	%f1649, [%rd108+12];
	ld.local.f32 	%f109, [%rd109+12];
	setp.lt.f32 	%p216, %f1649, %f109;
	@%p216 bra 	$L__BB5_209;
	ld.local.f32 	%f1650, [%rd114+8];
	st.local.f32 	[%rd110+8], %f1650;
	ld.local.f32 	%f1651, [%rd115+8];
	st.local.f32 	[%rd111+8], %f1651;
	ld.local.f32 	%f1652, [%rd116+8];
	st.local.f32 	[%rd112+8], %f1652;
	ld.local.f32 	%f1653, [%rd117+8];
	st.local.f32 	[%rd113+8], %f1653;
	bra.uni 	$L__BB5_210;
$L__BB5_209:
	mov.b32 	%r806, 0;
	st.local.u32 	[%rd110+8], %r806;
	mov.b32 	%r807, 1065353216;
	st.local.u32 	[%rd111+8], %r807;
	st.local.u32 	[%rd112+8], %r806;
	st.local.f32 	[%rd113+8], %f109;
$L__BB5_210:
	add.s32 	%r168, %r1509, 4;
	add.s32 	%r808, %r1509, 3;
	setp.ne.s32 	%p217, %r808, %r145;
	mov.u32 	%r1509, %r168;
	@%p217 bra 	$L__BB5_198;
	@%p189 bra 	$L__BB5_223;
	ld.local.f32 	%f1654, [%rd108+16];
	ld.local.f32 	%f110, [%rd109+16];
	setp.lt.f32 	%p219, %f1654, %f110;
	@%p219 bra 	$L__BB5_214;
	ld.local.f32 	%f1655, [%rd114+12];
	st.local.f32 	[%rd110+12], %f1655;
	ld.local.f32 	%f1656, [%rd115+12];
	st.local.f32 	[%rd111+12], %f1656;
	ld.local.f32 	%f1657, [%rd116+12];
	st.local.f32 	[%rd112+12], %f1657;
	ld.local.f32 	%f1658, [%rd117+12];
	st.local.f32 	[%rd113+12], %f1658;
	bra.uni 	$L__BB5_215;
$L__BB5_214:
	mov.b32 	%r809, 0;
	st.local.u32 	[%rd110+12], %r809;
	mov.b32 	%r810, 1065353216;
	st.local.u32 	[%rd111+12], %r810;
	st.local.u32 	[%rd112+12], %r809;
	st.local.f32 	[%rd113+12], %f110;
$L__BB5_215:
	setp.eq.s32 	%p220, %r144, 1;
	@%p220 bra 	$L__BB5_223;
	ld.local.f32 	%f1659, [%rd108+20];
	ld.local.f32 	%f111, [%rd109+20];
	setp.lt.f32 	%p221, %f1659, %f111;
	@%p221 bra 	$L__BB5_218;
	ld.local.f32 	%f1660, [%rd114+16];
	st.local.f32 	[%rd110+16], %f1660;
	ld.local.f32 	%f1661, [%rd115+16];
	st.local.f32 	[%rd111+16], %f1661;
	ld.local.f32 	%f1662, [%rd116+16];
	st.local.f32 	[%rd112+16], %f1662;
	ld.local.f32 	%f1663, [%rd117+16];
	st.local.f32 	[%rd113+16], %f1663;
	bra.uni 	$L__BB5_219;
$L__BB5_218:
	mov.b32 	%r811, 0;
	st.local.u32 	[%rd110+16], %r811;
	mov.b32 	%r812, 1065353216;
	st.local.u32 	[%rd111+16], %r812;
	st.local.u32 	[%rd112+16], %r811;
	st.local.f32 	[%rd113+16], %f111;
$L__BB5_219:
	setp.eq.s32 	%p222, %r144, 2;
	@%p222 bra 	$L__BB5_223;
	ld.local.f32 	%f1664, [%rd108+24];
	ld.local.f32 	%f112, [%rd109+24];
	setp.lt.f32 	%p223, %f1664, %f112;
	@%p223 bra 	$L__BB5_222;
	ld.local.f32 	%f1665, [%rd114+20];
	st.local.f32 	[%rd110+20], %f1665;
	ld.local.f32 	%f1666, [%rd115+20];
	st.local.f32 	[%rd111+20], %f1666;
	ld.local.f32 	%f1667, [%rd116+20];
	st.local.f32 	[%rd112+20], %f1667;
	ld.local.f32 	%f1668, [%rd117+20];
	st.local.f32 	[%rd113+20], %f1668;
	bra.uni 	$L__BB5_223;
$L__BB5_222:
	mov.b32 	%r813, 0;
	st.local.u32 	[%rd110+20], %r813;
	mov.b32 	%r814, 1065353216;
	st.local.u32 	[%rd111+20], %r814;
	st.local.u32 	[%rd112+20], %r813;
	st.local.f32 	[%rd113+20], %f112;
$L__BB5_223:
	ld.local.f32 	%f1670, [%rd64];
	mul.f32 	%f1671, %f58, %f1670;
	ld.local.f32 	%f1672, [%rd67];
	sub.f32 	%f113, %f1672, %f1671;
	ld.local.f32 	%f1673, [%rd81];
	mul.f32 	%f1674, %f59, %f1673;
	ld.local.f32 	%f1675, [%rd80];
	sub.f32 	%f1676, %f1675, %f1674;
	st.local.f32 	[%rd80], %f1676;
	ld.local.f32 	%f114, [%rd65];
	setp.eq.f32 	%p224, %f114, 0f00000000;
	mov.f32 	%f5246, 0f00000000;
	@%p224 bra 	$L__BB5_225;
	ld.local.f32 	%f1677, [%rd66];
	div.rn.f32 	%f5246, %f1677, %f114;
$L__BB5_225:
	setp.neu.f32 	%p225, %f114, 0f00000000;
	st.local.f32 	[%rd68], %f5246;
	div.rn.f32 	%f1678, %f113, %f114;
	selp.f32 	%f1679, %f1678, 0f00000000, %p225;
	st.local.f32 	[%rd67], %f1679;
	mov.b32 	%r1510, 1;
$L__BB5_226:
	mov.u32 	%r169, %r1510;
	mul.wide.u32 	%rd720, %r169, 4;
	add.s64 	%rd118, %rd65, %rd720;
	ld.local.f32 	%f1681, [%rd118];
	add.s64 	%rd119, %rd64, %rd720;
	ld.local.f32 	%f117, [%rd119];
	mul.wide.s32 	%rd721, %r169, 4;
	add.s64 	%rd120, %rd68, %rd721;
	ld.local.f32 	%f1682, [%rd120+-4];
	mul.f32 	%f1683, %f117, %f1682;
	sub.f32 	%f1684, %f1681, %f1683;
	setp.eq.s32 	%p226, %r169, %r141;
	setp.eq.f32 	%p227, %f1684, 0f00000000;
	add.s64 	%rd121, %rd66, %rd720;
	mov.f32 	%f5247, 0f00000000;
	or.pred  	%p228, %p226, %p227;
	@%p228 bra 	$L__BB5_228;
	ld.local.f32 	%f1685, [%rd121];
	div.rn.f32 	%f5247, %f1685, %f1684;
$L__BB5_228:
	st.local.f32 	[%rd120], %f5247;
	mul.wide.u32 	%rd722, %r169, 4;
	add.s64 	%rd122, %rd67, %rd722;
	mov.f32 	%f5248, 0f00000000;
	@%p227 bra 	$L__BB5_230;
	ld.local.f32 	%f1687, [%rd122];
	ld.local.f32 	%f1688, [%rd122+-4];
	mul.f32 	%f1689, %f117, %f1688;
	sub.f32 	%f1690, %f1687, %f1689;
	div.rn.f32 	%f5248, %f1690, %f1684;
$L__BB5_230:
	st.local.f32 	[%rd122], %f5248;
	ld.local.f32 	%f1692, [%rd118+4];
	ld.local.f32 	%f123, [%rd119+4];
	mul.f32 	%f1693, %f123, %f5247;
	sub.f32 	%f1694, %f1692, %f1693;
	setp.eq.s32 	%p230, %r169, %r143;
	setp.eq.f32 	%p231, %f1694, 0f00000000;
	mov.f32 	%f5249, 0f00000000;
	or.pred  	%p232, %p230, %p231;
	@%p232 bra 	$L__BB5_232;
	ld.local.f32 	%f1695, [%rd121+4];
	div.rn.f32 	%f5249, %f1695, %f1694;
$L__BB5_232:
	st.local.f32 	[%rd120+4], %f5249;
	mov.f32 	%f5250, 0f00000000;
	@%p231 bra 	$L__BB5_234;
	ld.local.f32 	%f1697, [%rd122+4];
	mul.f32 	%f1698, %f123, %f5248;
	sub.f32 	%f1699, %f1697, %f1698;
	div.rn.f32 	%f5250, %f1699, %f1694;
$L__BB5_234:
	st.local.f32 	[%rd122+4], %f5250;
	ld.local.f32 	%f1701, [%rd118+8];
	ld.local.f32 	%f129, [%rd119+8];
	mul.f32 	%f1702, %f129, %f5249;
	sub.f32 	%f1703, %f1701, %f1702;
	setp.eq.s32 	%p234, %r169, %r148;
	setp.eq.f32 	%p235, %f1703, 0f00000000;
	mov.f32 	%f5251, 0f00000000;
	or.pred  	%p236, %p234, %p235;
	@%p236 bra 	$L__BB5_236;
	ld.local.f32 	%f1704, [%rd121+8];
	div.rn.f32 	%f5251, %f1704, %f1703;
$L__BB5_236:
	st.local.f32 	[%rd120+8], %f5251;
	mov.f32 	%f5252, 0f00000000;
	@%p235 bra 	$L__BB5_238;
	ld.local.f32 	%f1706, [%rd122+8];
	mul.f32 	%f1707, %f129, %f5250;
	sub.f32 	%f1708, %f1706, %f1707;
	div.rn.f32 	%f5252, %f1708, %f1703;
$L__BB5_238:
	st.local.f32 	[%rd122+8], %f5252;
	ld.local.f32 	%f1710, [%rd118+12];
	ld.local.f32 	%f135, [%rd119+12];
	mul.f32 	%f1711, %f135, %f5251;
	sub.f32 	%f1712, %f1710, %f1711;
	setp.eq.s32 	%p238, %r169, %r149;
	setp.eq.f32 	%p239, %f1712, 0f00000000;
	mov.f32 	%f5253, 0f00000000;
	or.pred  	%p240, %p238, %p239;
	@%p240 bra 	$L__BB5_240;
	ld.local.f32 	%f1713, [%rd121+12];
	div.rn.f32 	%f5253, %f1713, %f1712;
$L__BB5_240:
	st.local.f32 	[%rd120+12], %f5253;
	mov.f32 	%f5254, 0f00000000;
	@%p239 bra 	$L__BB5_242;
	ld.local.f32 	%f1715, [%rd122+12];
	mul.f32 	%f1716, %f135, %f5252;
	sub.f32 	%f1717, %f1715, %f1716;
	div.rn.f32 	%f5254, %f1717, %f1712;
$L__BB5_242:
	st.local.f32 	[%rd122+12], %f5254;
	add.s32 	%r1510, %r169, 4;
	add.s32 	%r816, %r169, 3;
	setp.ne.s32 	%p242, %r816, %r147;
	@%p242 bra 	$L__BB5_226;
	setp.eq.s32 	%p243, %r146, 0;
	@%p243 bra 	$L__BB5_259;
	ld.local.f32 	%f1719, [%rd118+16];
	ld.local.f32 	%f141, [%rd119+16];
	mul.f32 	%f1720, %f141, %f5253;
	sub.f32 	%f1721, %f1719, %f1720;
	setp.eq.s32 	%p244, %r1510, %r141;
	setp.eq.f32 	%p245, %f1721, 0f00000000;
	mov.f32 	%f5255, 0f00000000;
	or.pred  	%p246, %p244, %p245;
	@%p246 bra 	$L__BB5_246;
	ld.local.f32 	%f1722, [%rd121+16];
	div.rn.f32 	%f5255, %f1722, %f1721;
$L__BB5_246:
	st.local.f32 	[%rd120+16], %f5255;
	mov.f32 	%f5256, 0f00000000;
	@%p245 bra 	$L__BB5_248;
	ld.local.f32 	%f1724, [%rd122+16];
	mul.f32 	%f1725, %f141, %f5254;
	sub.f32 	%f1726, %f1724, %f1725;
	div.rn.f32 	%f5256, %f1726, %f1721;
$L__BB5_248:
	setp.eq.s32 	%p248, %r146, 1;
	st.local.f32 	[%rd122+16], %f5256;
	@%p248 bra 	$L__BB5_259;
	ld.local.f32 	%f1728, [%rd118+20];
	ld.local.f32 	%f147, [%rd119+20];
	mul.f32 	%f1729, %f147, %f5255;
	sub.f32 	%f1730, %f1728, %f1729;
	add.s32 	%r817, %r134, -7;
	setp.eq.s32 	%p249, %r169, %r817;
	setp.eq.f32 	%p250, %f1730, 0f00000000;
	mov.f32 	%f5257, 0f00000000;
	or.pred  	%p251, %p249, %p250;
	@%p251 bra 	$L__BB5_251;
	ld.local.f32 	%f1731, [%rd121+20];
	div.rn.f32 	%f5257, %f1731, %f1730;
$L__BB5_251:
	st.local.f32 	[%rd120+20], %f5257;
	mov.f32 	%f5258, 0f00000000;
	@%p250 bra 	$L__BB5_253;
	ld.local.f32 	%f1733, [%rd122+20];
	mul.f32 	%f1734, %f147, %f5256;
	sub.f32 	%f1735, %f1733, %f1734;
	div.rn.f32 	%f5258, %f1735, %f1730;
$L__BB5_253:
	setp.eq.s32 	%p253, %r146, 2;
	st.local.f32 	[%rd122+20], %f5258;
	@%p253 bra 	$L__BB5_259;
	ld.local.f32 	%f1737, [%rd118+24];
	ld.local.f32 	%f153, [%rd119+24];
	mul.f32 	%f1738, %f153, %f5257;
	sub.f32 	%f1739, %f1737, %f1738;
	add.s32 	%r818, %r134, -8;
	setp.eq.s32 	%p254, %r169, %r818;
	setp.eq.f32 	%p255, %f1739, 0f00000000;
	mov.f32 	%f5259, 0f00000000;
	or.pred  	%p256, %p254, %p255;
	@%p256 bra 	$L__BB5_256;
	ld.local.f32 	%f1740, [%rd121+24];
	div.rn.f32 	%f5259, %f1740, %f1739;
$L__BB5_256:
	st.local.f32 	[%rd120+24], %f5259;
	mov.f32 	%f5260, 0f00000000;
	@%p255 bra 	$L__BB5_258;
	ld.local.f32 	%f1742, [%rd122+24];
	mul.f32 	%f1743, %f153, %f5258;
	sub.f32 	%f1744, %f1742, %f1743;
	div.rn.f32 	%f5260, %f1744, %f1739;
$L__BB5_258:
	st.local.f32 	[%rd122+24], %f5260;
$L__BB5_259:
	setp.eq.s32 	%p258, %r146, 0;
	ld.local.f32 	%f159, [%rd80];
	st.local.f32 	[%rd79+-4], %f159;
	mov.u32 	%r1511, %r143;
	@%p258 bra 	$L__BB5_263;
	setp.eq.s32 	%p259, %r146, 1;
	ld.local.f32 	%f1745, [%rd83];
	ld.local.f32 	%f1746, [%rd84];
	mul.f32 	%f1747, %f1746, %f159;
	sub.f32 	%f160, %f1745, %f1747;
	st.local.f32 	[%rd79+-8], %f160;
	mov.u32 	%r1511, %r148;
	@%p259 bra 	$L__BB5_263;
	setp.eq.s32 	%p260, %r146, 2;
	ld.local.f32 	%f1748, [%rd85];
	ld.local.f32 	%f1749, [%rd86];
	mul.f32 	%f1750, %f1749, %f160;
	sub.f32 	%f161, %f1748, %f1750;
	st.local.f32 	[%rd79+-12], %f161;
	mov.u32 	%r1511, %r149;
	@%p260 bra 	$L__BB5_263;
	ld.local.f32 	%f1751, [%rd87];
	ld.local.f32 	%f1752, [%rd88];
	mul.f32 	%f1753, %f1752, %f161;
	sub.f32 	%f1754, %f1751, %f1753;
	st.local.f32 	[%rd79+-16], %f1754;
	mov.u32 	%r1511, %r150;
$L__BB5_263:
	mul.wide.u32 	%rd723, %r1511, 4;
	add.s64 	%rd724, %rd67, %rd723;
	ld.local.f32 	%f1755, [%rd724];
	add.s64 	%rd725, %rd68, %rd723;
	ld.local.f32 	%f1756, [%rd725];
	add.s64 	%rd726, %rd58, %rd723;
	ld.local.f32 	%f1757, [%rd726+8];
	mul.f32 	%f1758, %f1756, %f1757;
	sub.f32 	%f1759, %f1755, %f1758;
	st.local.f32 	[%rd726+4], %f1759;
	add.s32 	%r819, %r1511, -1;
	mul.wide.u32 	%rd727, %r819, 4;
	add.s64 	%rd728, %rd67, %rd727;
	ld.local.f32 	%f1760, [%rd728];
	add.s64 	%rd729, %rd68, %rd727;
	ld.local.f32 	%f1761, [%rd729];
	mul.f32 	%f1762, %f1761, %f1759;
	sub.f32 	%f1763, %f1760, %f1762;
	st.local.f32 	[%rd726], %f1763;
	add.s32 	%r820, %r1511, -2;
	mul.wide.u32 	%rd730, %r820, 4;
	add.s64 	%rd731, %rd67, %rd730;
	ld.local.f32 	%f1764, [%rd731];
	add.s64 	%rd732, %rd68, %rd730;
	ld.local.f32 	%f1765, [%rd732];
	mul.f32 	%f1766, %f1765, %f1763;
	sub.f32 	%f1767, %f1764, %f1766;
	add.s64 	%rd733, %rd58, %rd727;
	st.local.f32 	[%rd733], %f1767;
	add.s32 	%r821, %r1511, -3;
	mul.wide.u32 	%rd734, %r821, 4;
	add.s64 	%rd735, %rd67, %rd734;
	ld.local.f32 	%f1768, [%rd735];
	add.s64 	%rd736, %rd68, %rd734;
	ld.local.f32 	%f1769, [%rd736];
	mul.f32 	%f1770, %f1769, %f1767;
	sub.f32 	%f1771, %f1768, %f1770;
	add.s64 	%rd737, %rd58, %rd730;
	st.local.f32 	[%rd737], %f1771;
	add.s32 	%r173, %r1511, -4;
	setp.gt.s32 	%p261, %r1511, 3;
	mov.u32 	%r1511, %r173;
	@%p261 bra 	$L__BB5_263;
	mov.b32 	%r1513, 1;
$L__BB5_265:
	mul.wide.u32 	%rd738, %r1513, 4;
	add.s64 	%rd123, %rd58, %rd738;
	ld.local.f32 	%f1772, [%rd123];
	add.s64 	%rd124, %rd59, %rd738;
	ld.local.f32 	%f162, [%rd124];
	setp.geu.f32 	%p262, %f1772, %f162;
	@%p262 bra 	$L__BB5_267;
	st.local.f32 	[%rd123], %f162;
$L__BB5_267:
	ld.local.f32 	%f1773, [%rd123+4];
	ld.local.f32 	%f163, [%rd124+4];
	setp.geu.f32 	%p263, %f1773, %f163;
	@%p263 bra 	$L__BB5_269;
	st.local.f32 	[%rd123+4], %f163;
$L__BB5_269:
	ld.local.f32 	%f1774, [%rd123+8];
	ld.local.f32 	%f164, [%rd124+8];
	setp.geu.f32 	%p264, %f1774, %f164;
	@%p264 bra 	$L__BB5_271;
	st.local.f32 	[%rd123+8], %f164;
$L__BB5_271:
	ld.local.f32 	%f1775, [%rd123+12];
	ld.local.f32 	%f165, [%rd124+12];
	setp.geu.f32 	%p265, %f1775, %f165;
	@%p265 bra 	$L__BB5_273;
	st.local.f32 	[%rd123+12], %f165;
$L__BB5_273:
	add.s32 	%r175, %r1513, 4;
	add.s32 	%r823, %r1513, 3;
	setp.ne.s32 	%p266, %r823, %r145;
	mov.u32 	%r1513, %r175;
	@%p266 bra 	$L__BB5_265;
	setp.eq.s32 	%p267, %r144, 0;
	@%p267 bra 	$L__BB5_283;
	ld.local.f32 	%f1776, [%rd123+16];
	ld.local.f32 	%f166, [%rd124+16];
	setp.geu.f32 	%p268, %f1776, %f166;
	@%p268 bra 	$L__BB5_277;
	st.local.f32 	[%rd123+16], %f166;
$L__BB5_277:
	setp.eq.s32 	%p269, %r144, 1;
	@%p269 bra 	$L__BB5_283;
	ld.local.f32 	%f1777, [%rd123+20];
	ld.local.f32 	%f167, [%rd124+20];
	setp.geu.f32 	%p270, %f1777, %f167;
	@%p270 bra 	$L__BB5_280;
	st.local.f32 	[%rd123+20], %f167;
$L__BB5_280:
	setp.eq.s32 	%p271, %r144, 2;
	@%p271 bra 	$L__BB5_283;
	ld.local.f32 	%f1778, [%rd123+24];
	ld.local.f32 	%f168, [%rd124+24];
	setp.geu.f32 	%p272, %f1778, %f168;
	@%p272 bra 	$L__BB5_283;
	st.local.f32 	[%rd123+24], %f168;
$L__BB5_283:
	add.s32 	%r1507, %r1507, 1;
	setp.ne.s32 	%p273, %r1507, 3;
	@%p273 bra 	$L__BB5_194;
$L__BB5_284:
	mul.wide.u32 	%rd739, %r1501, 4;
	add.s64 	%rd740, %rd55, %rd739;
	ld.local.f32 	%f169, [%rd740];
	setp.leu.f32 	%p274, %f169, 0f00000000;
	@%p274 bra 	$L__BB5_325;
	mov.b32 	%r1514, 0;
$L__BB5_286:
	mul.wide.u32 	%rd741, %r1514, 4;
	add.s64 	%rd125, %rd58, %rd741;
	ld.local.v2.f32 	{%f1779, %f1780}, [%rd125];
	add.s64 	%rd126, %rd69, %rd741;
	st.local.v2.f32 	[%rd126], {%f1779, %f1780};
	ld.local.v2.f32 	{%f1781, %f1782}, [%rd125+8];
	st.local.v2.f32 	[%rd126+8], {%f1781, %f1782};
	add.s32 	%r1514, %r1514, 4;
	setp.ne.s32 	%p275, %r1514, %r136;
	@%p275 bra 	$L__BB5_286;
	@%p183 bra 	$L__BB5_291;
	setp.eq.s32 	%p277, %r135, 1;
	ld.local.f32 	%f1783, [%rd125+16];
	st.local.f32 	[%rd126+16], %f1783;
	@%p277 bra 	$L__BB5_291;
	setp.eq.s32 	%p278, %r135, 2;
	ld.local.f32 	%f1784, [%rd125+20];
	st.local.f32 	[%rd126+20], %f1784;
	@%p278 bra 	$L__BB5_291;
	ld.local.f32 	%f1785, [%rd125+24];
	st.local.f32 	[%rd126+24], %f1785;
$L__BB5_291:
	ld.local.f32 	%f5267, [%rd69];
	mov.b32 	%r1515, 0;
$L__BB5_292:
	mul.wide.u32 	%rd742, %r1515, 4;
	add.s64 	%rd127, %rd56, %rd742;
	ld.local.f32 	%f1786, [%rd127];
	sub.f32 	%f1787, %f1786, %f169;
	max.f32 	%f171, %f1787, 0f00000000;
	setp.le.f32 	%p279, %f171, 0f00000000;
	mov.f32 	%f5261, %f5267;
	@%p279 bra 	$L__BB5_296;
	setp.ltu.f32 	%p280, %f171, %f52;
	@%p280 bra 	$L__BB5_295;
	ld.local.f32 	%f5261, [%rd82];
	bra.uni 	$L__BB5_296;
$L__BB5_295:
	div.rn.f32 	%f1788, %f171, %f54;
	cvt.rzi.s32.f32 	%r826, %f1788;
	max.s32 	%r827, %r826, 0;
	setp.lt.s32 	%p281, %r826, %r134;
	selp.b32 	%r828, %r827, %r142, %p281;
	mul.wide.u32 	%rd743, %r828, 4;
	add.s64 	%rd744, %rd56, %rd743;
	ld.local.f32 	%f1789, [%rd744];
	sub.f32 	%f1790, %f171, %f1789;
	div.rn.f32 	%f1791, %f1790, %f54;
	min.f32 	%f1792, %f1791, 0f3F800000;
	max.f32 	%f1793, %f1792, 0f00000000;
	add.s64 	%rd745, %rd69, %rd743;
	ld.local.f32 	%f1794, [%rd745];
	mov.f32 	%f1795, 0f3F800000;
	sub.f32 	%f1796, %f1795, %f1793;
	mul.f32 	%f1797, %f1794, %f1796;
	ld.local.f32 	%f1798, [%rd745+4];
	fma.rn.f32 	%f5261, %f1798, %f1793, %f1797;
$L__BB5_296:
	mul.wide.u32 	%rd746, %r1515, 4;
	add.s64 	%rd128, %rd58, %rd746;
	add.s64 	%rd129, %rd59, %rd746;
	ld.local.f32 	%f1799, [%rd129];
	max.f32 	%f1800, %f5261, %f1799;
	st.local.f32 	[%rd128], %f1800;
	ld.local.f32 	%f1801, [%rd127+4];
	sub.f32 	%f1802, %f1801, %f169;
	max.f32 	%f175, %f1802, 0f00000000;
	setp.le.f32 	%p282, %f175, 0f00000000;
	mov.f32 	%f5262, %f5267;
	@%p282 bra 	$L__BB5_300;
	setp.ltu.f32 	%p283, %f175, %f52;
	@%p283 bra 	$L__BB5_299;
	ld.local.f32 	%f5262, [%rd82];
	bra.uni 	$L__BB5_300;
$L__BB5_299:
	div.rn.f32 	%f1803, %f175, %f54;
	cvt.rzi.s32.f32 	%r829, %f1803;
	max.s32 	%r830, %r829, 0;
	setp.lt.s32 	%p284, %r829, %r134;
	selp.b32 	%r831, %r830, %r142, %p284;
	mul.wide.u32 	%rd747, %r831, 4;
	add.s64 	%rd748, %rd56, %rd747;
	ld.local.f32 	%f1804, [%rd748];
	sub.f32 	%f1805, %f175, %f1804;
	div.rn.f32 	%f1806, %f1805, %f54;
	min.f32 	%f1807, %f1806, 0f3F800000;
	max.f32 	%f1808, %f1807, 0f00000000;
	add.s64 	%rd749, %rd69, %rd747;
	ld.local.f32 	%f1809, [%rd749];
	mov.f32 	%f1810, 0f3F800000;
	sub.f32 	%f1811, %f1810, %f1808;
	mul.f32 	%f1812, %f1809, %f1811;
	ld.local.f32 	%f1813, [%rd749+4];
	fma.rn.f32 	%f5262, %f1813, %f1808, %f1812;
$L__BB5_300:
	ld.local.f32 	%f1814, [%rd129+4];
	max.f32 	%f1815, %f5262, %f1814;
	st.local.f32 	[%rd128+4], %f1815;
	ld.local.f32 	%f1816, [%rd127+8];
	sub.f32 	%f1817, %f1816, %f169;
	max.f32 	%f179, %f1817, 0f00000000;
	setp.le.f32 	%p285, %f179, 0f00000000;
	mov.f32 	%f5263, %f5267;
	@%p285 bra 	$L__BB5_304;
	setp.ltu.f32 	%p286, %f179, %f52;
	@%p286 bra 	$L__BB5_303;
	ld.local.f32 	%f5263, [%rd82];
	bra.uni 	$L__BB5_304;
$L__BB5_303:
	div.rn.f32 	%f1818, %f179, %f54;
	cvt.rzi.s32.f32 	%r832, %f1818;
	max.s32 	%r833, %r832, 0;
	setp.lt.s32 	%p287, %r832, %r134;
	selp.b32 	%r834, %r833, %r142, %p287;
	mul.wide.u32 	%rd750, %r834, 4;
	add.s64 	%rd751, %rd56, %rd750;
	ld.local.f32 	%f1819, [%rd751];
	sub.f32 	%f1820, %f179, %f1819;
	div.rn.f32 	%f1821, %f1820, %f54;
	min.f32 	%f1822, %f1821, 0f3F800000;
	max.f32 	%f1823, %f1822, 0f00000000;
	add.s64 	%rd752, %rd69, %rd750;
	ld.local.f32 	%f1824, [%rd752];
	mov.f32 	%f1825, 0f3F800000;
	sub.f32 	%f1826, %f1825, %f1823;
	mul.f32 	%f1827, %f1824, %f1826;
	ld.local.f32 	%f1828, [%rd752+4];
	fma.rn.f32 	%f5263, %f1828, %f1823, %f1827;
$L__BB5_304:
	ld.local.f32 	%f1829, [%rd129+8];
	max.f32 	%f1830, %f5263, %f1829;
	st.local.f32 	[%rd128+8], %f1830;
	ld.local.f32 	%f1831, [%rd127+12];
	sub.f32 	%f1832, %f1831, %f169;
	max.f32 	%f183, %f1832, 0f00000000;
	setp.le.f32 	%p288, %f183, 0f00000000;
	mov.f32 	%f5264, %f5267;
	@%p288 bra 	$L__BB5_308;
	setp.ltu.f32 	%p289, %f183, %f52;
	@%p289 bra 	$L__BB5_307;
	ld.local.f32 	%f5264, [%rd82];
	bra.uni 	$L__BB5_308;
$L__BB5_307:
	div.rn.f32 	%f1833, %f183, %f54;
	cvt.rzi.s32.f32 	%r835, %f1833;
	max.s32 	%r836, %r835, 0;
	setp.lt.s32 	%p290, %r835, %r134;
	selp.b32 	%r837, %r836, %r142, %p290;
	mul.wide.u32 	%rd753, %r837, 4;
	add.s64 	%rd754, %rd56, %rd753;
	ld.local.f32 	%f1834, [%rd754];
	sub.f32 	%f1835, %f183, %f1834;
	div.rn.f32 	%f1836, %f1835, %f54;
	min.f32 	%f1837, %f1836, 0f3F800000;
	max.f32 	%f1838, %f1837, 0f00000000;
	add.s64 	%rd755, %rd69, %rd753;
	ld.local.f32 	%f1839, [%rd755];
	mov.f32 	%f1840, 0f3F800000;
	sub.f32 	%f1841, %f1840, %f1838;
	mul.f32 	%f1842, %f1839, %f1841;
	ld.local.f32 	%f1843, [%rd755+4];
	fma.rn.f32 	%f5264, %f1843, %f1838, %f1842;
$L__BB5_308:
	ld.local.f32 	%f1844, [%rd129+12];
	max.f32 	%f1845, %f5264, %f1844;
	st.local.f32 	[%rd128+12], %f1845;
	add.s32 	%r1515, %r1515, 4;
	setp.ne.s32 	%p291, %r1515, %r136;
	@%p291 bra 	$L__BB5_292;
	@%p183 bra 	$L__BB5_325;
	ld.local.f32 	%f1846, [%rd127+16];
	sub.f32 	%f1847, %f1846, %f169;
	max.f32 	%f187, %f1847, 0f00000000;
	setp.le.f32 	%p293, %f187, 0f00000000;
	mov.f32 	%f5265, %f5267;
	@%p293 bra 	$L__BB5_314;
	setp.ltu.f32 	%p294, %f187, %f52;
	@%p294 bra 	$L__BB5_313;
	ld.local.f32 	%f5265, [%rd82];
	bra.uni 	$L__BB5_314;
$L__BB5_313:
	div.rn.f32 	%f1848, %f187, %f54;
	cvt.rzi.s32.f32 	%r838, %f1848;
	max.s32 	%r839, %r838, 0;
	setp.lt.s32 	%p295, %r838, %r134;
	selp.b32 	%r840, %r839, %r142, %p295;
	mul.wide.u32 	%rd756, %r840, 4;
	add.s64 	%rd757, %rd56, %rd756;
	ld.local.f32 	%f1849, [%rd757];
	sub.f32 	%f1850, %f187, %f1849;
	div.rn.f32 	%f1851, %f1850, %f54;
	min.f32 	%f1852, %f1851, 0f3F800000;
	max.f32 	%f1853, %f1852, 0f00000000;
	add.s64 	%rd758, %rd69, %rd756;
	ld.local.f32 	%f1854, [%rd758];
	mov.f32 	%f1855, 0f3F800000;
	sub.f32 	%f1856, %f1855, %f1853;
	mul.f32 	%f1857, %f1854, %f1856;
	ld.local.f32 	%f1858, [%rd758+4];
	fma.rn.f32 	%f5265, %f1858, %f1853, %f1857;
$L__BB5_314:
	setp.eq.s32 	%p296, %r135, 1;
	ld.local.f32 	%f1859, [%rd129+16];
	max.f32 	%f1860, %f5265, %f1859;
	st.local.f32 	[%rd128+16], %f1860;
	@%p296 bra 	$L__BB5_325;
	ld.local.f32 	%f1861, [%rd127+20];
	sub.f32 	%f1862, %f1861, %f169;
	max.f32 	%f191, %f1862, 0f00000000;
	setp.le.f32 	%p297, %f191, 0f00000000;
	mov.f32 	%f5266, %f5267;
	@%p297 bra 	$L__BB5_319;
	setp.ltu.f32 	%p298, %f191, %f52;
	@%p298 bra 	$L__BB5_318;
	ld.local.f32 	%f5266, [%rd82];
	bra.uni 	$L__BB5_319;
$L__BB5_318:
	div.rn.f32 	%f1863, %f191, %f54;
	cvt.rzi.s32.f32 	%r841, %f1863;
	max.s32 	%r842, %r841, 0;
	setp.lt.s32 	%p299, %r841, %r134;
	selp.b32 	%r843, %r842, %r142, %p299;
	mul.wide.u32 	%rd759, %r843, 4;
	add.s64 	%rd760, %rd56, %rd759;
	ld.local.f32 	%f1864, [%rd760];
	sub.f32 	%f1865, %f191, %f1864;
	div.rn.f32 	%f1866, %f1865, %f54;
	min.f32 	%f1867, %f1866, 0f3F800000;
	max.f32 	%f1868, %f1867, 0f00000000;
	add.s64 	%rd761, %rd69, %rd759;
	ld.local.f32 	%f1869, [%rd761];
	mov.f32 	%f1870, 0f3F800000;
	sub.f32 	%f1871, %f1870, %f1868;
	mul.f32 	%f1872, %f1869, %f1871;
	ld.local.f32 	%f1873, [%rd761+4];
	fma.rn.f32 	%f5266, %f1873, %f1868, %f1872;
$L__BB5_319:
	setp.eq.s32 	%p300, %r135, 2;
	ld.local.f32 	%f1874, [%rd129+20];
	max.f32 	%f1875, %f5266, %f1874;
	st.local.f32 	[%rd128+20], %f1875;
	@%p300 bra 	$L__BB5_325;
	ld.local.f32 	%f1876, [%rd127+24];
	sub.f32 	%f1877, %f1876, %f169;
	max.f32 	%f195, %f1877, 0f00000000;
	setp.le.f32 	%p301, %f195, 0f00000000;
	@%p301 bra 	$L__BB5_324;
	setp.ltu.f32 	%p302, %f195, %f52;
	@%p302 bra 	$L__BB5_323;
	ld.local.f32 	%f5267, [%rd82];
	bra.uni 	$L__BB5_324;
$L__BB5_323:
	div.rn.f32 	%f1878, %f195, %f54;
	cvt.rzi.s32.f32 	%r844, %f1878;
	max.s32 	%r845, %r844, 0;
	setp.lt.s32 	%p303, %r844, %r134;
	selp.b32 	%r846, %r845, %r142, %p303;
	mul.wide.u32 	%rd762, %r846, 4;
	add.s64 	%rd763, %rd56, %rd762;
	ld.local.f32 	%f1879, [%rd763];
	sub.f32 	%f1880, %f195, %f1879;
	div.rn.f32 	%f1881, %f1880, %f54;
	min.f32 	%f1882, %f1881, 0f3F800000;
	max.f32 	%f1883, %f1882, 0f00000000;
	add.s64 	%rd764, %rd69, %rd762;
	ld.local.f32 	%f1884, [%rd764];
	mov.f32 	%f1885, 0f3F800000;
	sub.f32 	%f1886, %f1885, %f1883;
	mul.f32 	%f1887, %f1884, %f1886;
	ld.local.f32 	%f1888, [%rd764+4];
	fma.rn.f32 	%f5267, %f1888, %f1883, %f1887;
$L__BB5_324:
	ld.local.f32 	%f1889, [%rd129+24];
	max.f32 	%f1890, %f5267, %f1889;
	st.local.f32 	[%rd128+24], %f1890;
$L__BB5_325:
	mov.b32 	%r1516, 0;
$L__BB5_326:
	mul.wide.u32 	%rd765, %r1516, 4;
	add.s64 	%rd130, %rd58, %rd765;
	ld.local.v2.f32 	{%f1891, %f1892}, [%rd130];
	add.s64 	%rd131, %rd57, %rd765;
	st.local.v2.f32 	[%rd131], {%f1891, %f1892};
	ld.local.v2.f32 	{%f1893, %f1894}, [%rd130+8];
	st.local.v2.f32 	[%rd131+8], {%f1893, %f1894};
	add.s32 	%r1516, %r1516, 4;
	setp.eq.s32 	%p304, %r1516, %r136;
	@%p304 bra 	$L__BB5_151;
	bra.uni 	$L__BB5_326;
$L__BB5_327:
	setp.ltu.f32 	%p309, %f2, %f52;
	@%p309 bra 	$L__BB5_329;
	mul.wide.u32 	%rd766, %r134, 4;
	add.s64 	%rd767, %rd57, %rd766;
	ld.local.f32 	%f5268, [%rd767];
	bra.uni 	$L__BB5_332;
$L__BB5_329:
	div.rn.f32 	%f200, %f2, %f54;
	cvt.rzi.s32.f32 	%r848, %f200;
	max.s32 	%r849, %r848, 0;
	setp.lt.s32 	%p310, %r848, %r134;
	add.s32 	%r851, %r134, -1;
	selp.b32 	%r852, %r849, %r851, %p310;
	setp.eq.s32 	%p311, %r852, 0;
	setp.ge.u32 	%p312, %r852, %r851;
	or.pred  	%p313, %p311, %p312;
	@%p313 bra 	$L__BB5_331;
	add.s32 	%r853, %r852, -1;
	mul.wide.u32 	%rd770, %r853, 4;
	add.s64 	%rd771, %rd56, %rd770;
	ld.local.f32 	%f1905, [%rd771];
	mul.wide.u32 	%rd772, %r852, 4;
	add.s64 	%rd773, %rd56, %rd772;
	ld.local.f32 	%f1906, [%rd773];
	ld.local.f32 	%f1907, [%rd773+4];
	add.s64 	%rd774, %rd57, %rd770;
	ld.local.f32 	%f1908, [%rd774];
	add.s64 	%rd775, %rd57, %rd772;
	ld.local.f32 	%f1909, [%rd775];
	ld.local.f32 	%f1910, [%rd775+4];
	sub.f32 	%f1911, %f2, %f1906;
	mul.f32 	%f1912, %f1911, %f1908;
	sub.f32 	%f1913, %f2, %f1907;
	mul.f32 	%f1914, %f1913, %f1912;
	sub.f32 	%f1915, %f1905, %f1906;
	sub.f32 	%f1916, %f1905, %f1907;
	mul.f32 	%f1917, %f1915, %f1916;
	div.rn.f32 	%f1918, %f1914, %f1917;
	sub.f32 	%f1919, %f2, %f1905;
	mul.f32 	%f1920, %f1919, %f1909;
	mul.f32 	%f1921, %f1913, %f1920;
	sub.f32 	%f1922, %f1906, %f1905;
	sub.f32 	%f1923, %f1906, %f1907;
	mul.f32 	%f1924, %f1922, %f1923;
	div.rn.f32 	%f1925, %f1921, %f1924;
	mul.f32 	%f1926, %f1919, %f1910;
	mul.f32 	%f1927, %f1911, %f1926;
	sub.f32 	%f1928, %f1907, %f1905;
	sub.f32 	%f1929, %f1907, %f1906;
	mul.f32 	%f1930, %f1928, %f1929;
	div.rn.f32 	%f1931, %f1927, %f1930;
	add.f32 	%f1932, %f1918, %f1925;
	add.f32 	%f5268, %f1932, %f1931;
	bra.uni 	$L__BB5_332;
$L__BB5_331:
	cvt.rn.f32.u32 	%f1898, %r852;
	sub.f32 	%f1899, %f200, %f1898;
	mul.wide.u32 	%rd768, %r852, 4;
	add.s64 	%rd769, %rd57, %rd768;
	ld.local.f32 	%f1900, [%rd769];
	mov.f32 	%f1901, 0f3F800000;
	sub.f32 	%f1902, %f1901, %f1899;
	ld.local.f32 	%f1903, [%rd769+4];
	mul.f32 	%f1904, %f1899, %f1903;
	fma.rn.f32 	%f5268, %f1902, %f1900, %f1904;
$L__BB5_332:
	ld.param.u32 	%r1414, [_Z32compute_iv_fd_kernel_threadlocalPKfS0_S0_S0_PKiS0_S0_iiiS0_S0_iPf_param_8];
	setp.lt.s32 	%p314, %r1414, 1;
	@%p314 bra 	$L__BB5_367;
	ld.param.u32 	%r1362, [_Z32compute_iv_fd_kernel_threadlocalPKfS0_S0_S0_PKiS0_S0_iiiS0_S0_iPf_param_7];
	setp.lt.s32 	%p315, %r1362, 2;
	add.s32 	%r184, %r1362, -1;
	@%p315 bra 	$L__BB5_337;
	ld.global.f32 	%f204, [%rd5];
	mul.wide.u32 	%rd776, %r184, 4;
	add.s64 	%rd132, %rd4, %rd776;
	add.s64 	%rd133, %rd5, %rd776;
	mov.b32 	%r1525, 0;
$L__BB5_335:
	mov.u32 	%r206, %r1525;
	add.s32 	%r1525, %r206, 1;
	cvt.rn.f32.u32 	%f1933, %r1525;
	mul.f32 	%f207, %f41, %f1933;
	setp.gtu.f32 	%p316, %f207, %f204;
	@%p316 bra 	$L__BB5_385;
	ld.global.f32 	%f1934, [%rd4];
	mul.wide.u32 	%rd777, %r206, 4;
	add.s64 	%rd778, %rd38, %rd777;
	st.local.f32 	[%rd778], %f1934;
	bra.uni 	$L__BB5_391;
$L__BB5_337:
	ld.param.u32 	%r1363, [_Z32compute_iv_fd_kernel_threadlocalPKfS0_S0_S0_PKiS0_S0_iiiS0_S0_iPf_param_7];
	setp.ne.s32 	%p321, %r1363, 1;
	@%p321 bra 	$L__BB5_344;
	ld.param.u32 	%r1416, [_Z32compute_iv_fd_kernel_threadlocalPKfS0_S0_S0_PKiS0_S0_iiiS0_S0_iPf_param_8];
	and.b32  	%r185, %r79, 3;
	setp.lt.u32 	%p330, %r1416, 4;
	mov.b32 	%r1519, 0;
	@%p330 bra 	$L__BB5_341;
	and.b32  	%r1519, %r79, 252;
	ld.global.f32 	%f205, [%rd4];
	mov.b32 	%r1517, 0;
$L__BB5_340:
	mul.wide.u32 	%rd796, %r1517, 4;
	add.s64 	%rd797, %rd38, %rd796;
	add.s32 	%r1517, %r1517, 4;
	st.local.v4.f32 	[%rd797], {%f205, %f205, %f205, %f205};
	setp.ne.s32 	%p331, %r1517, %r1519;
	@%p331 bra 	$L__BB5_340;
$L__BB5_341:
	setp.eq.s32 	%p332, %r185, 0;
	@%p332 bra 	$L__BB5_355;
	ld.global.f32 	%f206, [%rd4];
	mov.b32 	%r1520, 0;
$L__BB5_343:
	.pragma "nounroll";
	add.s32 	%r192, %r1519, 1;
	mul.wide.u32 	%rd798, %r1519, 4;
	add.s64 	%rd799, %rd38, %rd798;
	st.local.f32 	[%rd799], %f206;
	add.s32 	%r1520, %r1520, 1;
	setp.eq.s32 	%p333, %r1520, %r185;
	mov.u32 	%r1519, %r192;
	@%p333 bra 	$L__BB5_355;
	bra.uni 	$L__BB5_343;
$L__BB5_344:
	ld.param.u32 	%r1415, [_Z32compute_iv_fd_kernel_threadlocalPKfS0_S0_S0_PKiS0_S0_iiiS0_S0_iPf_param_8];
	and.b32  	%r194, %r79, 7;
	setp.lt.u32 	%p322, %r1415, 8;
	mov.b32 	%r1523, 0;
	@%p322 bra 	$L__BB5_347;
	and.b32  	%r1523, %r79, 248;
	mov.b32 	%r1521, 0;
$L__BB5_346:
	.pragma "nounroll";
	mul.wide.u32 	%rd788, %r1521, 4;
	add.s64 	%rd789, %rd38, %rd788;
	mov.f32 	%f1947, 0f3D4CCCCD;
	st.local.v4.f32 	[%rd789], {%f1947, %f1947, %f1947, %f1947};
	add.s32 	%r1521, %r1521, 8;
	st.local.v4.f32 	[%rd789+16], {%f1947, %f1947, %f1947, %f1947};
	setp.ne.s32 	%p323, %r1521, %r1523;
	@%p323 bra 	$L__BB5_346;
$L__BB5_347:
	setp.eq.s32 	%p324, %r194, 0;
	@%p324 bra 	$L__BB5_355;
	and.b32  	%r199, %r79, 3;
	setp.lt.u32 	%p325, %r194, 4;
	@%p325 bra 	$L__BB5_350;
	mul.wide.u32 	%rd790, %r1523, 4;
	add.s64 	%rd791, %rd38, %rd790;
	mov.b32 	%r858, 1028443341;
	st.local.u32 	[%rd791], %r858;
	st.local.u32 	[%rd791+4], %r858;
	st.local.u32 	[%rd791+8], %r858;
	add.s32 	%r1523, %r1523, 4;
	st.local.u32 	[%rd791+12], %r858;
$L__BB5_350:
	setp.eq.s32 	%p326, %r199, 0;
	@%p326 bra 	$L__BB5_355;
	setp.eq.s32 	%p327, %r199, 1;
	@%p327 bra 	$L__BB5_353;
	mul.wide.u32 	%rd792, %r1523, 4;
	add.s64 	%rd793, %rd38, %rd792;
	mov.b32 	%r859, 1028443341;
	st.local.u32 	[%rd793], %r859;
	add.s32 	%r1523, %r1523, 2;
	st.local.u32 	[%rd793+4], %r859;
$L__BB5_353:
	and.b32  	%r860, %r79, 1;
	setp.eq.b32 	%p328, %r860, 1;
	not.pred 	%p329, %p328;
	@%p329 bra 	$L__BB5_355;
	mul.wide.u32 	%rd794, %r1523, 4;
	add.s64 	%rd795, %rd38, %rd794;
	mov.b32 	%r861, 1028443341;
	st.local.u32 	[%rd795], %r861;
$L__BB5_355:
	ld.param.u32 	%r1417, [_Z32compute_iv_fd_kernel_threadlocalPKfS0_S0_S0_PKiS0_S0_iiiS0_S0_iPf_param_8];
	and.b32  	%r204, %r79, 15;
	setp.lt.u32 	%p334, %r1417, 16;
	mov.b32 	%r1528, 0;
	@%p334 bra 	$L__BB5_358;
	and.b32  	%r1528, %r79, 240;
	mov.b32 	%r1533, 0;
$L__BB5_357:
	.pragma "nounroll";
	mul.wide.u32 	%rd800, %r1533, 4;
	add.s64 	%rd801, %rd39, %rd800;
	mov.f32 	%f1948, 0f00000000;
	st.local.v4.f32 	[%rd801], {%f1948, %f1948, %f1948, %f1948};
	st.local.v4.f32 	[%rd801+16], {%f1948, %f1948, %f1948, %f1948};
	st.local.v4.f32 	[%rd801+32], {%f1948, %f1948, %f1948, %f1948};
	st.local.v4.f32 	[%rd801+48], {%f1948, %f1948, %f1948, %f1948};
	add.s32 	%r1533, %r1533, 16;
	setp.eq.s32 	%p335, %r1533, %r1528;
	@%p335 bra 	$L__BB5_358;
	bra.uni 	$L__BB5_357;
$L__BB5_358:
	setp.eq.s32 	%p336, %r204, 0;
	@%p336 bra 	$L__BB5_367;
	and.b32  	%r212, %r79, 7;
	setp.lt.u32 	%p337, %r204, 8;
	@%p337 bra 	$L__BB5_361;
	mul.wide.u32 	%rd802, %r1528, 4;
	add.s64 	%rd803, %rd39, %rd802;
	mov.b32 	%r867, 0;
	st.local.u32 	[%rd803], %r867;
	st.local.u32 	[%rd803+4], %r867;
	st.local.u32 	[%rd803+8], %r867;
	st.local.u32 	[%rd803+12], %r867;
	st.local.u32 	[%rd803+16], %r867;
	st.local.u32 	[%rd803+20], %r867;
	st.local.u32 	[%rd803+24], %r867;
	st.local.u32 	[%rd803+28], %r867;
	add.s32 	%r1528, %r1528, 8;
$L__BB5_361:
	setp.eq.s32 	%p338, %r212, 0;
	@%p338 bra 	$L__BB5_367;
	and.b32  	%r215, %r79, 3;
	setp.lt.u32 	%p339, %r212, 4;
	@%p339 bra 	$L__BB5_364;
	mul.wide.u32 	%rd804, %r1528, 4;
	add.s64 	%rd805, %rd39, %rd804;
	mov.b32 	%r868, 0;
	st.local.u32 	[%rd805], %r868;
	st.local.u32 	[%rd805+4], %r868;
	st.local.u32 	[%rd805+8], %r868;
	st.local.u32 	[%rd805+12], %r868;
	add.s32 	%r1528, %r1528, 4;
$L__BB5_364:
	setp.eq.s32 	%p340, %r215, 0;
	@%p340 bra 	$L__BB5_367;
	mov.b32 	%r1532, 0;
$L__BB5_366:
	.pragma "nounroll";
	mul.wide.u32 	%rd806, %r1528, 4;
	add.s64 	%rd807, %rd39, %rd806;
	mov.b32 	%r870, 0;
	st.local.u32 	[%rd807], %r870;
	add.s32 	%r1528, %r1528, 1;
	add.s32 	%r1532, %r1532, 1;
	setp.ne.s32 	%p341, %r1532, %r215;
	@%p341 bra 	$L__BB5_366;
$L__BB5_367:
	@%p161 bra 	$L__BB5_384;
	and.b32  	%r222, %r1469, 3;
	setp.lt.u32 	%p343, %r1469, 4;
	mov.b32 	%r1535, 0;
	@%p343 bra 	$L__BB5_379;
	and.b32  	%r1535, %r1469, 2147483644;
	mov.b32 	%r1534, 0;
$L__BB5_370:
	mul.wide.u32 	%rd808, %r1534, 4;
	add.s64 	%rd134, %rd71, %rd808;
	ld.local.u32 	%r227, [%rd134];
	setp.lt.s32 	%p344, %r227, 1;
	setp.gt.s32 	%p345, %r227, %r79;
	add.s64 	%rd135, %rd70, %rd808;
	or.pred  	%p346, %p344, %p345;
	@%p346 bra 	$L__BB5_372;
	ld.local.f32 	%f1949, [%rd135];
	add.s32 	%r873, %r227, -1;
	mul.wide.u32 	%rd809, %r873, 4;
	add.s64 	%rd810, %rd39, %rd809;
	ld.local.f32 	%f1950, [%rd810];
	add.f32 	%f1951, %f1949, %f1950;
	st.local.f32 	[%rd810], %f1951;
$L__BB5_372:
	ld.local.u32 	%r228, [%rd134+4];
	setp.lt.s32 	%p347, %r228, 1;
	setp.gt.s32 	%p348, %r228, %r79;
	or.pred  	%p349, %p347, %p348;
	@%p349 bra 	$L__BB5_374;
	ld.local.f32 	%f1952, [%rd135+4];
	add.s32 	%r874, %r228, -1;
	mul.wide.u32 	%rd811, %r874, 4;
	add.s64 	%rd812, %rd39, %rd811;
	ld.local.f32 	%f1953, [%rd812];
	add.f32 	%f1954, %f1952, %f1953;
	st.local.f32 	[%rd812], %f1954;
$L__BB5_374:
	ld.local.u32 	%r229, [%rd134+8];
	setp.lt.s32 	%p350, %r229, 1;
	setp.gt.s32 	%p351, %r229, %r79;
	or.pred  	%p352, %p350, %p351;
	@%p352 bra 	$L__BB5_376;
	ld.local.f32 	%f1955, [%rd135+8];
	add.s32 	%r875, %r229, -1;
	mul.wide.u32 	%rd813, %r875, 4;
	add.s64 	%rd814, %rd39, %rd813;
	ld.local.f32 	%f1956, [%rd814];
	add.f32 	%f1957, %f1955, %f1956;
	st.local.f32 	[%rd814], %f1957;
$L__BB5_376:
	ld.local.u32 	%r230, [%rd134+12];
	setp.lt.s32 	%p353, %r230, 1;
	setp.gt.s32 	%p354, %r230, %r79;
	or.pred  	%p355, %p353, %p354;
	@%p355 bra 	$L__BB5_378;
	ld.local.f32 	%f1958, [%rd135+12];
	add.s32 	%r876, %r230, -1;
	mul.wide.u32 	%rd815, %r876, 4;
	add.s64 	%rd816, %rd39, %rd815;
	ld.local.f32 	%f1959, [%rd816];
	add.f32 	%f1960, %f1958, %f1959;
	st.local.f32 	[%rd816], %f1960;
$L__BB5_378:
	add.s32 	%r1534, %r1534, 4;
	setp.ne.s32 	%p356, %r1534, %r1535;
	@%p356 bra 	$L__BB5_370;
$L__BB5_379:
	setp.eq.s32 	%p357, %r222, 0;
	@%p357 bra 	$L__BB5_384;
	mov.b32 	%r1537, 0;
$L__BB5_381:
	.pragma "nounroll";
	mul.wide.u32 	%rd817, %r1535, 4;
	add.s64 	%rd818, %rd71, %rd817;
	ld.local.u32 	%r235, [%rd818];
	setp.lt.s32 	%p358, %r235, 1;
	setp.gt.s32 	%p359, %r235, %r79;
	or.pred  	%p360, %p358, %p359;
	@%p360 bra 	$L__BB5_383;
	mul.wide.u32 	%rd819, %r1535, 4;
	add.s64 	%rd820, %rd70, %rd819;
	ld.local.f32 	%f1961, [%rd820];
	add.s32 	%r878, %r235, -1;
	mul.wide.u32 	%rd821, %r878, 4;
	add.s64 	%rd822, %rd39, %rd821;
	ld.local.f32 	%f1962, [%rd822];
	add.f32 	%f1963, %f1961, %f1962;
	st.local.f32 	[%rd822], %f1963;
$L__BB5_383:
	add.s32 	%r1535, %r1535, 1;
	add.s32 	%r1537, %r1537, 1;
	setp.ne.s32 	%p361, %r1537, %r222;
	@%p361 bra 	$L__BB5_381;
$L__BB5_384:
	mul.f32 	%f1964, %f50, 0f40800000;
	mul.f32 	%f1965, %f1964, 0f40C00000;
	fma.rn.f32 	%f1966, %f1965, 0f3BBB989D, 0f3F000000;
	cvt.sat.f32.f32 	%f1967, %f1966;
	mov.f32 	%f1968, 0f4B400001;
	mov.f32 	%f1969, 0f437C0000;
	fma.rm.f32 	%f1970, %f1967, %f1969, %f1968;
	add.f32 	%f1971, %f1970, 0fCB40007F;
	neg.f32 	%f1972, %f1971;
	fma.rn.f32 	%f1973, %f1965, 0f3FB8AA3B, %f1972;
	fma.rn.f32 	%f1974, %f1965, 0f32A57060, %f1973;
	mov.b32 	%r880, %f1970;
	shl.b32 	%r881, %r880, 23;
	mov.b32 	%f1975, %r881;
	ex2.approx.ftz.f32 	%f1976, %f1974;
	mul.f32 	%f1977, %f1976, %f1975;
	mul.f32 	%f1978, %f2, %f1977;
	max.f32 	%f211, %f51, %f1978;
	div.rn.f32 	%f212, %f211, %f53;
	mov.b32 	%r1540, 0;
	bra.uni 	$L__BB5_392;
$L__BB5_385:
	ld.global.f32 	%f1935, [%rd133];
	setp.ge.f32 	%p317, %f207, %f1935;
	@%p317 bra 	$L__BB5_1614;
	mov.b32 	%r1526, 0;
$L__BB5_387:
	mov.u32 	%r1527, %r1526;
	setp.ne.s32 	%p318, %r1527, %r184;
	@%p318 bra 	$L__BB5_389;
	ld.global.f32 	%f5269, [%rd72];
	mov.u32 	%r1527, %r184;
	bra.uni 	$L__BB5_390;
$L__BB5_389:
	add.s32 	%r1526, %r1527, 1;
	mul.wide.u32 	%rd781, %r1527, 4;
	add.s64 	%rd782, %rd5, %rd781;
	ld.global.f32 	%f5269, [%rd782+4];
	setp.gtu.f32 	%p319, %f207, %f5269;
	@%p319 bra 	$L__BB5_387;
$L__BB5_390:
	mul.wide.u32 	%rd783, %r1527, 4;
	add.s64 	%rd784, %rd5, %rd783;
	ld.global.f32 	%f1937, [%rd784];
	sub.f32 	%f1938, %f207, %f1937;
	sub.f32 	%f1939, %f5269, %f1937;
	div.rn.f32 	%f1940, %f1938, %f1939;
	add.s64 	%rd785, %rd4, %rd783;
	ld.global.f32 	%f1941, [%rd785];
	mov.f32 	%f1942, 0f3F800000;
	sub.f32 	%f1943, %f1942, %f1940;
	mul.f32 	%f1944, %f1941, %f1943;
	ld.global.f32 	%f1945, [%rd785+4];
	fma.rn.f32 	%f1946, %f1945, %f1940, %f1944;
	mul.wide.u32 	%rd786, %r206, 4;
	add.s64 	%rd787, %rd38, %rd786;
	st.local.f32 	[%rd787], %f1946;
$L__BB5_391:
	setp.eq.s32 	%p320, %r1525, %r79;
	@%p320 bra 	$L__BB5_355;
	bra.uni 	$L__BB5_335;
$L__BB5_392:
	cvt.rn.f32.u32 	%f1979, %r1540;
	fma.rn.f32 	%f1980, %f212, %f1979, 0f00000000;
	mul.wide.u32 	%rd823, %r1540, 4;
	add.s64 	%rd824, %rd40, %rd823;
	sub.f32 	%f1981, %f1980, %f3;
	max.f32 	%f1982, %f1981, 0f00000000;
	sub.f32 	%f1983, %f3, %f1980;
	max.f32 	%f1984, %f1983, 0f00000000;
	selp.f32 	%f1985, %f1984, %f1982, %p181;
	add.s64 	%rd825, %rd43, %rd823;
	add.s64 	%rd826, %rd41, %rd823;
	add.s32 	%r882, %r1540, 1;
	cvt.rn.f32.u32 	%f1986, %r882;
	fma.rn.f32 	%f1987, %f212, %f1986, 0f00000000;
	st.local.v2.f32 	[%rd824], {%f1980, %f1987};
	sub.f32 	%f1988, %f1987, %f3;
	max.f32 	%f1989, %f1988, 0f00000000;
	sub.f32 	%f1990, %f3, %f1987;
	max.f32 	%f1991, %f1990, 0f00000000;
	selp.f32 	%f1992, %f1991, %f1989, %p181;
	st.local.v2.f32 	[%rd825], {%f1985, %f1992};
	st.local.v2.f32 	[%rd826], {%f1985, %f1992};
	add.s32 	%r883, %r1540, 2;
	cvt.rn.f32.u32 	%f1993, %r883;
	fma.rn.f32 	%f1994, %f212, %f1993, 0f00000000;
	sub.f32 	%f1995, %f1994, %f3;
	max.f32 	%f1996, %f1995, 0f00000000;
	sub.f32 	%f1997, %f3, %f1994;
	max.f32 	%f1998, %f1997, 0f00000000;
	selp.f32 	%f1999, %f1998, %f1996, %p181;
	add.s32 	%r884, %r1540, 3;
	cvt.rn.f32.u32 	%f2000, %r884;
	fma.rn.f32 	%f2001, %f212, %f2000, 0f00000000;
	st.local.v2.f32 	[%rd824+8], {%f1994, %f2001};
	sub.f32 	%f2002, %f2001, %f3;
	max.f32 	%f2003, %f2002, 0f00000000;
	sub.f32 	%f2004, %f3, %f2001;
	max.f32 	%f2005, %f2004, 0f00000000;
	selp.f32 	%f2006, %f2005, %f2003, %p181;
	st.local.v2.f32 	[%rd825+8], {%f1999, %f2006};
	st.local.v2.f32 	[%rd826+8], {%f1999, %f2006};
	add.s32 	%r1540, %r1540, 4;
	setp.eq.s32 	%p363, %r1540, %r136;
	@%p363 bra 	$L__BB5_393;
	bra.uni 	$L__BB5_392;
$L__BB5_393:
	@%p183 bra 	$L__BB5_396;
	mov.b32 	%r1539, 0;
	mov.u32 	%r1538, %r136;
$L__BB5_395:
	.pragma "nounroll";
	cvt.rn.f32.u32 	%f2007, %r1538;
	fma.rn.f32 	%f2008, %f212, %f2007, 0f00000000;
	mul.wide.u32 	%rd827, %r1538, 4;
	add.s64 	%rd828, %rd40, %rd827;
	st.local.f32 	[%rd828], %f2008;
	sub.f32 	%f2009, %f2008, %f3;
	sub.f32 	%f2010, %f3, %f2008;
	selp.f32 	%f2011, %f2010, %f2009, %p181;
	max.f32 	%f2012, %f2011, 0f00000000;
	add.s64 	%rd829, %rd43, %rd827;
	st.local.f32 	[%rd829], %f2012;
	add.s64 	%rd830, %rd41, %rd827;
	st.local.f32 	[%rd830], %f2012;
	add.s32 	%r1538, %r1538, 1;
	add.s32 	%r1539, %r1539, 1;
	setp.ne.s32 	%p366, %r1539, %r135;
	@%p366 bra 	$L__BB5_395;
$L__BB5_396:
	ld.param.u32 	%r1418, [_Z32compute_iv_fd_kernel_threadlocalPKfS0_S0_S0_PKiS0_S0_iiiS0_S0_iPf_param_8];
	setp.lt.s32 	%p367, %r1418, 1;
	@%p367 bra 	$L__BB5_574;
	mul.f32 	%f213, %f41, 0f3E800000;
	mul.f32 	%f214, %f212, %f212;
	mul.f32 	%f215, %f41, 0fBF000000;
	selp.f32 	%f216, %f3, 0f00000000, %p181;
	sub.f32 	%f2013, %f211, %f3;
	max.f32 	%f2014, %f2013, 0f00000000;
	selp.f32 	%f217, 0f00000000, %f2014, %p181;
	add.s32 	%r242, %r134, -2;
	mul.wide.u32 	%rd831, %r242, 4;
	add.s64 	%rd136, %rd46, %rd831;
	add.s64 	%rd137, %rd47, %rd831;
	add.s32 	%r243, %r134, -1;
	mul.wide.u32 	%rd832, %r134, 4;
	add.s64 	%rd138, %rd42, %rd832;
	add.s64 	%rd139, %rd51, %rd831;
	add.s32 	%r244, %r134, -3;
	add.s64 	%rd140, %rd50, %rd831;
	add.s64 	%rd141, %rd53, %rd832;
	and.b32  	%r245, %r243, 3;
	and.b32  	%r246, %r243, 124;
	and.b32  	%r247, %r242, 3;
	and.b32  	%r248, %r242, 124;
	mul.wide.u32 	%rd833, %r244, 4;
	add.s64 	%rd142, %rd51, %rd833;
	add.s64 	%rd143, %rd52, %rd833;
	add.s32 	%r249, %r134, -4;
	mul.wide.u32 	%rd834, %r249, 4;
	add.s64 	%rd144, %rd51, %rd834;
	add.s64 	%rd145, %rd52, %rd834;
	add.s32 	%r250, %r134, -5;
	mul.wide.u32 	%rd835, %r250, 4;
	add.s64 	%rd146, %rd51, %rd835;
	add.s64 	%rd147, %rd52, %rd835;
	add.s32 	%r251, %r134, -6;
	mov.u32 	%r1541, %r79;
	bra.uni 	$L__BB5_403;
$L__BB5_398:
	@%p183 bra 	$L__BB5_402;
	setp.eq.s32 	%p487, %r135, 1;
	ld.local.f32 	%f2538, [%rd189+16];
	st.local.f32 	[%rd190+16], %f2538;
	@%p487 bra 	$L__BB5_402;
	setp.eq.s32 	%p488, %r135, 2;
	ld.local.f32 	%f2539, [%rd189+20];
	st.local.f32 	[%rd190+20], %f2539;
	@%p488 bra 	$L__BB5_402;
	ld.local.f32 	%f2540, [%rd189+24];
	st.local.f32 	[%rd190+24], %f2540;
$L__BB5_402:
	setp.lt.s32 	%p489, %r254, 2;
	@%p489 bra 	$L__BB5_574;
$L__BB5_403:
	mov.u32 	%r254, %r1541;
	add.s32 	%r1541, %r254, -1;
	mul.wide.u32 	%rd836, %r1541, 4;
	add.s64 	%rd837, %rd38, %rd836;
	ld.local.f32 	%f218, [%rd837];
	ld.local.f32 	%f5270, [%rd41+4];
	mov.b32 	%r1542, 1;
$L__BB5_404:
	mul.wide.u32 	%rd838, %r1542, 4;
	add.s64 	%rd148, %rd40, %rd838;
	ld.local.f32 	%f2015, [%rd148];
	mul.f32 	%f2016, %f2015, %f2015;
	mul.f32 	%f2017, %f2016, 0f41800000;
	div.rn.f32 	%f2018, %f2017, %f214;
	mul.f32 	%f2019, %f218, %f2015;
	div.rn.f32 	%f2020, %f2019, %f212;
	sub.f32 	%f2021, %f2018, %f2020;
	mul.f32 	%f2022, %f213, %f2021;
	add.f32 	%f2023, %f218, %f2018;
	mul.f32 	%f2024, %f215, %f2023;
	add.f32 	%f2025, %f2020, %f2018;
	mul.f32 	%f2026, %f213, %f2025;
	neg.f32 	%f2027, %f2022;
	add.s64 	%rd149, %rd44, %rd838;
	st.local.f32 	[%rd149+-4], %f2027;
	mov.f32 	%f2028, 0f3F800000;
	sub.f32 	%f2029, %f2028, %f2024;
	add.s64 	%rd150, %rd45, %rd838;
	st.local.f32 	[%rd150+-4], %f2029;
	neg.f32 	%f2030, %f2026;
	add.s64 	%rd151, %rd46, %rd838;
	st.local.f32 	[%rd151+-4], %f2030;
	add.s64 	%rd152, %rd41, %rd838;
	ld.local.f32 	%f2031, [%rd152+-4];
	add.f32 	%f2032, %f2024, 0f3F800000;
	mul.f32 	%f2033, %f5270, %f2032;
	fma.rn.f32 	%f2034, %f2031, %f2022, %f2033;
	ld.local.v2.f32 	{%f2035, %f2036}, [%rd152+4];
	fma.rn.f32 	%f2037, %f2026, %f2035, %f2034;
	add.s64 	%rd153, %rd47, %rd838;
	st.local.f32 	[%rd153+-4], %f2037;
	ld.local.v2.f32 	{%f2038, %f2039}, [%rd148+4];
	mul.f32 	%f2040, %f2038, %f2038;
	mul.f32 	%f2041, %f2040, 0f41800000;
	div.rn.f32 	%f2042, %f2041, %f214;
	mul.f32 	%f2043, %f218, %f2038;
	div.rn.f32 	%f2044, %f2043, %f212;
	sub.f32 	%f2045, %f2042, %f2044;
	mul.f32 	%f2046, %f213, %f2045;
	add.f32 	%f2047, %f218, %f2042;
	mul.f32 	%f2048, %f215, %f2047;
	add.f32 	%f2049, %f2044, %f2042;
	mul.f32 	%f2050, %f213, %f2049;
	neg.f32 	%f2051, %f2046;
	st.local.f32 	[%rd149], %f2051;
	sub.f32 	%f2052, %f2028, %f2048;
	st.local.f32 	[%rd150], %f2052;
	neg.f32 	%f2053, %f2050;
	st.local.f32 	[%rd151], %f2053;
	add.f32 	%f2054, %f2048, 0f3F800000;
	mul.f32 	%f2055, %f2035, %f2054;
	fma.rn.f32 	%f2056, %f5270, %f2046, %f2055;
	fma.rn.f32 	%f2057, %f2050, %f2036, %f2056;
	st.local.f32 	[%rd153], %f2057;
	mul.f32 	%f2058, %f2039, %f2039;
	mul.f32 	%f2059, %f2058, 0f41800000;
	div.rn.f32 	%f2060, %f2059, %f214;
	mul.f32 	%f2061, %f218, %f2039;
	div.rn.f32 	%f2062, %f2061, %f212;
	sub.f32 	%f2063, %f2060, %f2062;
	mul.f32 	%f2064, %f213, %f2063;
	add.f32 	%f2065, %f218, %f2060;
	mul.f32 	%f2066, %f215, %f2065;
	add.f32 	%f2067, %f2062, %f2060;
	mul.f32 	%f2068, %f213, %f2067;
	neg.f32 	%f2069, %f2064;
	st.local.f32 	[%rd149+4], %f2069;
	sub.f32 	%f2070, %f2028, %f2066;
	st.local.f32 	[%rd150+4], %f2070;
	neg.f32 	%f2071, %f2068;
	st.local.f32 	[%rd151+4], %f2071;
	add.f32 	%f2072, %f2066, 0f3F800000;
	mul.f32 	%f2073, %f2036, %f2072;
	fma.rn.f32 	%f2074, %f2035, %f2064, %f2073;
	ld.local.v2.f32 	{%f221, %f5270}, [%rd152+12];
	fma.rn.f32 	%f2075, %f2068, %f221, %f2074;
	st.local.f32 	[%rd153+4], %f2075;
	ld.local.f32 	%f2076, [%rd148+12];
	mul.f32 	%f2077, %f2076, %f2076;
	mul.f32 	%f2078, %f2077, 0f41800000;
	div.rn.f32 	%f2079, %f2078, %f214;
	mul.f32 	%f2080, %f218, %f2076;
	div.rn.f32 	%f2081, %f2080, %f212;
	sub.f32 	%f2082, %f2079, %f2081;
	mul.f32 	%f2083, %f213, %f2082;
	add.f32 	%f2084, %f218, %f2079;
	mul.f32 	%f2085, %f215, %f2084;
	add.f32 	%f2086, %f2081, %f2079;
	mul.f32 	%f2087, %f213, %f2086;
	neg.f32 	%f2088, %f2083;
	st.local.f32 	[%rd149+8], %f2088;
	sub.f32 	%f2089, %f2028, %f2085;
	st.local.f32 	[%rd150+8], %f2089;
	neg.f32 	%f2090, %f2087;
	st.local.f32 	[%rd151+8], %f2090;
	add.f32 	%f2091, %f2085, 0f3F800000;
	mul.f32 	%f2092, %f221, %f2091;
	fma.rn.f32 	%f2093, %f2036, %f2083, %f2092;
	add.s32 	%r257, %r1542, 4;
	fma.rn.f32 	%f2094, %f2087, %f5270, %f2093;
	st.local.f32 	[%rd153+8], %f2094;
	add.s32 	%r887, %r1542, 3;
	setp.ne.s32 	%p369, %r887, %r246;
	mov.u32 	%r1542, %r257;
	@%p369 bra 	$L__BB5_404;
	setp.eq.s32 	%p370, %r245, 0;
	@%p370 bra 	$L__BB5_409;
	setp.eq.s32 	%p371, %r245, 1;
	ld.local.f32 	%f2095, [%rd148+16];
	mul.f32 	%f2096, %f2095, %f2095;
	mul.f32 	%f2097, %f2096, 0f41800000;
	div.rn.f32 	%f2098, %f2097, %f214;
	mul.f32 	%f2099, %f218, %f2095;
	div.rn.f32 	%f2100, %f2099, %f212;
	sub.f32 	%f2101, %f2098, %f2100;
	mul.f32 	%f2102, %f213, %f2101;
	add.f32 	%f2103, %f218, %f2098;
	mul.f32 	%f2104, %f215, %f2103;
	add.f32 	%f2105, %f2100, %f2098;
	mul.f32 	%f2106, %f213, %f2105;
	neg.f32 	%f2107, %f2102;
	st.local.f32 	[%rd149+12], %f2107;
	mov.f32 	%f2108, 0f3F800000;
	sub.f32 	%f2109, %f2108, %f2104;
	st.local.f32 	[%rd150+12], %f2109;
	neg.f32 	%f2110, %f2106;
	st.local.f32 	[%rd151+12], %f2110;
	add.f32 	%f2111, %f2104, 0f3F800000;
	mul.f32 	%f2112, %f5270, %f2111;
	fma.rn.f32 	%f2113, %f221, %f2102, %f2112;
	ld.local.f32 	%f223, [%rd152+20];
	fma.rn.f32 	%f2114, %f2106, %f223, %f2113;
	st.local.f32 	[%rd153+12], %f2114;
	@%p371 bra 	$L__BB5_409;
	setp.eq.s32 	%p372, %r245, 2;
	ld.local.f32 	%f2115, [%rd148+20];
	mul.f32 	%f2116, %f2115, %f2115;
	mul.f32 	%f2117, %f2116, 0f41800000;
	div.rn.f32 	%f2118, %f2117, %f214;
	mul.f32 	%f2119, %f218, %f2115;
	div.rn.f32 	%f2120, %f2119, %f212;
	sub.f32 	%f2121, %f2118, %f2120;
	mul.f32 	%f2122, %f213, %f2121;
	add.f32 	%f2123, %f218, %f2118;
	mul.f32 	%f2124, %f215, %f2123;
	add.f32 	%f2125, %f2120, %f2118;
	mul.f32 	%f2126, %f213, %f2125;
	neg.f32 	%f2127, %f2122;
	st.local.f32 	[%rd149+16], %f2127;
	mov.f32 	%f2128, 0f3F800000;
	sub.f32 	%f2129, %f2128, %f2124;
	st.local.f32 	[%rd150+16], %f2129;
	neg.f32 	%f2130, %f2126;
	st.local.f32 	[%rd151+16], %f2130;
	add.f32 	%f2131, %f2124, 0f3F800000;
	mul.f32 	%f2132, %f223, %f2131;
	fma.rn.f32 	%f2133, %f5270, %f2122, %f2132;
	ld.local.f32 	%f224, [%rd152+24];
	fma.rn.f32 	%f2134, %f2126, %f224, %f2133;
	st.local.f32 	[%rd153+16], %f2134;
	@%p372 bra 	$L__BB5_409;
	ld.local.f32 	%f2135, [%rd148+24];
	mul.f32 	%f2136, %f2135, %f2135;
	mul.f32 	%f2137, %f2136, 0f41800000;
	div.rn.f32 	%f2138, %f2137, %f214;
	mul.f32 	%f2139, %f218, %f2135;
	div.rn.f32 	%f2140, %f2139, %f212;
	sub.f32 	%f2141, %f2138, %f2140;
	mul.f32 	%f2142, %f213, %f2141;
	add.f32 	%f2143, %f218, %f2138;
	mul.f32 	%f2144, %f215, %f2143;
	add.f32 	%f2145, %f2140, %f2138;
	mul.f32 	%f2146, %f213, %f2145;
	neg.f32 	%f2147, %f2142;
	st.local.f32 	[%rd149+20], %f2147;
	mov.f32 	%f2148, 0f3F800000;
	sub.f32 	%f2149, %f2148, %f2144;
	st.local.f32 	[%rd150+20], %f2149;
	neg.f32 	%f2150, %f2146;
	st.local.f32 	[%rd151+20], %f2150;
	add.f32 	%f2151, %f2144, 0f3F800000;
	mul.f32 	%f2152, %f224, %f2151;
	fma.rn.f32 	%f2153, %f223, %f2142, %f2152;
	ld.local.f32 	%f2154, [%rd152+28];
	fma.rn.f32 	%f2155, %f2146, %f2154, %f2153;
	st.local.f32 	[%rd153+20], %f2155;
$L__BB5_409:
	ld.local.f32 	%f2156, [%rd44];
	mul.f32 	%f2157, %f216, %f2156;
	ld.local.f32 	%f2158, [%rd47];
	sub.f32 	%f2159, %f2158, %f2157;
	st.local.f32 	[%rd47], %f2159;
	ld.local.f32 	%f2160, [%rd136];
	mul.f32 	%f2161, %f217, %f2160;
	ld.local.f32 	%f2162, [%rd137];
	sub.f32 	%f2163, %f2162, %f2161;
	st.local.f32 	[%rd137], %f2163;
	mov.b32 	%r1543, 0;
$L__BB5_410:
	mul.wide.u32 	%rd839, %r1543, 4;
	add.s64 	%rd154, %rd44, %rd839;
	ld.local.f32 	%f2164, [%rd154];
	add.s64 	%rd155, %rd48, %rd839;
	st.local.f32 	[%rd155], %f2164;
	add.s64 	%rd156, %rd45, %rd839;
	ld.local.f32 	%f2165, [%rd156];
	add.s64 	%rd157, %rd49, %rd839;
	st.local.f32 	[%rd157], %f2165;
	add.s64 	%rd158, %rd46, %rd839;
	ld.local.f32 	%f2166, [%rd158];
	add.s64 	%rd159, %rd50, %rd839;
	st.local.f32 	[%rd159], %f2166;
	add.s64 	%rd160, %rd47, %rd839;
	ld.local.f32 	%f2167, [%rd160];
	add.s64 	%rd161, %rd51, %rd839;
	st.local.f32 	[%rd161], %f2167;
	ld.local.f32 	%f2168, [%rd154+4];
	st.local.f32 	[%rd155+4], %f2168;
	ld.local.f32 	%f2169, [%rd156+4];
	st.local.f32 	[%rd157+4], %f2169;
	ld.local.f32 	%f2170, [%rd158+4];
	st.local.f32 	[%rd159+4], %f2170;
	ld.local.f32 	%f2171, [%rd160+4];
	st.local.f32 	[%rd161+4], %f2171;
	ld.local.f32 	%f2172, [%rd154+8];
	st.local.f32 	[%rd155+8], %f2172;
	ld.local.f32 	%f2173, [%rd156+8];
	st.local.f32 	[%rd157+8], %f2173;
	ld.local.f32 	%f2174, [%rd158+8];
	st.local.f32 	[%rd159+8], %f2174;
	ld.local.f32 	%f2175, [%rd160+8];
	st.local.f32 	[%rd161+8], %f2175;
	ld.local.f32 	%f2176, [%rd154+12];
	st.local.f32 	[%rd155+12], %f2176;
	ld.local.f32 	%f2177, [%rd156+12];
	st.local.f32 	[%rd157+12], %f2177;
	ld.local.f32 	%f2178, [%rd158+12];
	st.local.f32 	[%rd159+12], %f2178;
	ld.local.f32 	%f2179, [%rd160+12];
	st.local.f32 	[%rd161+12], %f2179;
	add.s32 	%r1543, %r1543, 4;
	setp.ne.s32 	%p373, %r1543, %r246;
	@%p373 bra 	$L__BB5_410;
	@%p370 bra 	$L__BB5_415;
	setp.eq.s32 	%p375, %r245, 1;
	ld.local.f32 	%f2180, [%rd154+16];
	st.local.f32 	[%rd155+16], %f2180;
	ld.local.f32 	%f2181, [%rd156+16];
	st.local.f32 	[%rd157+16], %f2181;
	ld.local.f32 	%f2182, [%rd158+16];
	st.local.f32 	[%rd159+16], %f2182;
	ld.local.f32 	%f2183, [%rd160+16];
	st.local.f32 	[%rd161+16], %f2183;
	@%p375 bra 	$L__BB5_415;
	setp.eq.s32 	%p376, %r245, 2;
	ld.local.f32 	%f2184, [%rd154+20];
	st.local.f32 	[%rd155+20], %f2184;
	ld.local.f32 	%f2185, [%rd156+20];
	st.local.f32 	[%rd157+20], %f2185;
	ld.local.f32 	%f2186, [%rd158+20];
	st.local.f32 	[%rd159+20], %f2186;
	ld.local.f32 	%f2187, [%rd160+20];
	st.local.f32 	[%rd161+20], %f2187;
	@%p376 bra 	$L__BB5_415;
	ld.local.f32 	%f2188, [%rd154+24];
	st.local.f32 	[%rd155+24], %f2188;
	ld.local.f32 	%f2189, [%rd156+24];
	st.local.f32 	[%rd157+24], %f2189;
	ld.local.f32 	%f2190, [%rd158+24];
	st.local.f32 	[%rd159+24], %f2190;
	ld.local.f32 	%f2191, [%rd160+24];
	st.local.f32 	[%rd161+24], %f2191;
$L__BB5_415:
	ld.local.f32 	%f2192, [%rd50];
	ld.local.f32 	%f2193, [%rd49];
	div.rn.f32 	%f2194, %f2192, %f2193;
	st.local.f32 	[%rd52], %f2194;
	ld.local.f32 	%f2195, [%rd51];
	div.rn.f32 	%f2196, %f2195, %f2193;
	st.local.f32 	[%rd51], %f2196;
	mov.b32 	%r1544, 1;
$L__BB5_416:
	mov.u32 	%r260, %r1544;
	mul.wide.u32 	%rd840, %r260, 4;
	add.s64 	%rd162, %rd49, %rd840;
	ld.local.f32 	%f2198, [%rd162];
	add.s64 	%rd163, %rd48, %rd840;
	ld.local.f32 	%f225, [%rd163];
	mul.wide.s32 	%rd841, %r260, 4;
	add.s64 	%rd164, %rd52, %rd841;
	ld.local.f32 	%f2199, [%rd164+-4];
	mul.f32 	%f2200, %f225, %f2199;
	sub.f32 	%f226, %f2198, %f2200;
	setp.eq.s32 	%p377, %r260, %r242;
	add.s64 	%rd165, %rd50, %rd840;
	mov.f32 	%f5271, 0f00000000;
	@%p377 bra 	$L__BB5_418;
	ld.local.f32 	%f2201, [%rd165];
	div.rn.f32 	%f5271, %f2201, %f226;
$L__BB5_418:
	st.local.f32 	[%rd164], %f5271;
	mul.wide.u32 	%rd842, %r260, 4;
	add.s64 	%rd166, %rd51, %rd842;
	ld.local.f32 	%f2203, [%rd166];
	ld.local.f32 	%f2204, [%rd166+-4];
	mul.f32 	%f2205, %f225, %f2204;
	sub.f32 	%f2206, %f2203, %f2205;
	div.rn.f32 	%f229, %f2206, %f226;
	st.local.f32 	[%rd166], %f229;
	ld.local.f32 	%f2207, [%rd162+4];
	ld.local.f32 	%f230, [%rd163+4];
	mul.f32 	%f2208, %f230, %f5271;
	sub.f32 	%f231, %f2207, %f2208;
	setp.eq.s32 	%p378, %r260, %r244;
	mov.f32 	%f5272, 0f00000000;
	@%p378 bra 	$L__BB5_420;
	ld.local.f32 	%f2209, [%rd165+4];
	div.rn.f32 	%f5272, %f2209, %f231;
$L__BB5_420:
	st.local.f32 	[%rd164+4], %f5272;
	ld.local.f32 	%f2211, [%rd166+4];
	mul.f32 	%f2212, %f230, %f229;
	sub.f32 	%f2213, %f2211, %f2212;
	div.rn.f32 	%f234, %f2213, %f231;
	st.local.f32 	[%rd166+4], %f234;
	ld.local.f32 	%f2214, [%rd162+8];
	ld.local.f32 	%f235, [%rd163+8];
	mul.f32 	%f2215, %f235, %f5272;
	sub.f32 	%f236, %f2214, %f2215;
	setp.eq.s32 	%p379, %r260, %r249;
	mov.f32 	%f5273, 0f00000000;
	@%p379 bra 	$L__BB5_422;
	ld.local.f32 	%f2216, [%rd165+8];
	div.rn.f32 	%f5273, %f2216, %f236;
$L__BB5_422:
	st.local.f32 	[%rd164+8], %f5273;
	ld.local.f32 	%f2218, [%rd166+8];
	mul.f32 	%f2219, %f235, %f234;
	sub.f32 	%f2220, %f2218, %f2219;
	div.rn.f32 	%f239, %f2220, %f236;
	st.local.f32 	[%rd166+8], %f239;
	ld.local.f32 	%f2221, [%rd162+12];
	ld.local.f32 	%f240, [%rd163+12];
	mul.f32 	%f2222, %f240, %f5273;
	sub.f32 	%f241, %f2221, %f2222;
	setp.eq.s32 	%p380, %r260, %r250;
	mov.f32 	%f5274, 0f00000000;
	@%p380 bra 	$L__BB5_424;
	ld.local.f32 	%f2223, [%rd165+12];
	div.rn.f32 	%f5274, %f2223, %f241;
$L__BB5_424:
	st.local.f32 	[%rd164+12], %f5274;
	ld.local.f32 	%f2224, [%rd166+12];
	mul.f32 	%f2225, %f240, %f239;
	sub.f32 	%f2226, %f2224, %f2225;
	div.rn.f32 	%f244, %f2226, %f241;
	st.local.f32 	[%rd166+12], %f244;
	add.s32 	%r1544, %r260, 4;
	add.s32 	%r890, %r260, 3;
	setp.ne.s32 	%p381, %r890, %r248;
	@%p381 bra 	$L__BB5_416;
	setp.eq.s32 	%p382, %r247, 0;
	@%p382 bra 	$L__BB5_435;
	ld.local.f32 	%f2228, [%rd162+16];
	ld.local.f32 	%f245, [%rd163+16];
	mul.f32 	%f2229, %f245, %f5274;
	sub.f32 	%f246, %f2228, %f2229;
	setp.eq.s32 	%p383, %r1544, %r242;
	mov.f32 	%f5275, 0f00000000;
	@%p383 bra 	$L__BB5_428;
	ld.local.f32 	%f2230, [%rd165+16];
	div.rn.f32 	%f5275, %f2230, %f246;
$L__BB5_428:
	setp.eq.s32 	%p384, %r247, 1;
	st.local.f32 	[%rd164+16], %f5275;
	ld.local.f32 	%f2231, [%rd166+16];
	mul.f32 	%f2232, %f245, %f244;
	sub.f32 	%f2233, %f2231, %f2232;
	div.rn.f32 	%f249, %f2233, %f246;
	st.local.f32 	[%rd166+16], %f249;
	@%p384 bra 	$L__BB5_435;
	ld.local.f32 	%f2235, [%rd162+20];
	ld.local.f32 	%f250, [%rd163+20];
	mul.f32 	%f2236, %f250, %f5275;
	sub.f32 	%f251, %f2235, %f2236;
	add.s32 	%r891, %r134, -7;
	setp.eq.s32 	%p385, %r260, %r891;
	mov.f32 	%f5276, 0f00000000;
	@%p385 bra 	$L__BB5_431;
	ld.local.f32 	%f2237, [%rd165+20];
	div.rn.f32 	%f5276, %f2237, %f251;
$L__BB5_431:
	setp.eq.s32 	%p386, %r247, 2;
	st.local.f32 	[%rd164+20], %f5276;
	ld.local.f32 	%f2238, [%rd166+20];
	mul.f32 	%f2239, %f250, %f249;
	sub.f32 	%f2240, %f2238, %f2239;
	div.rn.f32 	%f254, %f2240, %f251;
	st.local.f32 	[%rd166+20], %f254;
	@%p386 bra 	$L__BB5_435;
	ld.local.f32 	%f2242, [%rd162+24];
	ld.local.f32 	%f255, [%rd163+24];
	mul.f32 	%f2243, %f255, %f5276;
	sub.f32 	%f256, %f2242, %f2243;
	add.s32 	%r892, %r134, -8;
	setp.eq.s32 	%p387, %r260, %r892;
	mov.f32 	%f5277, 0f00000000;
	@%p387 bra 	$L__BB5_434;
	ld.local.f32 	%f2244, [%rd165+24];
	div.rn.f32 	%f5277, %f2244, %f256;
$L__BB5_434:
	st.local.f32 	[%rd164+24], %f5277;
	ld.local.f32 	%f2245, [%rd166+24];
	mul.f32 	%f2246, %f255, %f254;
	sub.f32 	%f2247, %f2245, %f2246;
	div.rn.f32 	%f2248, %f2247, %f256;
	st.local.f32 	[%rd166+24], %f2248;
$L__BB5_435:
	st.local.f32 	[%rd42], %f216;
	st.local.f32 	[%rd138], %f217;
	ld.local.f32 	%f259, [%rd139];
	st.local.f32 	[%rd138+-4], %f259;
	mov.u32 	%r1545, %r244;
	@%p382 bra 	$L__BB5_439;
	setp.eq.s32 	%p389, %r247, 1;
	ld.local.f32 	%f2249, [%rd142];
	ld.local.f32 	%f2250, [%rd143];
	mul.f32 	%f2251, %f2250, %f259;
	sub.f32 	%f260, %f2249, %f2251;
	st.local.f32 	[%rd138+-8], %f260;
	mov.u32 	%r1545, %r249;
	@%p389 bra 	$L__BB5_439;
	setp.eq.s32 	%p390, %r247, 2;
	ld.local.f32 	%f2252, [%rd144];
	ld.local.f32 	%f2253, [%rd145];
	mul.f32 	%f2254, %f2253, %f260;
	sub.f32 	%f261, %f2252, %f2254;
	st.local.f32 	[%rd138+-12], %f261;
	mov.u32 	%r1545, %r250;
	@%p390 bra 	$L__BB5_439;
	ld.local.f32 	%f2255, [%rd146];
	ld.local.f32 	%f2256, [%rd147];
	mul.f32 	%f2257, %f2256, %f261;
	sub.f32 	%f2258, %f2255, %f2257;
	st.local.f32 	[%rd138+-16], %f2258;
	mov.u32 	%r1545, %r251;
$L__BB5_439:
	mul.wide.u32 	%rd843, %r1545, 4;
	add.s64 	%rd844, %rd51, %rd843;
	ld.local.f32 	%f2259, [%rd844];
	add.s64 	%rd845, %rd52, %rd843;
	ld.local.f32 	%f2260, [%rd845];
	add.s64 	%rd846, %rd42, %rd843;
	ld.local.f32 	%f2261, [%rd846+8];
	mul.f32 	%f2262, %f2260, %f2261;
	sub.f32 	%f2263, %f2259, %f2262;
	st.local.f32 	[%rd846+4], %f2263;
	add.s32 	%r893, %r1545, -1;
	mul.wide.u32 	%rd847, %r893, 4;
	add.s64 	%rd848, %rd51, %rd847;
	ld.local.f32 	%f2264, [%rd848];
	add.s64 	%rd849, %rd52, %rd847;
	ld.local.f32 	%f2265, [%rd849];
	mul.f32 	%f2266, %f2265, %f2263;
	sub.f32 	%f2267, %f2264, %f2266;
	st.local.f32 	[%rd846], %f2267;
	add.s32 	%r894, %r1545, -2;
	mul.wide.u32 	%rd850, %r894, 4;
	add.s64 	%rd851, %rd51, %rd850;
	ld.local.f32 	%f2268, [%rd851];
	add.s64 	%rd852, %rd52, %rd850;
	ld.local.f32 	%f2269, [%rd852];
	mul.f32 	%f2270, %f2269, %f2267;
	sub.f32 	%f2271, %f2268, %f2270;
	add.s64 	%rd853, %rd42, %rd847;
	st.local.f32 	[%rd853], %f2271;
	add.s32 	%r895, %r1545, -3;
	mul.wide.u32 	%rd854, %r895, 4;
	add.s64 	%rd855, %rd51, %rd854;
	ld.local.f32 	%f2272, [%rd855];
	add.s64 	%rd856, %rd52, %rd854;
	ld.local.f32 	%f2273, [%rd856];
	mul.f32 	%f2274, %f2273, %f2271;
	sub.f32 	%f2275, %f2272, %f2274;
	add.s64 	%rd857, %rd42, %rd850;
	st.local.f32 	[%rd857], %f2275;
	add.s32 	%r264, %r1545, -4;
	setp.gt.s32 	%p391, %r1545, 3;
	mov.u32 	%r1545, %r264;
	@%p391 bra 	$L__BB5_439;
	mov.b32 	%r1547, 0;
$L__BB5_441:
	mov.b32 	%r1548, 1;
	bra.uni 	$L__BB5_443;
$L__BB5_442:
	add.s32 	%r1548, %r1548, 1;
	setp.eq.s32 	%p393, %r1548, %r134;
	@%p393 bra 	$L__BB5_531;
$L__BB5_443:
	mul.wide.u32 	%rd858, %r1548, 4;
	add.s64 	%rd859, %rd42, %rd858;
	ld.local.f32 	%f2276, [%rd859];
	add.s64 	%rd860, %rd43, %rd858;
	ld.local.f32 	%f2277, [%rd860];
	setp.geu.f32 	%p392, %f2276, %f2277;
	@%p392 bra 	$L__BB5_442;
	mov.b32 	%r1549, 1;
$L__BB5_445:
	mul.wide.u32 	%rd861, %r1549, 4;
	add.s64 	%rd167, %rd42, %rd861;
	ld.local.f32 	%f2278, [%rd167];
	add.s64 	%rd168, %rd43, %rd861;
	ld.local.f32 	%f262, [%rd168];
	setp.geu.f32 	%p394, %f2278, %f262;
	add.s64 	%rd169, %rd48, %rd861;
	add.s64 	%rd170, %rd49, %rd861;
	add.s64 	%rd171, %rd50, %rd861;
	add.s64 	%rd172, %rd51, %rd861;
	add.s64 	%rd173, %rd44, %rd861;
	add.s64 	%rd174, %rd45, %rd861;
	add.s64 	%rd175, %rd46, %rd861;
	add.s64 	%rd176, %rd47, %rd861;
	@%p394 bra 	$L__BB5_447;
	mov.b32 	%r899, 0;
	st.local.u32 	[%rd169+-4], %r899;
	mov.b32 	%r900, 1065353216;
	st.local.u32 	[%rd170+-4], %r900;
	st.local.u32 	[%rd171+-4], %r899;
	st.local.f32 	[%rd172+-4], %f262;
	bra.uni 	$L__BB5_448;
$L__BB5_447:
	ld.local.f32 	%f2279, [%rd173+-4];
	st.local.f32 	[%rd169+-4], %f2279;
	ld.local.f32 	%f2280, [%rd174+-4];
	st.local.f32 	[%rd170+-4], %f2280;
	ld.local.f32 	%f2281, [%rd175+-4];
	st.local.f32 	[%rd171+-4], %f2281;
	ld.local.f32 	%f2282, [%rd176+-4];
	st.local.f32 	[%rd172+-4], %f2282;
$L__BB5_448:
	ld.local.f32 	%f2283, [%rd167+4];
	ld.local.f32 	%f5278, [%rd168+4];
	setp.lt.f32 	%p395, %f2283, %f5278;
	@%p395 bra 	$L__BB5_450;
	ld.local.f32 	%f2284, [%rd173];
	st.local.f32 	[%rd169], %f2284;
	ld.local.f32 	%f2285, [%rd174];
	st.local.f32 	[%rd170], %f2285;
	ld.local.f32 	%f2286, [%rd175];
	st.local.f32 	[%rd171], %f2286;
	ld.local.f32 	%f5278, [%rd176];
	bra.uni 	$L__BB5_451;
$L__BB5_450:
	mov.b32 	%r901, 0;
	st.local.u32 	[%rd169], %r901;
	mov.b32 	%r902, 1065353216;
	st.local.u32 	[%rd170], %r902;
	st.local.u32 	[%rd171], %r901;
$L__BB5_451:
	st.local.f32 	[%rd172], %f5278;
	ld.local.f32 	%f2287, [%rd167+8];
	ld.local.f32 	%f266, [%rd168+8];
	setp.lt.f32 	%p396, %f2287, %f266;
	@%p396 bra 	$L__BB5_453;
	ld.local.f32 	%f2288, [%rd173+4];
	st.local.f32 	[%rd169+4], %f2288;
	ld.local.f32 	%f2289, [%rd174+4];
	st.local.f32 	[%rd170+4], %f2289;
	ld.local.f32 	%f2290, [%rd175+4];
	st.local.f32 	[%rd171+4], %f2290;
	ld.local.f32 	%f2291, [%rd176+4];
	st.local.f32 	[%rd172+4], %f2291;
	bra.uni 	$L__BB5_454;
$L__BB5_453:
	mov.b32 	%r903, 0;
	st.local.u32 	[%rd169+4], %r903;
	mov.b32 	%r904, 1065353216;
	st.local.u32 	[%rd170+4], %r904;
	st.local.u32 	[%rd171+4], %r903;
	st.local.f32 	[%rd172+4], %f266;
$L__BB5_454:
	ld.local.f32 	%f2292, [%rd167+12];
	ld.local.f32 	%f267, [%rd168+12];
	setp.lt.f32 	%p397, %f2292, %f267;
	@%p397 bra 	$L__BB5_456;
	ld.local.f32 	%f2293, [%rd173+8];
	st.local.f32 	[%rd169+8], %f2293;
	ld.local.f32 	%f2294, [%rd174+8];
	st.local.f32 	[%rd170+8], %f2294;
	ld.local.f32 	%f2295, [%rd175+8];
	st.local.f32 	[%rd171+8], %f2295;
	ld.local.f32 	%f2296, [%rd176+8];
	st.local.f32 	[%rd172+8], %f2296;
	bra.uni 	$L__BB5_457;
$L__BB5_456:
	mov.b32 	%r905, 0;
	st.local.u32 	[%rd169+8], %r905;
	mov.b32 	%r906, 1065353216;
	st.local.u32 	[%rd170+8], %r906;
	st.local.u32 	[%rd171+8], %r905;
	st.local.f32 	[%rd172+8], %f267;
$L__BB5_457:
	add.s32 	%r269, %r1549, 4;
	add.s32 	%r907, %r1549, 3;
	setp.ne.s32 	%p398, %r907, %r246;
	mov.u32 	%r1549, %r269;
	@%p398 bra 	$L__BB5_445;
	@%p370 bra 	$L__BB5_470;
	ld.local.f32 	%f2297, [%rd167+16];
	ld.local.f32 	%f268, [%rd168+16];
	setp.lt.f32 	%p400, %f2297, %f268;
	@%p400 bra 	$L__BB5_461;
	ld.local.f32 	%f2298, [%rd173+12];
	st.local.f32 	[%rd169+12], %f2298;
	ld.local.f32 	%f2299, [%rd174+12];
	st.local.f32 	[%rd170+12], %f2299;
	ld.local.f32 	%f2300, [%rd175+12];
	st.local.f32 	[%rd171+12], %f2300;
	ld.local.f32 	%f2301, [%rd176+12];
	st.local.f32 	[%rd172+12], %f2301;
	bra.uni 	$L__BB5_462;
$L__BB5_461:
	mov.b32 	%r908, 0;
	st.local.u32 	[%rd169+12], %r908;
	mov.b32 	%r909, 1065353216;
	st.local.u32 	[%rd170+12], %r909;
	st.local.u32 	[%rd171+12], %r908;
	st.local.f32 	[%rd172+12], %f268;
$L__BB5_462:
	setp.eq.s32 	%p401, %r245, 1;
	@%p401 bra 	$L__BB5_470;
	ld.local.f32 	%f2302, [%rd167+20];
	ld.local.f32 	%f269, [%rd168+20];
	setp.lt.f32 	%p402, %f2302, %f269;
	@%p402 bra 	$L__BB5_465;
	ld.local.f32 	%f2303, [%rd173+16];
	st.local.f32 	[%rd169+16], %f2303;
	ld.local.f32 	%f2304, [%rd174+16];
	st.local.f32 	[%rd170+16], %f2304;
	ld.local.f32 	%f2305, [%rd175+16];
	st.local.f32 	[%rd171+16], %f2305;
	ld.local.f32 	%f2306, [%rd176+16];
	st.local.f32 	[%rd172+16], %f2306;
	bra.uni 	$L__BB5_466;
$L__BB5_465:
	mov.b32 	%r910, 0;
	st.local.u32 	[%rd169+16], %r910;
	mov.b32 	%r911, 1065353216;
	st.local.u32 	[%rd170+16], %r911;
	st.local.u32 	[%rd171+16], %r910;
	st.local.f32 	[%rd172+16], %f269;
$L__BB5_466:
	setp.eq.s32 	%p403, %r245, 2;
	@%p403 bra 	$L__BB5_470;
	ld.local.f32 	%f2307, [%rd167+24];
	ld.local.f32 	%f270, [%rd168+24];
	setp.lt.f32 	%p404, %f2307, %f270;
	@%p404 bra 	$L__BB5_469;
	ld.local.f32 	%f2308, [%rd173+20];
	st.local.f32 	[%rd169+20], %f2308;
	ld.local.f32 	%f2309, [%rd174+20];
	st.local.f32 	[%rd170+20], %f2309;
	ld.local.f32 	%f2310, [%rd175+20];
	st.local.f32 	[%rd171+20], %f2310;
	ld.local.f32 	%f2311, [%rd176+20];
	st.local.f32 	[%rd172+20], %f2311;
	bra.uni 	$L__BB5_470;
$L__BB5_469:
	mov.b32 	%r912, 0;
	st.local.u32 	[%rd169+20], %r912;
	mov.b32 	%r913, 1065353216;
	st.local.u32 	[%rd170+20], %r913;
	st.local.u32 	[%rd171+20], %r912;
	st.local.f32 	[%rd172+20], %f270;
$L__BB5_470:
	ld.local.f32 	%f2313, [%rd48];
	mul.f32 	%f2314, %f216, %f2313;
	ld.local.f32 	%f2315, [%rd51];
	sub.f32 	%f271, %f2315, %f2314;
	ld.local.f32 	%f2316, [%rd140];
	mul.f32 	%f2317, %f217, %f2316;
	ld.local.f32 	%f2318, [%rd139];
	sub.f32 	%f2319, %f2318, %f2317;
	st.local.f32 	[%rd139], %f2319;
	ld.local.f32 	%f272, [%rd49];
	setp.eq.f32 	%p405, %f272, 0f00000000;
	mov.f32 	%f5279, 0f00000000;
	@%p405 bra 	$L__BB5_472;
	ld.local.f32 	%f2320, [%rd50];
	div.rn.f32 	%f5279, %f2320, %f272;
$L__BB5_472:
	setp.neu.f32 	%p406, %f272, 0f00000000;
	st.local.f32 	[%rd52], %f5279;
	div.rn.f32 	%f2321, %f271, %f272;
	selp.f32 	%f2322, %f2321, 0f00000000, %p406;
	st.local.f32 	[%rd51], %f2322;
	mov.b32 	%r1550, 1;
$L__BB5_473:
	mov.u32 	%r270, %r1550;
	mul.wide.u32 	%rd862, %r270, 4;
	add.s64 	%rd177, %rd49, %rd862;
	ld.local.f32 	%f2324, [%rd177];
	add.s64 	%rd178, %rd48, %rd862;
	ld.local.f32 	%f275, [%rd178];
	mul.wide.s32 	%rd863, %r270, 4;
	add.s64 	%rd179, %rd52, %rd863;
	ld.local.f32 	%f2325, [%rd179+-4];
	mul.f32 	%f2326, %f275, %f2325;
	sub.f32 	%f2327, %f2324, %f2326;
	setp.eq.s32 	%p407, %r270, %r242;
	setp.eq.f32 	%p408, %f2327, 0f00000000;
	add.s64 	%rd180, %rd50, %rd862;
	mov.f32 	%f5280, 0f00000000;
	or.pred  	%p409, %p407, %p408;
	@%p409 bra 	$L__BB5_475;
	ld.local.f32 	%f2328, [%rd180];
	div.rn.f32 	%f5280, %f2328, %f2327;
$L__BB5_475:
	st.local.f32 	[%rd179], %f5280;
	mul.wide.u32 	%rd864, %r270, 4;
	add.s64 	%rd181, %rd51, %rd864;
	mov.f32 	%f5281, 0f00000000;
	@%p408 bra 	$L__BB5_477;
	ld.local.f32 	%f2330, [%rd181];
	ld.local.f32 	%f2331, [%rd181+-4];
	mul.f32 	%f2332, %f275, %f2331;
	sub.f32 	%f2333, %f2330, %f2332;
	div.rn.f32 	%f5281, %f2333, %f2327;
$L__BB5_477:
	st.local.f32 	[%rd181], %f5281;
	ld.local.f32 	%f2335, [%rd177+4];
	ld.local.f32 	%f281, [%rd178+4];
	mul.f32 	%f2336, %f281, %f5280;
	sub.f32 	%f2337, %f2335, %f2336;
	setp.eq.s32 	%p411, %r270, %r244;
	setp.eq.f32 	%p412, %f2337, 0f00000000;
	mov.f32 	%f5282, 0f00000000;
	or.pred  	%p413, %p411, %p412;
	@%p413 bra 	$L__BB5_479;
	ld.local.f32 	%f2338, [%rd180+4];
	div.rn.f32 	%f5282, %f2338, %f2337;
$L__BB5_479:
	st.local.f32 	[%rd179+4], %f5282;
	mov.f32 	%f5283, 0f00000000;
	@%p412 bra 	$L__BB5_481;
	ld.local.f32 	%f2340, [%rd181+4];
	mul.f32 	%f2341, %f281, %f5281;
	sub.f32 	%f2342, %f2340, %f2341;
	div.rn.f32 	%f5283, %f2342, %f2337;
$L__BB5_481:
	st.local.f32 	[%rd181+4], %f5283;
	ld.local.f32 	%f2344, [%rd177+8];
	ld.local.f32 	%f287, [%rd178+8];
	mul.f32 	%f2345, %f287, %f5282;
	sub.f32 	%f2346, %f2344, %f2345;
	setp.eq.s32 	%p415, %r270, %r249;
	setp.eq.f32 	%p416, %f2346, 0f00000000;
	mov.f32 	%f5284, 0f00000000;
	or.pred  	%p417, %p415, %p416;
	@%p417 bra 	$L__BB5_483;
	ld.local.f32 	%f2347, [%rd180+8];
	div.rn.f32 	%f5284, %f2347, %f2346;
$L__BB5_483:
	st.local.f32 	[%rd179+8], %f5284;
	mov.f32 	%f5285, 0f00000000;
	@%p416 bra 	$L__BB5_485;
	ld.local.f32 	%f2349, [%rd181+8];
	mul.f32 	%f2350, %f287, %f5283;
	sub.f32 	%f2351, %f2349, %f2350;
	div.rn.f32 	%f5285, %f2351, %f2346;
$L__BB5_485:
	st.local.f32 	[%rd181+8], %f5285;
	ld.local.f32 	%f2353, [%rd177+12];
	ld.local.f32 	%f293, [%rd178+12];
	mul.f32 	%f2354, %f293, %f5284;
	sub.f32 	%f2355, %f2353, %f2354;
	setp.eq.s32 	%p419, %r270, %r250;
	setp.eq.f32 	%p420, %f2355, 0f00000000;
	mov.f32 	%f5286, 0f00000000;
	or.pred  	%p421, %p419, %p420;
	@%p421 bra 	$L__BB5_487;
	ld.local.f32 	%f2356, [%rd180+12];
	div.rn.f32 	%f5286, %f2356, %f2355;
$L__BB5_487:
	st.local.f32 	[%rd179+12], %f5286;
	mov.f32 	%f5287, 0f00000000;
	@%p420 bra 	$L__BB5_489;
	ld.local.f32 	%f2358, [%rd181+12];
	mul.f32 	%f2359, %f293, %f5285;
	sub.f32 	%f2360, %f2358, %f2359;
	div.rn.f32 	%f5287, %f2360, %f2355;
$L__BB5_489:
	st.local.f32 	[%rd181+12], %f5287;
	add.s32 	%r1550, %r270, 4;
	add.s32 	%r915, %r270, 3;
	setp.ne.s32 	%p423, %r915, %r248;
	@%p423 bra 	$L__BB5_473;
	@%p382 bra 	$L__BB5_506;
	ld.local.f32 	%f2362, [%rd177+16];
	ld.local.f32 	%f299, [%rd178+16];
	mul.f32 	%f2363, %f299, %f5286;
	sub.f32 	%f2364, %f2362, %f2363;
	setp.eq.s32 	%p425, %r1550, %r242;
	setp.eq.f32 	%p426, %f2364, 0f00000000;
	mov.f32 	%f5288, 0f00000000;
	or.pred  	%p427, %p425, %p426;
	@%p427 bra 	$L__BB5_493;
	ld.local.f32 	%f2365, [%rd180+16];
	div.rn.f32 	%f5288, %f2365, %f2364;
$L__BB5_493:
	st.local.f32 	[%rd179+16], %f5288;
	mov.f32 	%f5289, 0f00000000;
	@%p426 bra 	$L__BB5_495;
	ld.local.f32 	%f2367, [%rd181+16];
	mul.f32 	%f2368, %f299, %f5287;
	sub.f32 	%f2369, %f2367, %f2368;
	div.rn.f32 	%f5289, %f2369, %f2364;
$L__BB5_495:
	setp.eq.s32 	%p429, %r247, 1;
	st.local.f32 	[%rd181+16], %f5289;
	@%p429 bra 	$L__BB5_506;
	ld.local.f32 	%f2371, [%rd177+20];
	ld.local.f32 	%f305, [%rd178+20];
	mul.f32 	%f2372, %f305, %f5288;
	sub.f32 	%f2373, %f2371, %f2372;
	add.s32 	%r916, %r134, -7;
	setp.eq.s32 	%p430, %r270, %r916;
	setp.eq.f32 	%p431, %f2373, 0f00000000;
	mov.f32 	%f5290, 0f00000000;
	or.pred  	%p432, %p430, %p431;
	@%p432 bra 	$L__BB5_498;
	ld.local.f32 	%f2374, [%rd180+20];
	div.rn.f32 	%f5290, %f2374, %f2373;
$L__BB5_498:
	st.local.f32 	[%rd179+20], %f5290;
	mov.f32 	%f5291, 0f00000000;
	@%p431 bra 	$L__BB5_500;
	ld.local.f32 	%f2376, [%rd181+20];
	mul.f32 	%f2377, %f305, %f5289;
	sub.f32 	%f2378, %f2376, %f2377;
	div.rn.f32 	%f5291, %f2378, %f2373;
$L__BB5_500:
	setp.eq.s32 	%p434, %r247, 2;
	st.local.f32 	[%rd181+20], %f5291;
	@%p434 bra 	$L__BB5_506;
	ld.local.f32 	%f2380, [%rd177+24];
	ld.local.f32 	%f311, [%rd178+24];
	mul.f32 	%f2381, %f311, %f5290;
	sub.f32 	%f2382, %f2380, %f2381;
	add.s32 	%r917, %r134, -8;
	setp.eq.s32 	%p435, %r270, %r917;
	setp.eq.f32 	%p436, %f2382, 0f00000000;
	mov.f32 	%f5292, 0f00000000;
	or.pred  	%p437, %p435, %p436;
	@%p437 bra 	$L__BB5_503;
	ld.local.f32 	%f2383, [%rd180+24];
	div.rn.f32 	%f5292, %f2383, %f2382;
$L__BB5_503:
	st.local.f32 	[%rd179+24], %f5292;
	mov.f32 	%f5293, 0f00000000;
	@%p436 bra 	$L__BB5_505;
	ld.local.f32 	%f2385, [%rd181+24];
	mul.f32 	%f2386, %f311, %f5291;
	sub.f32 	%f2387, %f2385, %f2386;
	div.rn.f32 	%f5293, %f2387, %f2382;
$L__BB5_505:
	st.local.f32 	[%rd181+24], %f5293;
$L__BB5_506:
	ld.local.f32 	%f317, [%rd139];
	st.local.f32 	[%rd138+-4], %f317;
	mov.u32 	%r1551, %r244;
	@%p382 bra 	$L__BB5_510;
	setp.eq.s32 	%p440, %r247, 1;
	ld.local.f32 	%f2388, [%rd142];
	ld.local.f32 	%f2389, [%rd143];
	mul.f32 	%f2390, %f2389, %f317;
	sub.f32 	%f318, %f2388, %f2390;
	st.local.f32 	[%rd138+-8], %f318;
	mov.u32 	%r1551, %r249;
	@%p440 bra 	$L__BB5_510;
	setp.eq.s32 	%p441, %r247, 2;
	ld.local.f32 	%f2391, [%rd144];
	ld.local.f32 	%f2392, [%rd145];
	mul.f32 	%f2393, %f2392, %f318;
	sub.f32 	%f319, %f2391, %f2393;
	st.local.f32 	[%rd138+-12], %f319;
	mov.u32 	%r1551, %r250;
	@%p441 bra 	$L__BB5_510;
	ld.local.f32 	%f2394, [%rd146];
	ld.local.f32 	%f2395, [%rd147];
	mul.f32 	%f2396, %f2395, %f319;
	sub.f32 	%f2397, %f2394, %f2396;
	st.local.f32 	[%rd138+-16], %f2397;
	mov.u32 	%r1551, %r251;
$L__BB5_510:
	mul.wide.u32 	%rd865, %r1551, 4;
	add.s64 	%rd866, %rd51, %rd865;
	ld.local.f32 	%f2398, [%rd866];
	add.s64 	%rd867, %rd52, %rd865;
	ld.local.f32 	%f2399, [%rd867];
	add.s64 	%rd868, %rd42, %rd865;
	ld.local.f32 	%f2400, [%rd868+8];
	mul.f32 	%f2401, %f2399, %f2400;
	sub.f32 	%f2402, %f2398, %f2401;
	st.local.f32 	[%rd868+4], %f2402;
	add.s32 	%r918, %r1551, -1;
	mul.wide.u32 	%rd869, %r918, 4;
	add.s64 	%rd870, %rd51, %rd869;
	ld.local.f32 	%f2403, [%rd870];
	add.s64 	%rd871, %rd52, %rd869;
	ld.local.f32 	%f2404, [%rd871];
	mul.f32 	%f2405, %f2404, %f2402;
	sub.f32 	%f2406, %f2403, %f2405;
	st.local.f32 	[%rd868], %f2406;
	add.s32 	%r919, %r1551, -2;
	mul.wide.u32 	%rd872, %r919, 4;
	add.s64 	%rd873, %rd51, %rd872;
	ld.local.f32 	%f2407, [%rd873];
	add.s64 	%rd874, %rd52, %rd872;
	ld.local.f32 	%f2408, [%rd874];
	mul.f32 	%f2409, %f2408, %f2406;
	sub.f32 	%f2410, %f2407, %f2409;
	add.s64 	%rd875, %rd42, %rd869;
	st.local.f32 	[%rd875], %f2410;
	add.s32 	%r920, %r1551, -3;
	mul.wide.u32 	%rd876, %r920, 4;
	add.s64 	%rd877, %rd51, %rd876;
	ld.local.f32 	%f2411, [%rd877];
	add.s64 	%rd878, %rd52, %rd876;
	ld.local.f32 	%f2412, [%rd878];
	mul.f32 	%f2413, %f2412, %f2410;
	sub.f32 	%f2414, %f2411, %f2413;
	add.s64 	%rd879, %rd42, %rd872;
	st.local.f32 	[%rd879], %f2414;
	add.s32 	%r274, %r1551, -4;
	setp.gt.s32 	%p442, %r1551, 3;
	mov.u32 	%r1551, %r274;
	@%p442 bra 	$L__BB5_510;
	mov.b32 	%r1553, 1;
$L__BB5_512:
	mul.wide.u32 	%rd880, %r1553, 4;
	add.s64 	%rd182, %rd42, %rd880;
	ld.local.f32 	%f2415, [%rd182];
	add.s64 	%rd183, %rd43, %rd880;
	ld.local.f32 	%f320, [%rd183];
	setp.geu.f32 	%p443, %f2415, %f320;
	@%p443 bra 	$L__BB5_514;
	st.local.f32 	[%rd182], %f320;
$L__BB5_514:
	ld.local.f32 	%f2416, [%rd182+4];
	ld.local.f32 	%f321, [%rd183+4];
	setp.geu.f32 	%p444, %f2416, %f321;
	@%p444 bra 	$L__BB5_516;
	st.local.f32 	[%rd182+4], %f321;
$L__BB5_516:
	ld.local.f32 	%f2417, [%rd182+8];
	ld.local.f32 	%f322, [%rd183+8];
	setp.geu.f32 	%p445, %f2417, %f322;
	@%p445 bra 	$L__BB5_518;
	st.local.f32 	[%rd182+8], %f322;
$L__BB5_518:
	ld.local.f32 	%f2418, [%rd182+12];
	ld.local.f32 	%f323, [%rd183+12];
	setp.geu.f32 	%p446, %f2418, %f323;
	@%p446 bra 	$L__BB5_520;
	st.local.f32 	[%rd182+12], %f323;
$L__BB5_520:
	add.s32 	%r276, %r1553, 4;
	add.s32 	%r922, %r1553, 3;
	setp.ne.s32 	%p447, %r922, %r246;
	mov.u32 	%r1553, %r276;
	@%p447 bra 	$L__BB5_512;
	@%p370 bra 	$L__BB5_530;
	ld.local.f32 	%f2419, [%rd182+16];
	ld.local.f32 	%f324, [%rd183+16];
	setp.geu.f32 	%p449, %f2419, %f324;
	@%p449 bra 	$L__BB5_524;
	st.local.f32 	[%rd182+16], %f324;
$L__BB5_524:
	setp.eq.s32 	%p450, %r245, 1;
	@%p450 bra 	$L__BB5_530;
	ld.local.f32 	%f2420, [%rd182+20];
	ld.local.f32 	%f325, [%rd183+20];
	setp.geu.f32 	%p451, %f2420, %f325;
	@%p451 bra 	$L__BB5_527;
	st.local.f32 	[%rd182+20], %f325;
$L__BB5_527:
	setp.eq.s32 	%p452, %r245, 2;
	@%p452 bra 	$L__BB5_530;
	ld.local.f32 	%f2421, [%rd182+24];
	ld.local.f32 	%f326, [%rd183+24];
	setp.geu.f32 	%p453, %f2421, %f326;
	@%p453 bra 	$L__BB5_530;
	st.local.f32 	[%rd182+24], %f326;
$L__BB5_530:
	add.s32 	%r1547, %r1547, 1;
	setp.ne.s32 	%p454, %r1547, 3;
	@%p454 bra 	$L__BB5_441;
$L__BB5_531:
	mul.wide.u32 	%rd881, %r1541, 4;
	add.s64 	%rd882, %rd39, %rd881;
	ld.local.f32 	%f327, [%rd882];
	setp.leu.f32 	%p455, %f327, 0f00000000;
	@%p455 bra 	$L__BB5_572;
	mov.b32 	%r1554, 0;
$L__BB5_533:
	mul.wide.u32 	%rd883, %r1554, 4;
	add.s64 	%rd184, %rd42, %rd883;
	ld.local.v2.f32 	{%f2422, %f2423}, [%rd184];
	add.s64 	%rd185, %rd53, %rd883;
	st.local.v2.f32 	[%rd185], {%f2422, %f2423};
	ld.local.v2.f32 	{%f2424, %f2425}, [%rd184+8];
	st.local.v2.f32 	[%rd185+8], {%f2424, %f2425};
	add.s32 	%r1554, %r1554, 4;
	setp.ne.s32 	%p456, %r1554, %r136;
	@%p456 bra 	$L__BB5_533;
	@%p183 bra 	$L__BB5_538;
	setp.eq.s32 	%p458, %r135, 1;
	ld.local.f32 	%f2426, [%rd184+16];
	st.local.f32 	[%rd185+16], %f2426;
	@%p458 bra 	$L__BB5_538;
	setp.eq.s32 	%p459, %r135, 2;
	ld.local.f32 	%f2427, [%rd184+20];
	st.local.f32 	[%rd185+20], %f2427;
	@%p459 bra 	$L__BB5_538;
	ld.local.f32 	%f2428, [%rd184+24];
	st.local.f32 	[%rd185+24], %f2428;
$L__BB5_538:
	ld.local.f32 	%f5300, [%rd53];
	mov.b32 	%r1555, 0;
$L__BB5_539:
	mul.wide.u32 	%rd884, %r1555, 4;
	add.s64 	%rd186, %rd40, %rd884;
	ld.local.f32 	%f2429, [%rd186];
	sub.f32 	%f2430, %f2429, %f327;
	max.f32 	%f329, %f2430, 0f00000000;
	setp.le.f32 	%p460, %f329, 0f00000000;
	mov.f32 	%f5294, %f5300;
	@%p460 bra 	$L__BB5_543;
	setp.ltu.f32 	%p461, %f329, %f211;
	@%p461 bra 	$L__BB5_542;
	ld.local.f32 	%f5294, [%rd141];
	bra.uni 	$L__BB5_543;
$L__BB5_542:
	div.rn.f32 	%f2431, %f329, %f212;
	cvt.rzi.s32.f32 	%r925, %f2431;
	max.s32 	%r926, %r925, 0;
	setp.lt.s32 	%p462, %r925, %r134;
	selp.b32 	%r927, %r926, %r243, %p462;
	mul.wide.u32 	%rd885, %r927, 4;
	add.s64 	%rd886, %rd40, %rd885;
	ld.local.f32 	%f2432, [%rd886];
	sub.f32 	%f2433, %f329, %f2432;
	div.rn.f32 	%f2434, %f2433, %f212;
	min.f32 	%f2435, %f2434, 0f3F800000;
	max.f32 	%f2436, %f2435, 0f00000000;
	add.s64 	%rd887, %rd53, %rd885;
	ld.local.f32 	%f2437, [%rd887];
	mov.f32 	%f2438, 0f3F800000;
	sub.f32 	%f2439, %f2438, %f2436;
	mul.f32 	%f2440, %f2437, %f2439;
	ld.local.f32 	%f2441, [%rd887+4];
	fma.rn.f32 	%f5294, %f2441, %f2436, %f2440;
$L__BB5_543:
	mul.wide.u32 	%rd888, %r1555, 4;
	add.s64 	%rd187, %rd42, %rd888;
	add.s64 	%rd188, %rd43, %rd888;
	ld.local.f32 	%f2442, [%rd188];
	max.f32 	%f2443, %f5294, %f2442;
	st.local.f32 	[%rd187], %f2443;
	ld.local.f32 	%f2444, [%rd186+4];
	sub.f32 	%f2445, %f2444, %f327;
	max.f32 	%f333, %f2445, 0f00000000;
	setp.le.f32 	%p463, %f333, 0f00000000;
	mov.f32 	%f5295, %f5300;
	@%p463 bra 	$L__BB5_547;
	setp.ltu.f32 	%p464, %f333, %f211;
	@%p464 bra 	$L__BB5_546;
	ld.local.f32 	%f5295, [%rd141];
	bra.uni 	$L__BB5_547;
$L__BB5_546:
	div.rn.f32 	%f2446, %f333, %f212;
	cvt.rzi.s32.f32 	%r928, %f2446;
	max.s32 	%r929, %r928, 0;
	setp.lt.s32 	%p465, %r928, %r134;
	selp.b32 	%r930, %r929, %r243, %p465;
	mul.wide.u32 	%rd889, %r930, 4;
	add.s64 	%rd890, %rd40, %rd889;
	ld.local.f32 	%f2447, [%rd890];
	sub.f32 	%f2448, %f333, %f2447;
	div.rn.f32 	%f2449, %f2448, %f212;
	min.f32 	%f2450, %f2449, 0f3F800000;
	max.f32 	%f2451, %f2450, 0f00000000;
	add.s64 	%rd891, %rd53, %rd889;
	ld.local.f32 	%f2452, [%rd891];
	mov.f32 	%f2453, 0f3F800000;
	sub.f32 	%f2454, %f2453, %f2451;
	mul.f32 	%f2455, %f2452, %f2454;
	ld.local.f32 	%f2456, [%rd891+4];
	fma.rn.f32 	%f5295, %f2456, %f2451, %f2455;
$L__BB5_547:
	ld.local.f32 	%f2457, [%rd188+4];
	max.f32 	%f2458, %f5295, %f2457;
	st.local.f32 	[%rd187+4], %f2458;
	ld.local.f32 	%f2459, [%rd186+8];
	sub.f32 	%f2460, %f2459, %f327;
	max.f32 	%f337, %f2460, 0f00000000;
	setp.le.f32 	%p466, %f337, 0f00000000;
	mov.f32 	%f5296, %f5300;
	@%p466 bra 	$L__BB5_551;
	setp.ltu.f32 	%p467, %f337, %f211;
	@%p467 bra 	$L__BB5_550;
	ld.local.f32 	%f5296, [%rd141];
	bra.uni 	$L__BB5_551;
$L__BB5_550:
	div.rn.f32 	%f2461, %f337, %f212;
	cvt.rzi.s32.f32 	%r931, %f2461;
	max.s32 	%r932, %r931, 0;
	setp.lt.s32 	%p468, %r931, %r134;
	selp.b32 	%r933, %r932, %r243, %p468;
	mul.wide.u32 	%rd892, %r933, 4;
	add.s64 	%rd893, %rd40, %rd892;
	ld.local.f32 	%f2462, [%rd893];
	sub.f32 	%f2463, %f337, %f2462;
	div.rn.f32 	%f2464, %f2463, %f212;
	min.f32 	%f2465, %f2464, 0f3F800000;
	max.f32 	%f2466, %f2465, 0f00000000;
	add.s64 	%rd894, %rd53, %rd892;
	ld.local.f32 	%f2467, [%rd894];
	mov.f32 	%f2468, 0f3F800000;
	sub.f32 	%f2469, %f2468, %f2466;
	mul.f32 	%f2470, %f2467, %f2469;
	ld.local.f32 	%f2471, [%rd894+4];
	fma.rn.f32 	%f5296, %f2471, %f2466, %f2470;
$L__BB5_551:
	ld.local.f32 	%f2472, [%rd188+8];
	max.f32 	%f2473, %f5296, %f2472;
	st.local.f32 	[%rd187+8], %f2473;
	ld.local.f32 	%f2474, [%rd186+12];
	sub.f32 	%f2475, %f2474, %f327;
	max.f32 	%f341, %f2475, 0f00000000;
	setp.le.f32 	%p469, %f341, 0f00000000;
	mov.f32 	%f5297, %f5300;
	@%p469 bra 	$L__BB5_555;
	setp.ltu.f32 	%p470, %f341, %f211;
	@%p470 bra 	$L__BB5_554;
	ld.local.f32 	%f5297, [%rd141];
	bra.uni 	$L__BB5_555;
$L__BB5_554:
	div.rn.f32 	%f2476, %f341, %f212;
	cvt.rzi.s32.f32 	%r934, %f2476;
	max.s32 	%r935, %r934, 0;
	setp.lt.s32 	%p471, %r934, %r134;
	selp.b32 	%r936, %r935, %r243, %p471;
	mul.wide.u32 	%rd895, %r936, 4;
	add.s64 	%rd896, %rd40, %rd895;
	ld.local.f32 	%f2477, [%rd896];
	sub.f32 	%f2478, %f341, %f2477;
	div.rn.f32 	%f2479, %f2478, %f212;
	min.f32 	%f2480, %f2479, 0f3F800000;
	max.f32 	%f2481, %f2480, 0f00000000;
	add.s64 	%rd897, %rd53, %rd895;
	ld.local.f32 	%f2482, [%rd897];
	mov.f32 	%f2483, 0f3F800000;
	sub.f32 	%f2484, %f2483, %f2481;
	mul.f32 	%f2485, %f2482, %f2484;
	ld.local.f32 	%f2486, [%rd897+4];
	fma.rn.f32 	%f5297, %f2486, %f2481, %f2485;
$L__BB5_555:
	ld.local.f32 	%f2487, [%rd188+12];
	max.f32 	%f2488, %f5297, %f2487;
	st.local.f32 	[%rd187+12], %f2488;
	add.s32 	%r1555, %r1555, 4;
	setp.ne.s32 	%p472, %r1555, %r136;
	@%p472 bra 	$L__BB5_539;
	@%p183 bra 	$L__BB5_572;
	ld.local.f32 	%f2489, [%rd186+16];
	sub.f32 	%f2490, %f2489, %f327;
	max.f32 	%f345, %f2490, 0f00000000;
	setp.le.f32 	%p474, %f345, 0f00000000;
	mov.f32 	%f5298, %f5300;
	@%p474 bra 	$L__BB5_561;
	setp.ltu.f32 	%p475, %f345, %f211;
	@%p475 bra 	$L__BB5_560;
	ld.local.f32 	%f5298, [%rd141];
	bra.uni 	$L__BB5_561;
$L__BB5_560:
	div.rn.f32 	%f2491, %f345, %f212;
	cvt.rzi.s32.f32 	%r937, %f2491;
	max.s32 	%r938, %r937, 0;
	setp.lt.s32 	%p476, %r937, %r134;
	selp.b32 	%r939, %r938, %r243, %p476;
	mul.wide.u32 	%rd898, %r939, 4;
	add.s64 	%rd899, %rd40, %rd898;
	ld.local.f32 	%f2492, [%rd899];
	sub.f32 	%f2493, %f345, %f2492;
	div.rn.f32 	%f2494, %f2493, %f212;
	min.f32 	%f2495, %f2494, 0f3F800000;
	max.f32 	%f2496, %f2495, 0f00000000;
	add.s64 	%rd900, %rd53, %rd898;
	ld.local.f32 	%f2497, [%rd900];
	mov.f32 	%f2498, 0f3F800000;
	sub.f32 	%f2499, %f2498, %f2496;
	mul.f32 	%f2500, %f2497, %f2499;
	ld.local.f32 	%f2501, [%rd900+4];
	fma.rn.f32 	%f5298, %f2501, %f2496, %f2500;
$L__BB5_561:
	setp.eq.s32 	%p477, %r135, 1;
	ld.local.f32 	%f2502, [%rd188+16];
	max.f32 	%f2503, %f5298, %f2502;
	st.local.f32 	[%rd187+16], %f2503;
	@%p477 bra 	$L__BB5_572;
	ld.local.f32 	%f2504, [%rd186+20];
	sub.f32 	%f2505, %f2504, %f327;
	max.f32 	%f349, %f2505, 0f00000000;
	setp.le.f32 	%p478, %f349, 0f00000000;
	mov.f32 	%f5299, %f5300;
	@%p478 bra 	$L__BB5_566;
	setp.ltu.f32 	%p479, %f349, %f211;
	@%p479 bra 	$L__BB5_565;
	ld.local.f32 	%f5299, [%rd141];
	bra.uni 	$L__BB5_566;
$L__BB5_565:
	div.rn.f32 	%f2506, %f349, %f212;
	cvt.rzi.s32.f32 	%r940, %f2506;
	max.s32 	%r941, %r940, 0;
	setp.lt.s32 	%p480, %r940, %r134;
	selp.b32 	%r942, %r941, %r243, %p480;
	mul.wide.u32 	%rd901, %r942, 4;
	add.s64 	%rd902, %rd40, %rd901;
	ld.local.f32 	%f2507, [%rd902];
	sub.f32 	%f2508, %f349, %f2507;
	div.rn.f32 	%f2509, %f2508, %f212;
	min.f32 	%f2510, %f2509, 0f3F800000;
	max.f32 	%f2511, %f2510, 0f00000000;
	add.s64 	%rd903, %rd53, %rd901;
	ld.local.f32 	%f2512, [%rd903];
	mov.f32 	%f2513, 0f3F800000;
	sub.f32 	%f2514, %f2513, %f2511;
	mul.f32 	%f2515, %f2512, %f2514;
	ld.local.f32 	%f2516, [%rd903+4];
	fma.rn.f32 	%f5299, %f2516, %f2511, %f2515;
$L__BB5_566:
	setp.eq.s32 	%p481, %r135, 2;
	ld.local.f32 	%f2517, [%rd188+20];
	max.f32 	%f2518, %f5299, %f2517;
	st.local.f32 	[%rd187+20], %f2518;
	@%p481 bra 	$L__BB5_572;
	ld.local.f32 	%f2519, [%rd186+24];
	sub.f32 	%f2520, %f2519, %f327;
	max.f32 	%f353, %f2520, 0f00000000;
	setp.le.f32 	%p482, %f353, 0f00000000;
	@%p482 bra 	$L__BB5_571;
	setp.ltu.f32 	%p483, %f353, %f211;
	@%p483 bra 	$L__BB5_570;
	ld.local.f32 	%f5300, [%rd141];
	bra.uni 	$L__BB5_571;
$L__BB5_570:
	div.rn.f32 	%f2521, %f353, %f212;
	cvt.rzi.s32.f32 	%r943, %f2521;
	max.s32 	%r944, %r943, 0;
	setp.lt.s32 	%p484, %r943, %r134;
	selp.b32 	%r945, %r944, %r243, %p484;
	mul.wide.u32 	%rd904, %r945, 4;
	add.s64 	%rd905, %rd40, %rd904;
	ld.local.f32 	%f2522, [%rd905];
	sub.f32 	%f2523, %f353, %f2522;
	div.rn.f32 	%f2524, %f2523, %f212;
	min.f32 	%f2525, %f2524, 0f3F800000;
	max.f32 	%f2526, %f2525, 0f00000000;
	add.s64 	%rd906, %rd53, %rd904;
	ld.local.f32 	%f2527, [%rd906];
	mov.f32 	%f2528, 0f3F800000;
	sub.f32 	%f2529, %f2528, %f2526;
	mul.f32 	%f2530, %f2527, %f2529;
	ld.local.f32 	%f2531, [%rd906+4];
	fma.rn.f32 	%f5300, %f2531, %f2526, %f2530;
$L__BB5_571:
	ld.local.f32 	%f2532, [%rd188+24];
	max.f32 	%f2533, %f5300, %f2532;
	st.local.f32 	[%rd187+24], %f2533;
$L__BB5_572:
	mov.b32 	%r1556, 0;
$L__BB5_573:
	mul.wide.u32 	%rd907, %r1556, 4;
	add.s64 	%rd189, %rd42, %rd907;
	ld.local.v2.f32 	{%f2534, %f2535}, [%rd189];
	add.s64 	%rd190, %rd41, %rd907;
	st.local.v2.f32 	[%rd190], {%f2534, %f2535};
	ld.local.v2.f32 	{%f2536, %f2537}, [%rd189+8];
	st.local.v2.f32 	[%rd190+8], {%f2536, %f2537};
	add.s32 	%r1556, %r1556, 4;
	setp.eq.s32 	%p485, %r1556, %r136;
	@%p485 bra 	$L__BB5_398;
	bra.uni 	$L__BB5_573;
$L__BB5_574:
	setp.ltu.f32 	%p490, %f2, %f211;
	@%p490 bra 	$L__BB5_576;
	mul.wide.u32 	%rd908, %r134, 4;
	add.s64 	%rd909, %rd41, %rd908;
	ld.local.f32 	%f5403, [%rd909];
	bra.uni 	$L__BB5_579;
$L__BB5_576:
	div.rn.f32 	%f358, %f2, %f212;
	cvt.rzi.s32.f32 	%r947, %f358;
	max.s32 	%r948, %r947, 0;
	setp.lt.s32 	%p491, %r947, %r134;
	add.s32 	%r950, %r134, -1;
	selp.b32 	%r951, %r948, %r950, %p491;
	setp.eq.s32 	%p492, %r951, 0;
	setp.ge.u32 	%p493, %r951, %r950;
	or.pred  	%p494, %p492, %p493;
	@%p494 bra 	$L__BB5_578;
	add.s32 	%r952, %r951, -1;
	mul.wide.u32 	%rd912, %r952, 4;
	add.s64 	%rd913, %rd40, %rd912;
	ld.local.f32 	%f2548, [%rd913];
	mul.wide.u32 	%rd914, %r951, 4;
	add.s64 	%rd915, %rd40, %rd914;
	ld.local.f32 	%f2549, [%rd915];
	ld.local.f32 	%f2550, [%rd915+4];
	add.s64 	%rd916, %rd41, %rd912;
	ld.local.f32 	%f2551, [%rd916];
	add.s64 	%rd917, %rd41, %rd914;
	ld.local.f32 	%f2552, [%rd917];
	ld.local.f32 	%f2553, [%rd917+4];
	sub.f32 	%f2554, %f2, %f2549;
	mul.f32 	%f2555, %f2554, %f2551;
	sub.f32 	%f2556, %f2, %f2550;
	mul.f32 	%f2557, %f2556, %f2555;
	sub.f32 	%f2558, %f2548, %f2549;
	sub.f32 	%f2559, %f2548, %f2550;
	mul.f32 	%f2560, %f2558, %f2559;
	div.rn.f32 	%f2561, %f2557, %f2560;
	sub.f32 	%f2562, %f2, %f2548;
	mul.f32 	%f2563, %f2562, %f2552;
	mul.f32 	%f2564, %f2556, %f2563;
	sub.f32 	%f2565, %f2549, %f2548;
	sub.f32 	%f2566, %f2549, %f2550;
	mul.f32 	%f2567, %f2565, %f2566;
	div.rn.f32 	%f2568, %f2564, %f2567;
	mul.f32 	%f2569, %f2562, %f2553;
	mul.f32 	%f2570, %f2554, %f2569;
	sub.f32 	%f2571, %f2550, %f2548;
	sub.f32 	%f2572, %f2550, %f2549;
	mul.f32 	%f2573, %f2571, %f2572;
	div.rn.f32 	%f2574, %f2570, %f2573;
	add.f32 	%f2575, %f2561, %f2568;
	add.f32 	%f5403, %f2575, %f2574;
	bra.uni 	$L__BB5_579;
$L__BB5_578:
	cvt.rn.f32.u32 	%f2541, %r951;
	sub.f32 	%f2542, %f358, %f2541;
	mul.wide.u32 	%rd910, %r951, 4;
	add.s64 	%rd911, %rd41, %rd910;
	ld.local.f32 	%f2543, [%rd911];
	mov.f32 	%f2544, 0f3F800000;
	sub.f32 	%f2545, %f2544, %f2542;
	ld.local.f32 	%f2546, [%rd911+4];
	mul.f32 	%f2547, %f2542, %f2546;
	fma.rn.f32 	%f5403, %f2545, %f2543, %f2547;
$L__BB5_579:
	setp.leu.f32 	%p495, %f1, %f5403;
	mov.f32 	%f5402, 0f40800000;
	@%p495 bra 	$L__BB5_1348;
	ld.param.u32 	%r1364, [_Z32compute_iv_fd_kernel_threadlocalPKfS0_S0_S0_PKiS0_S0_iiiS0_S0_iPf_param_7];
	setp.le.f32 	%p496, %f41, 0f00000000;
	setp.eq.s32 	%p497, %r2, 0;
	add.s32 	%r285, %r1364, -1;
	mul.wide.u32 	%rd918, %r285, 4;
	add.s64 	%rd191, %rd5, %rd918;
	add.s64 	%rd192, %rd4, %rd918;
	max.f32 	%f363, %f4, 0f322BCC77;
	mul.f32 	%f364, %f3, 0f40800000;
	shl.b32 	%r953, %r79, 1;
	min.s32 	%r954, %r953, 121;
	max.s32 	%r286, %r954, 101;
	cvt.rn.f32.u32 	%f365, %r286;
	mul.f32 	%f366, %f41, 0f3E800000;
	mul.f32 	%f367, %f41, 0fBF000000;
	selp.f32 	%f368, %f3, 0f00000000, %p497;
	add.s32 	%r287, %r286, -2;
	mul.wide.u32 	%rd919, %r287, 4;
	add.s64 	%rd193, %rd30, %rd919;
	add.s64 	%rd194, %rd31, %rd919;
	add.s32 	%r288, %r286, -1;
	mul.wide.u32 	%rd920, %r286, 4;
	add.s64 	%rd195, %rd26, %rd920;
	add.s64 	%rd196, %rd35, %rd919;
	add.s32 	%r289, %r286, -3;
	add.s64 	%rd197, %rd34, %rd919;
	add.s64 	%rd198, %rd37, %rd920;
	add.s64 	%rd199, %rd25, %rd920;
	add.s32 	%r290, %r286, 1;
	add.s32 	%r291, %r79, -1;
	and.b32  	%r292, %r79, 15;
	and.b32  	%r293, %r79, 7;
	and.b32  	%r294, %r79, 3;
	add.s32 	%r295, %r294, -1;
	mul.wide.u32 	%rd921, %r1364, 4;
	add.s64 	%rd200, %rd5, %rd921;
	@%p496 bra 	$L__BB5_1615;
	ld.param.u32 	%r1419, [_Z32compute_iv_fd_kernel_threadlocalPKfS0_S0_S0_PKiS0_S0_iiiS0_S0_iPf_param_8];
	setp.lt.s32 	%p499, %r1419, 1;
	@%p499 bra 	$L__BB5_618;
	ld.param.u32 	%r1365, [_Z32compute_iv_fd_kernel_threadlocalPKfS0_S0_S0_PKiS0_S0_iiiS0_S0_iPf_param_7];
	setp.lt.s32 	%p500, %r1365, 2;
	@%p500 bra 	$L__BB5_586;
	ld.global.f32 	%f369, [%rd5];
	mov.b32 	%r1563, 0;
$L__BB5_584:
	mov.u32 	%r309, %r1563;
	add.s32 	%r1563, %r309, 1;
	cvt.rn.f32.u32 	%f2577, %r1563;
	mul.f32 	%f373, %f41, %f2577;
	setp.gtu.f32 	%p501, %f373, %f369;
	@%p501 bra 	$L__BB5_640;
	ld.global.f32 	%f2578, [%rd4];
	mul.wide.u32 	%rd922, %r309, 4;
	add.s64 	%rd923, %rd22, %rd922;
	st.local.f32 	[%rd923], %f2578;
	bra.uni 	$L__BB5_646;
$L__BB5_586:
	ld.param.u32 	%r1366, [_Z32compute_iv_fd_kernel_threadlocalPKfS0_S0_S0_PKiS0_S0_iiiS0_S0_iPf_param_7];
	setp.ne.s32 	%p506, %r1366, 1;
	@%p506 bra 	$L__BB5_594;
	ld.param.u32 	%r1421, [_Z32compute_iv_fd_kernel_threadlocalPKfS0_S0_S0_PKiS0_S0_iiiS0_S0_iPf_param_8];
	setp.lt.u32 	%p515, %r1421, 4;
	mov.b32 	%r1558, 0;
	@%p515 bra 	$L__BB5_590;
	and.b32  	%r1558, %r79, 252;
	ld.global.f32 	%f370, [%rd4];
	mov.b32 	%r1557, 0;
$L__BB5_589:
	mul.wide.u32 	%rd941, %r1557, 4;
	add.s64 	%rd942, %rd22, %rd941;
	add.s32 	%r1557, %r1557, 4;
	st.local.v4.f32 	[%rd942], {%f370, %f370, %f370, %f370};
	setp.ne.s32 	%p516, %r1557, %r1558;
	@%p516 bra 	$L__BB5_589;
$L__BB5_590:
	setp.eq.s32 	%p517, %r294, 0;
	@%p517 bra 	$L__BB5_605;
	ld.global.f32 	%f371, [%rd4];
	mul.wide.u32 	%rd943, %r1558, 4;
	add.s64 	%rd201, %rd22, %rd943;
	st.local.f32 	[%rd201], %f371;
	setp.eq.s32 	%p518, %r294, 1;
	@%p518 bra 	$L__BB5_605;
	st.local.f32 	[%rd201+4], %f371;
	setp.eq.s32 	%p519, %r294, 2;
	@%p519 bra 	$L__BB5_605;
	st.local.f32 	[%rd201+8], %f371;
	bra.uni 	$L__BB5_605;
$L__BB5_594:
	ld.param.u32 	%r1420, [_Z32compute_iv_fd_kernel_threadlocalPKfS0_S0_S0_PKiS0_S0_iiiS0_S0_iPf_param_8];
	setp.lt.u32 	%p507, %r1420, 8;
	mov.b32 	%r1561, 0;
	@%p507 bra 	$L__BB5_597;
	and.b32  	%r1561, %r79, 248;
	mov.b32 	%r1559, 0;
$L__BB5_596:
	.pragma "nounroll";
	mul.wide.u32 	%rd933, %r1559, 4;
	add.s64 	%rd934, %rd22, %rd933;
	mov.f32 	%f2591, 0f3D4CCCCD;
	st.local.v4.f32 	[%rd934], {%f2591, %f2591, %f2591, %f2591};
	add.s32 	%r1559, %r1559, 8;
	st.local.v4.f32 	[%rd934+16], {%f2591, %f2591, %f2591, %f2591};
	setp.ne.s32 	%p508, %r1559, %r1561;
	@%p508 bra 	$L__BB5_596;
$L__BB5_597:
	setp.eq.s32 	%p509, %r293, 0;
	@%p509 bra 	$L__BB5_605;
	setp.lt.u32 	%p510, %r293, 4;
	@%p510 bra 	$L__BB5_600;
	mul.wide.u32 	%rd935, %r1561, 4;
	add.s64 	%rd936, %rd22, %rd935;
	mov.b32 	%r959, 1028443341;
	st.local.u32 	[%rd936], %r959;
	st.local.u32 	[%rd936+4], %r959;
	st.local.u32 	[%rd936+8], %r959;
	add.s32 	%r1561, %r1561, 4;
	st.local.u32 	[%rd936+12], %r959;
$L__BB5_600:
	setp.eq.s32 	%p511, %r294, 0;
	@%p511 bra 	$L__BB5_605;
	setp.eq.s32 	%p512, %r295, 0;
	@%p512 bra 	$L__BB5_603;
	mul.wide.u32 	%rd937, %r1561, 4;
	add.s64 	%rd938, %rd22, %rd937;
	mov.b32 	%r960, 1028443341;
	st.local.u32 	[%rd938], %r960;
	add.s32 	%r1561, %r1561, 2;
	st.local.u32 	[%rd938+4], %r960;
$L__BB5_603:
	and.b32  	%r961, %r79, 1;
	setp.eq.b32 	%p513, %r961, 1;
	not.pred 	%p514, %p513;
	@%p514 bra 	$L__BB5_605;
	mul.wide.u32 	%rd939, %r1561, 4;
	add.s64 	%rd940, %rd22, %rd939;
	mov.b32 	%r962, 1028443341;
	st.local.u32 	[%rd940], %r962;
$L__BB5_605:
	ld.param.u32 	%r1422, [_Z32compute_iv_fd_kernel_threadlocalPKfS0_S0_S0_PKiS0_S0_iiiS0_S0_iPf_param_8];
	setp.lt.u32 	%p520, %r1422, 16;
	mov.b32 	%r1566, 0;
	@%p520 bra 	$L__BB5_608;
	and.b32  	%r1566, %r79, 240;
	mov.b32 	%r1569, 0;
$L__BB5_607:
	.pragma "nounroll";
	mul.wide.u32 	%rd944, %r1569, 4;
	add.s64 	%rd945, %rd23, %rd944;
	mov.f32 	%f2592, 0f00000000;
	st.local.v4.f32 	[%rd945], {%f2592, %f2592, %f2592, %f2592};
	st.local.v4.f32 	[%rd945+16], {%f2592, %f2592, %f2592, %f2592};
	st.local.v4.f32 	[%rd945+32], {%f2592, %f2592, %f2592, %f2592};
	st.local.v4.f32 	[%rd945+48], {%f2592, %f2592, %f2592, %f2592};
	add.s32 	%r1569, %r1569, 16;
	setp.eq.s32 	%p521, %r1569, %r1566;
	@%p521 bra 	$L__BB5_608;
	bra.uni 	$L__BB5_607;
$L__BB5_608:
	setp.eq.s32 	%p522, %r292, 0;
	@%p522 bra 	$L__BB5_618;
	setp.lt.u32 	%p523, %r292, 8;
	@%p523 bra 	$L__BB5_611;
	mul.wide.u32 	%rd946, %r1566, 4;
	add.s64 	%rd947, %rd23, %rd946;
	mov.b32 	%r967, 0;
	st.local.u32 	[%rd947], %r967;
	st.local.u32 	[%rd947+4], %r967;
	st.local.u32 	[%rd947+8], %r967;
	st.local.u32 	[%rd947+12], %r967;
	st.local.u32 	[%rd947+16], %r967;
	st.local.u32 	[%rd947+20], %r967;
	st.local.u32 	[%rd947+24], %r967;
	st.local.u32 	[%rd947+28], %r967;
	add.s32 	%r1566, %r1566, 8;
$L__BB5_611:
	setp.eq.s32 	%p524, %r293, 0;
	@%p524 bra 	$L__BB5_618;
	setp.lt.u32 	%p525, %r293, 4;
	@%p525 bra 	$L__BB5_614;
	mul.wide.u32 	%rd948, %r1566, 4;
	add.s64 	%rd949, %rd23, %rd948;
	mov.b32 	%r968, 0;
	st.local.u32 	[%rd949], %r968;
	st.local.u32 	[%rd949+4], %r968;
	st.local.u32 	[%rd949+8], %r968;
	st.local.u32 	[%rd949+12], %r968;
	add.s32 	%r1566, %r1566, 4;
$L__BB5_614:
	setp.eq.s32 	%p526, %r294, 0;
	@%p526 bra 	$L__BB5_618;
	mul.wide.u32 	%rd950, %r1566, 4;
	add.s64 	%rd202, %rd23, %rd950;
	mov.b32 	%r969, 0;
	st.local.u32 	[%rd202], %r969;
	setp.eq.s32 	%p527, %r294, 1;
	@%p527 bra 	$L__BB5_618;
	mov.b32 	%r970, 0;
	st.local.u32 	[%rd202+4], %r970;
	setp.eq.s32 	%p528, %r294, 2;
	@%p528 bra 	$L__BB5_618;
	mov.b32 	%r971, 0;
	st.local.u32 	[%rd202+8], %r971;
$L__BB5_618:
	setp.lt.s32 	%p529, %r1469, 1;
	@%p529 bra 	$L__BB5_639;
	and.b32  	%r319, %r1469, 3;
	setp.lt.u32 	%p530, %r1469, 4;
	mov.b32 	%r1571, 0;
	@%p530 bra 	$L__BB5_630;
	and.b32  	%r1571, %r1469, 2147483644;
	mov.b32 	%r1570, 0;
$L__BB5_621:
	mul.wide.u32 	%rd951, %r1570, 4;
	add.s64 	%rd203, %rd71, %rd951;
	ld.local.u32 	%r324, [%rd203];
	setp.lt.s32 	%p531, %r324, 1;
	setp.gt.s32 	%p532, %r324, %r79;
	add.s64 	%rd204, %rd70, %rd951;
	or.pred  	%p533, %p531, %p532;
	@%p533 bra 	$L__BB5_623;
	ld.local.f32 	%f2593, [%rd204];
	add.s32 	%r974, %r324, -1;
	mul.wide.u32 	%rd952, %r974, 4;
	add.s64 	%rd953, %rd23, %rd952;
	ld.local.f32 	%f2594, [%rd953];
	add.f32 	%f2595, %f2593, %f2594;
	st.local.f32 	[%rd953], %f2595;
$L__BB5_623:
	ld.local.u32 	%r325, [%rd203+4];
	setp.lt.s32 	%p534, %r325, 1;
	setp.gt.s32 	%p535, %r325, %r79;
	or.pred  	%p536, %p534, %p535;
	@%p536 bra 	$L__BB5_625;
	ld.local.f32 	%f2596, [%rd204+4];
	add.s32 	%r975, %r325, -1;
	mul.wide.u32 	%rd954, %r975, 4;
	add.s64 	%rd955, %rd23, %rd954;
	ld.local.f32 	%f2597, [%rd955];
	add.f32 	%f2598, %f2596, %f2597;
	st.local.f32 	[%rd955], %f2598;
$L__BB5_625:
	ld.local.u32 	%r326, [%rd203+8];
	setp.lt.s32 	%p537, %r326, 1;
	setp.gt.s32 	%p538, %r326, %r79;
	or.pred  	%p539, %p537, %p538;
	@%p539 bra 	$L__BB5_627;
	ld.local.f32 	%f2599, [%rd204+8];
	add.s32 	%r976, %r326, -1;
	mul.wide.u32 	%rd956, %r976, 4;
	add.s64 	%rd957, %rd23, %rd956;
	ld.local.f32 	%f2600, [%rd957];
	add.f32 	%f2601, %f2599, %f2600;
	st.local.f32 	[%rd957], %f2601;
$L__BB5_627:
	ld.local.u32 	%r327, [%rd203+12];
	setp.lt.s32 	%p540, %r327, 1;
	setp.gt.s32 	%p541, %r327, %r79;
	or.pred  	%p542, %p540, %p541;
	@%p542 bra 	$L__BB5_629;
	ld.local.f32 	%f2602, [%rd204+12];
	add.s32 	%r977, %r327, -1;
	mul.wide.u32 	%rd958, %r977, 4;
	add.s64 	%rd959, %rd23, %rd958;
	ld.local.f32 	%f2603, [%rd959];
	add.f32 	%f2604, %f2602, %f2603;
	st.local.f32 	[%rd959], %f2604;
$L__BB5_629:
	add.s32 	%r1570, %r1570, 4;
	setp.ne.s32 	%p543, %r1570, %r1571;
	@%p543 bra 	$L__BB5_621;
$L__BB5_630:
	setp.eq.s32 	%p544, %r319, 0;
	@%p544 bra 	$L__BB5_639;
	mul.wide.u32 	%rd960, %r1571, 4;
	add.s64 	%rd205, %rd71, %rd960;
	ld.local.u32 	%r330, [%rd205];
	setp.lt.s32 	%p545, %r330, 1;
	setp.gt.s32 	%p546, %r330, %r79;
	add.s64 	%rd206, %rd70, %rd960;
	or.pred  	%p547, %p545, %p546;
	@%p547 bra 	$L__BB5_633;
	ld.local.f32 	%f2605, [%rd206];
	add.s32 	%r978, %r330, -1;
	mul.wide.u32 	%rd961, %r978, 4;
	add.s64 	%rd962, %rd23, %rd961;
	ld.local.f32 	%f2606, [%rd962];
	add.f32 	%f2607, %f2605, %f2606;
	st.local.f32 	[%rd962], %f2607;
$L__BB5_633:
	setp.eq.s32 	%p548, %r319, 1;
	@%p548 bra 	$L__BB5_639;
	ld.local.u32 	%r331, [%rd205+4];
	setp.lt.s32 	%p549, %r331, 1;
	setp.gt.s32 	%p550, %r331, %r79;
	or.pred  	%p551, %p549, %p550;
	@%p551 bra 	$L__BB5_636;
	ld.local.f32 	%f2608, [%rd206+4];
	add.s32 	%r979, %r331, -1;
	mul.wide.u32 	%rd963, %r979, 4;
	add.s64 	%rd964, %rd23, %rd963;
	ld.local.f32 	%f2609, [%rd964];
	add.f32 	%f2610, %f2608, %f2609;
	st.local.f32 	[%rd964], %f2610;
$L__BB5_636:
	setp.eq.s32 	%p552, %r319, 2;
	@%p552 bra 	$L__BB5_639;
	ld.local.u32 	%r332, [%rd205+8];
	setp.lt.s32 	%p553, %r332, 1;
	setp.gt.s32 	%p554, %r332, %r79;
	or.pred  	%p555, %p553, %p554;
	@%p555 bra 	$L__BB5_639;
	ld.local.f32 	%f2611, [%rd206+8];
	add.s32 	%r980, %r332, -1;
	mul.wide.u32 	%rd965, %r980, 4;
	add.s64 	%rd966, %rd23, %rd965;
	ld.local.f32 	%f2612, [%rd966];
	add.f32 	%f2613, %f2611, %f2612;
	st.local.f32 	[%rd966], %f2613;
$L__BB5_639:
	sqrt.rn.f32 	%f2614, %f363;
	mul.f32 	%f2615, %f2614, 0f40C00000;
	mul.f32 	%f2616, %f2615, 0f40C00000;
	fma.rn.f32 	%f2617, %f2616, 0f3BBB989D, 0f3F000000;
	cvt.sat.f32.f32 	%f2618, %f2617;
	mov.f32 	%f2619, 0f4B400001;
	mov.f32 	%f2620, 0f437C0000;
	fma.rm.f32 	%f2621, %f2618, %f2620, %f2619;
	add.f32 	%f2622, %f2621, 0fCB40007F;
	neg.f32 	%f2623, %f2622;
	fma.rn.f32 	%f2624, %f2616, 0f3FB8AA3B, %f2623;
	fma.rn.f32 	%f2625, %f2616, 0f32A57060, %f2624;
	mov.b32 	%r982, %f2621;
	shl.b32 	%r983, %r982, 23;
	mov.b32 	%f2626, %r983;
	ex2.approx.ftz.f32 	%f2627, %f2625;
	mul.f32 	%f2628, %f2627, %f2626;
	mul.f32 	%f2629, %f2, %f2628;
	max.f32 	%f377, %f364, %f2629;
	div.rn.f32 	%f378, %f377, %f365;
	and.b32  	%r333, %r290, 3;
	and.b32  	%r334, %r290, 252;
	mov.b32 	%r1572, 0;
	bra.uni 	$L__BB5_647;
$L__BB5_640:
	ld.global.f32 	%f2579, [%rd191];
	setp.ge.f32 	%p502, %f373, %f2579;
	@%p502 bra 	$L__BB5_1616;
	mov.b32 	%r1564, 0;
$L__BB5_642:
	mov.u32 	%r1565, %r1564;
	setp.ne.s32 	%p503, %r1565, %r285;
	@%p503 bra 	$L__BB5_644;
	ld.global.f32 	%f5303, [%rd200];
	mov.u32 	%r1565, %r285;
	bra.uni 	$L__BB5_645;
$L__BB5_644:
	add.s32 	%r1564, %r1565, 1;
	mul.wide.u32 	%rd926, %r1565, 4;
	add.s64 	%rd927, %rd5, %rd926;
	ld.global.f32 	%f5303, [%rd927+4];
	setp.gtu.f32 	%p504, %f373, %f5303;
	@%p504 bra 	$L__BB5_642;
$L__BB5_645:
	mul.wide.u32 	%rd928, %r1565, 4;
	add.s64 	%rd929, %rd5, %rd928;
	ld.global.f32 	%f2581, [%rd929];
	sub.f32 	%f2582, %f373, %f2581;
	sub.f32 	%f2583, %f5303, %f2581;
	div.rn.f32 	%f2584, %f2582, %f2583;
	add.s64 	%rd930, %rd4, %rd928;
	ld.global.f32 	%f2585, [%rd930];
	mov.f32 	%f2586, 0f3F800000;
	sub.f32 	%f2587, %f2586, %f2584;
	mul.f32 	%f2588, %f2585, %f2587;
	ld.global.f32 	%f2589, [%rd930+4];
	fma.rn.f32 	%f2590, %f2589, %f2584, %f2588;
	mul.wide.u32 	%rd931, %r309, 4;
	add.s64 	%rd932, %rd22, %rd931;
	st.local.f32 	[%rd932], %f2590;
$L__BB5_646:
	setp.eq.s32 	%p505, %r1563, %r79;
	@%p505 bra 	$L__BB5_605;
	bra.uni 	$L__BB5_584;
$L__BB5_647:
	mov.u32 	%r342, %r1572;
	cvt.rn.f32.u32 	%f2630, %r342;
	fma.rn.f32 	%f2631, %f378, %f2630, 0f00000000;
	mul.wide.u32 	%rd967, %r342, 4;
	add.s64 	%rd213, %rd24, %rd967;
	sub.f32 	%f2632, %f2631, %f3;
	max.f32 	%f2633, %f2632, 0f00000000;
	sub.f32 	%f2634, %f3, %f2631;
	max.f32 	%f2635, %f2634, 0f00000000;
	selp.f32 	%f2636, %f2635, %f2633, %p497;
	add.s64 	%rd214, %rd27, %rd967;
	add.s64 	%rd215, %rd25, %rd967;
	add.s32 	%r984, %r342, 1;
	cvt.rn.f32.u32 	%f2637, %r984;
	fma.rn.f32 	%f2638, %f378, %f2637, 0f00000000;
	st.local.v2.f32 	[%rd213], {%f2631, %f2638};
	sub.f32 	%f2639, %f2638, %f3;
	max.f32 	%f2640, %f2639, 0f00000000;
	sub.f32 	%f2641, %f3, %f2638;
	max.f32 	%f2642, %f2641, 0f00000000;
	selp.f32 	%f2643, %f2642, %f2640, %p497;
	st.local.v2.f32 	[%rd214], {%f2636, %f2643};
	st.local.v2.f32 	[%rd215], {%f2636, %f2643};
	add.s32 	%r985, %r342, 2;
	cvt.rn.f32.u32 	%f2644, %r985;
	fma.rn.f32 	%f2645, %f378, %f2644, 0f00000000;
	sub.f32 	%f2646, %f2645, %f3;
	max.f32 	%f2647, %f2646, 0f00000000;
	sub.f32 	%f2648, %f3, %f2645;
	max.f32 	%f2649, %f2648, 0f00000000;
	selp.f32 	%f2650, %f2649, %f2647, %p497;
	add.s32 	%r986, %r342, 3;
	cvt.rn.f32.u32 	%f2651, %r986;
	fma.rn.f32 	%f2652, %f378, %f2651, 0f00000000;
	st.local.v2.f32 	[%rd213+8], {%f2645, %f2652};
	sub.f32 	%f2653, %f2652, %f3;
	max.f32 	%f2654, %f2653, 0f00000000;
	sub.f32 	%f2655, %f3, %f2652;
	max.f32 	%f2656, %f2655, 0f00000000;
	selp.f32 	%f2657, %f2656, %f2654, %p497;
	st.local.v2.f32 	[%rd214+8], {%f2650, %f2657};
	st.local.v2.f32 	[%rd215+8], {%f2650, %f2657};
	add.s32 	%r1572, %r342, 4;
	setp.eq.s32 	%p557, %r1572, %r334;
	@%p557 bra 	$L__BB5_648;
	bra.uni 	$L__BB5_647;
$L__BB5_648:
	setp.eq.s32 	%p558, %r333, 0;
	@%p558 bra 	$L__BB5_652;
	cvt.rn.f32.u32 	%f2658, %r334;
	fma.rn.f32 	%f2659, %f378, %f2658, 0f00000000;
	st.local.f32 	[%rd213+16], %f2659;
	sub.f32 	%f2660, %f2659, %f3;
	sub.f32 	%f2661, %f3, %f2659;
	selp.f32 	%f2662, %f2661, %f2660, %p497;
	max.f32 	%f2663, %f2662, 0f00000000;
	st.local.f32 	[%rd214+16], %f2663;
	st.local.f32 	[%rd215+16], %f2663;
	setp.eq.s32 	%p560, %r333, 1;
	@%p560 bra 	$L__BB5_652;
	add.s32 	%r987, %r342, 5;
	cvt.rn.f32.u32 	%f2664, %r987;
	fma.rn.f32 	%f2665, %f378, %f2664, 0f00000000;
	st.local.f32 	[%rd213+20], %f2665;
	sub.f32 	%f2666, %f2665, %f3;
	sub.f32 	%f2667, %f3, %f2665;
	selp.f32 	%f2668, %f2667, %f2666, %p497;
	max.f32 	%f2669, %f2668, 0f00000000;
	st.local.f32 	[%rd214+20], %f2669;
	st.local.f32 	[%rd215+20], %f2669;
	setp.eq.s32 	%p562, %r333, 2;
	@%p562 bra 	$L__BB5_652;
	add.s32 	%r988, %r342, 6;
	cvt.rn.f32.u32 	%f2670, %r988;
	fma.rn.f32 	%f2671, %f378, %f2670, 0f00000000;
	st.local.f32 	[%rd213+24], %f2671;
	sub.f32 	%f2672, %f2671, %f3;
	sub.f32 	%f2673, %f3, %f2671;
	selp.f32 	%f2674, %f2673, %f2672, %p497;
	max.f32 	%f2675, %f2674, 0f00000000;
	st.local.f32 	[%rd214+24], %f2675;
	st.local.f32 	[%rd215+24], %f2675;
$L__BB5_652:
	ld.param.u32 	%r1423, [_Z32compute_iv_fd_kernel_threadlocalPKfS0_S0_S0_PKiS0_S0_iiiS0_S0_iPf_param_8];
	setp.lt.s32 	%p564, %r1423, 1;
	@%p564 bra 	$L__BB5_830;
	mul.f32 	%f379, %f378, %f378;
	sub.f32 	%f2676, %f377, %f3;
	max.f32 	%f2677, %f2676, 0f00000000;
	selp.f32 	%f380, 0f00000000, %f2677, %p497;
	and.b32  	%r335, %r288, 3;
	and.b32  	%r336, %r288, 124;
	and.b32  	%r337, %r287, 3;
	and.b32  	%r338, %r287, 124;
	mul.wide.u32 	%rd968, %r289, 4;
	add.s64 	%rd207, %rd35, %rd968;
	add.s64 	%rd208, %rd36, %rd968;
	add.s32 	%r339, %r286, -4;
	mul.wide.u32 	%rd969, %r339, 4;
	add.s64 	%rd209, %rd35, %rd969;
	add.s64 	%rd210, %rd36, %rd969;
	add.s32 	%r340, %r286, -5;
	mul.wide.u32 	%rd970, %r340, 4;
	add.s64 	%rd211, %rd35, %rd970;
	add.s64 	%rd212, %rd36, %rd970;
	add.s32 	%r341, %r286, -6;
	mov.u32 	%r1573, %r79;
	bra.uni 	$L__BB5_659;
$L__BB5_654:
	@%p558 bra 	$L__BB5_658;
	setp.eq.s32 	%p684, %r333, 1;
	ld.local.f32 	%f3201, [%rd257+16];
	st.local.f32 	[%rd258+16], %f3201;
	@%p684 bra 	$L__BB5_658;
	setp.eq.s32 	%p685, %r333, 2;
	ld.local.f32 	%f3202, [%rd257+20];
	st.local.f32 	[%rd258+20], %f3202;
	@%p685 bra 	$L__BB5_658;
	ld.local.f32 	%f3203, [%rd257+24];
	st.local.f32 	[%rd258+24], %f3203;
$L__BB5_658:
	setp.lt.s32 	%p686, %r344, 2;
	@%p686 bra 	$L__BB5_830;
$L__BB5_659:
	mov.u32 	%r344, %r1573;
	add.s32 	%r1573, %r344, -1;
	mul.wide.u32 	%rd971, %r1573, 4;
	add.s64 	%rd972, %rd22, %rd971;
	ld.local.f32 	%f381, [%rd972];
	ld.local.f32 	%f5304, [%rd25+4];
	mov.b32 	%r1574, 1;
$L__BB5_660:
	mul.wide.u32 	%rd973, %r1574, 4;
	add.s64 	%rd216, %rd24, %rd973;
	ld.local.f32 	%f2678, [%rd216];
	mul.f32 	%f2679, %f2678, %f2678;
	mul.f32 	%f2680, %f2679, 0f42100000;
	div.rn.f32 	%f2681, %f2680, %f379;
	mul.f32 	%f2682, %f381, %f2678;
	div.rn.f32 	%f2683, %f2682, %f378;
	sub.f32 	%f2684, %f2681, %f2683;
	mul.f32 	%f2685, %f366, %f2684;
	add.f32 	%f2686, %f381, %f2681;
	mul.f32 	%f2687, %f367, %f2686;
	add.f32 	%f2688, %f2683, %f2681;
	mul.f32 	%f2689, %f366, %f2688;
	neg.f32 	%f2690, %f2685;
	add.s64 	%rd217, %rd28, %rd973;
	st.local.f32 	[%rd217+-4], %f2690;
	mov.f32 	%f2691, 0f3F800000;
	sub.f32 	%f2692, %f2691, %f2687;
	add.s64 	%rd218, %rd29, %rd973;
	st.local.f32 	[%rd218+-4], %f2692;
	neg.f32 	%f2693, %f2689;
	add.s64 	%rd219, %rd30, %rd973;
	st.local.f32 	[%rd219+-4], %f2693;
	add.s64 	%rd220, %rd25, %rd973;
	ld.local.f32 	%f2694, [%rd220+-4];
	add.f32 	%f2695, %f2687, 0f3F800000;
	mul.f32 	%f2696, %f5304, %f2695;
	fma.rn.f32 	%f2697, %f2694, %f2685, %f2696;
	ld.local.v2.f32 	{%f2698, %f2699}, [%rd220+4];
	fma.rn.f32 	%f2700, %f2689, %f2698, %f2697;
	add.s64 	%rd221, %rd31, %rd973;
	st.local.f32 	[%rd221+-4], %f2700;
	ld.local.v2.f32 	{%f2701, %f2702}, [%rd216+4];
	mul.f32 	%f2703, %f2701, %f2701;
	mul.f32 	%f2704, %f2703, 0f42100000;
	div.rn.f32 	%f2705, %f2704, %f379;
	mul.f32 	%f2706, %f381, %f2701;
	div.rn.f32 	%f2707, %f2706, %f378;
	sub.f32 	%f2708, %f2705, %f2707;
	mul.f32 	%f2709, %f366, %f2708;
	add.f32 	%f2710, %f381, %f2705;
	mul.f32 	%f2711, %f367, %f2710;
	add.f32 	%f2712, %f2707, %f2705;
	mul.f32 	%f2713, %f366, %f2712;
	neg.f32 	%f2714, %f2709;
	st.local.f32 	[%rd217], %f2714;
	sub.f32 	%f2715, %f2691, %f2711;
	st.local.f32 	[%rd218], %f2715;
	neg.f32 	%f2716, %f2713;
	st.local.f32 	[%rd219], %f2716;
	add.f32 	%f2717, %f2711, 0f3F800000;
	mul.f32 	%f2718, %f2698, %f2717;
	fma.rn.f32 	%f2719, %f5304, %f2709, %f2718;
	fma.rn.f32 	%f2720, %f2713, %f2699, %f2719;
	st.local.f32 	[%rd221], %f2720;
	mul.f32 	%f2721, %f2702, %f2702;
	mul.f32 	%f2722, %f2721, 0f42100000;
	div.rn.f32 	%f2723, %f2722, %f379;
	mul.f32 	%f2724, %f381, %f2702;
	div.rn.f32 	%f2725, %f2724, %f378;
	sub.f32 	%f2726, %f2723, %f2725;
	mul.f32 	%f2727, %f366, %f2726;
	add.f32 	%f2728, %f381, %f2723;
	mul.f32 	%f2729, %f367, %f2728;
	add.f32 	%f2730, %f2725, %f2723;
	mul.f32 	%f2731, %f366, %f2730;
	neg.f32 	%f2732, %f2727;
	st.local.f32 	[%rd217+4], %f2732;
	sub.f32 	%f2733, %f2691, %f2729;
	st.local.f32 	[%rd218+4], %f2733;
	neg.f32 	%f2734, %f2731;
	st.local.f32 	[%rd219+4], %f2734;
	add.f32 	%f2735, %f2729, 0f3F800000;
	mul.f32 	%f2736, %f2699, %f2735;
	fma.rn.f32 	%f2737, %f2698, %f2727, %f2736;
	ld.local.v2.f32 	{%f384, %f5304}, [%rd220+12];
	fma.rn.f32 	%f2738, %f2731, %f384, %f2737;
	st.local.f32 	[%rd221+4], %f2738;
	ld.local.f32 	%f2739, [%rd216+12];
	mul.f32 	%f2740, %f2739, %f2739;
	mul.f32 	%f2741, %f2740, 0f42100000;
	div.rn.f32 	%f2742, %f2741, %f379;
	mul.f32 	%f2743, %f381, %f2739;
	div.rn.f32 	%f2744, %f2743, %f378;
	sub.f32 	%f2745, %f2742, %f2744;
	mul.f32 	%f2746, %f366, %f2745;
	add.f32 	%f2747, %f381, %f2742;
	mul.f32 	%f2748, %f367, %f2747;
	add.f32 	%f2749, %f2744, %f2742;
	mul.f32 	%f2750, %f366, %f2749;
	neg.f32 	%f2751, %f2746;
	st.local.f32 	[%rd217+8], %f2751;
	sub.f32 	%f2752, %f2691, %f2748;
	st.local.f32 	[%rd218+8], %f2752;
	neg.f32 	%f2753, %f2750;
	st.local.f32 	[%rd219+8], %f2753;
	add.f32 	%f2754, %f2748, 0f3F800000;
	mul.f32 	%f2755, %f384, %f2754;
	fma.rn.f32 	%f2756, %f2699, %f2746, %f2755;
	add.s32 	%r347, %r1574, 4;
	fma.rn.f32 	%f2757, %f2750, %f5304, %f2756;
	st.local.f32 	[%rd221+8], %f2757;
	add.s32 	%r990, %r1574, 3;
	setp.ne.s32 	%p566, %r990, %r336;
	mov.u32 	%r1574, %r347;
	@%p566 bra 	$L__BB5_660;
	setp.eq.s32 	%p567, %r335, 0;
	@%p567 bra 	$L__BB5_665;
	setp.eq.s32 	%p568, %r335, 1;
	ld.local.f32 	%f2758, [%rd216+16];
	mul.f32 	%f2759, %f2758, %f2758;
	mul.f32 	%f2760, %f2759, 0f42100000;
	div.rn.f32 	%f2761, %f2760, %f379;
	mul.f32 	%f2762, %f381, %f2758;
	div.rn.f32 	%f2763, %f2762, %f378;
	sub.f32 	%f2764, %f2761, %f2763;
	mul.f32 	%f2765, %f366, %f2764;
	add.f32 	%f2766, %f381, %f2761;
	mul.f32 	%f2767, %f367, %f2766;
	add.f32 	%f2768, %f2763, %f2761;
	mul.f32 	%f2769, %f366, %f2768;
	neg.f32 	%f2770, %f2765;
	st.local.f32 	[%rd217+12], %f2770;
	mov.f32 	%f2771, 0f3F800000;
	sub.f32 	%f2772, %f2771, %f2767;
	st.local.f32 	[%rd218+12], %f2772;
	neg.f32 	%f2773, %f2769;
	st.local.f32 	[%rd219+12], %f2773;
	add.f32 	%f2774, %f2767, 0f3F800000;
	mul.f32 	%f2775, %f5304, %f2774;
	fma.rn.f32 	%f2776, %f384, %f2765, %f2775;
	ld.local.f32 	%f386, [%rd220+20];
	fma.rn.f32 	%f2777, %f2769, %f386, %f2776;
	st.local.f32 	[%rd221+12], %f2777;
	@%p568 bra 	$L__BB5_665;
	setp.eq.s32 	%p569, %r335, 2;
	ld.local.f32 	%f2778, [%rd216+20];
	mul.f32 	%f2779, %f2778, %f2778;
	mul.f32 	%f2780, %f2779, 0f42100000;
	div.rn.f32 	%f2781, %f2780, %f379;
	mul.f32 	%f2782, %f381, %f2778;
	div.rn.f32 	%f2783, %f2782, %f378;
	sub.f32 	%f2784, %f2781, %f2783;
	mul.f32 	%f2785, %f366, %f2784;
	add.f32 	%f2786, %f381, %f2781;
	mul.f32 	%f2787, %f367, %f2786;
	add.f32 	%f2788, %f2783, %f2781;
	mul.f32 	%f2789, %f366, %f2788;
	neg.f32 	%f2790, %f2785;
	st.local.f32 	[%rd217+16], %f2790;
	mov.f32 	%f2791, 0f3F800000;
	sub.f32 	%f2792, %f2791, %f2787;
	st.local.f32 	[%rd218+16], %f2792;
	neg.f32 	%f2793, %f2789;
	st.local.f32 	[%rd219+16], %f2793;
	add.f32 	%f2794, %f2787, 0f3F800000;
	mul.f32 	%f2795, %f386, %f2794;
	fma.rn.f32 	%f2796, %f5304, %f2785, %f2795;
	ld.local.f32 	%f387, [%rd220+24];
	fma.rn.f32 	%f2797, %f2789, %f387, %f2796;
	st.local.f32 	[%rd221+16], %f2797;
	@%p569 bra 	$L__BB5_665;
	ld.local.f32 	%f2798, [%rd216+24];
	mul.f32 	%f2799, %f2798, %f2798;
	mul.f32 	%f2800, %f2799, 0f42100000;
	div.rn.f32 	%f2801, %f2800, %f379;
	mul.f32 	%f2802, %f381, %f2798;
	div.rn.f32 	%f2803, %f2802, %f378;
	sub.f32 	%f2804, %f2801, %f2803;
	mul.f32 	%f2805, %f366, %f2804;
	add.f32 	%f2806, %f381, %f2801;
	mul.f32 	%f2807, %f367, %f2806;
	add.f32 	%f2808, %f2803, %f2801;
	mul.f32 	%f2809, %f366, %f2808;
	neg.f32 	%f2810, %f2805;
	st.local.f32 	[%rd217+20], %f2810;
	mov.f32 	%f2811, 0f3F800000;
	sub.f32 	%f2812, %f2811, %f2807;
	st.local.f32 	[%rd218+20], %f2812;
	neg.f32 	%f2813, %f2809;
	st.local.f32 	[%rd219+20], %f2813;
	add.f32 	%f2814, %f2807, 0f3F800000;
	mul.f32 	%f2815, %f387, %f2814;
	fma.rn.f32 	%f2816, %f386, %f2805, %f2815;
	ld.local.f32 	%f2817, [%rd220+28];
	fma.rn.f32 	%f2818, %f2809, %f2817, %f2816;
	st.local.f32 	[%rd221+20], %f2818;
$L__BB5_665:
	ld.local.f32 	%f2819, [%rd28];
	mul.f32 	%f2820, %f368, %f2819;
	ld.local.f32 	%f2821, [%rd31];
	sub.f32 	%f2822, %f2821, %f2820;
	st.local.f32 	[%rd31], %f2822;
	ld.local.f32 	%f2823, [%rd193];
	mul.f32 	%f2824, %f380, %f2823;
	ld.local.f32 	%f2825, [%rd194];
	sub.f32 	%f2826, %f2825, %f2824;
	st.local.f32 	[%rd194], %f2826;
	mov.b32 	%r1575, 0;
$L__BB5_666:
	mul.wide.u32 	%rd974, %r1575, 4;
	add.s64 	%rd222, %rd28, %rd974;
	ld.local.f32 	%f2827, [%rd222];
	add.s64 	%rd223, %rd32, %rd974;
	st.local.f32 	[%rd223], %f2827;
	add.s64 	%rd224, %rd29, %rd974;
	ld.local.f32 	%f2828, [%rd224];
	add.s64 	%rd225, %rd33, %rd974;
	st.local.f32 	[%rd225], %f2828;
	add.s64 	%rd226, %rd30, %rd974;
	ld.local.f32 	%f2829, [%rd226];
	add.s64 	%rd227, %rd34, %rd974;
	st.local.f32 	[%rd227], %f2829;
	add.s64 	%rd228, %rd31, %rd974;
	ld.local.f32 	%f2830, [%rd228];
	add.s64 	%rd229, %rd35, %rd974;
	st.local.f32 	[%rd229], %f2830;
	ld.local.f32 	%f2831, [%rd222+4];
	st.local.f32 	[%rd223+4], %f2831;
	ld.local.f32 	%f2832, [%rd224+4];
	st.local.f32 	[%rd225+4], %f2832;
	ld.local.f32 	%f2833, [%rd226+4];
	st.local.f32 	[%rd227+4], %f2833;
	ld.local.f32 	%f2834, [%rd228+4];
	st.local.f32 	[%rd229+4], %f2834;
	ld.local.f32 	%f2835, [%rd222+8];
	st.local.f32 	[%rd223+8], %f2835;
	ld.local.f32 	%f2836, [%rd224+8];
	st.local.f32 	[%rd225+8], %f2836;
	ld.local.f32 	%f2837, [%rd226+8];
	st.local.f32 	[%rd227+8], %f2837;
	ld.local.f32 	%f2838, [%rd228+8];
	st.local.f32 	[%rd229+8], %f2838;
	ld.local.f32 	%f2839, [%rd222+12];
	st.local.f32 	[%rd223+12], %f2839;
	ld.local.f32 	%f2840, [%rd224+12];
	st.local.f32 	[%rd225+12], %f2840;
	ld.local.f32 	%f2841, [%rd226+12];
	st.local.f32 	[%rd227+12], %f2841;
	ld.local.f32 	%f2842, [%rd228+12];
	st.local.f32 	[%rd229+12], %f2842;
	add.s32 	%r1575, %r1575, 4;
	setp.ne.s32 	%p570, %r1575, %r336;
	@%p570 bra 	$L__BB5_666;
	@%p567 bra 	$L__BB5_671;
	setp.eq.s32 	%p572, %r335, 1;
	ld.local.f32 	%f2843, [%rd222+16];
	st.local.f32 	[%rd223+16], %f2843;
	ld.local.f32 	%f2844, [%rd224+16];
	st.local.f32 	[%rd225+16], %f2844;
	ld.local.f32 	%f2845, [%rd226+16];
	st.local.f32 	[%rd227+16], %f2845;
	ld.local.f32 	%f2846, [%rd228+16];
	st.local.f32 	[%rd229+16], %f2846;
	@%p572 bra 	$L__BB5_671;
	setp.eq.s32 	%p573, %r335, 2;
	ld.local.f32 	%f2847, [%rd222+20];
	st.local.f32 	[%rd223+20], %f2847;
	ld.local.f32 	%f2848, [%rd224+20];
	st.local.f32 	[%rd225+20], %f2848;
	ld.local.f32 	%f2849, [%rd226+20];
	st.local.f32 	[%rd227+20], %f2849;
	ld.local.f32 	%f2850, [%rd228+20];
	st.local.f32 	[%rd229+20], %f2850;
	@%p573 bra 	$L__BB5_671;
	ld.local.f32 	%f2851, [%rd222+24];
	st.local.f32 	[%rd223+24], %f2851;
	ld.local.f32 	%f2852, [%rd224+24];
	st.local.f32 	[%rd225+24], %f2852;
	ld.local.f32 	%f2853, [%rd226+24];
	st.local.f32 	[%rd227+24], %f2853;
	ld.local.f32 	%f2854, [%rd228+24];
	st.local.f32 	[%rd229+24], %f2854;
$L__BB5_671:
	ld.local.f32 	%f2855, [%rd34];
	ld.local.f32 	%f2856, [%rd33];
	div.rn.f32 	%f2857, %f2855, %f2856;
	st.local.f32 	[%rd36], %f2857;
	ld.local.f32 	%f2858, [%rd35];
	div.rn.f32 	%f2859, %f2858, %f2856;
	st.local.f32 	[%rd35], %f2859;
	mov.b32 	%r1576, 1;
$L__BB5_672:
	mov.u32 	%r350, %r1576;
	mul.wide.u32 	%rd975, %r350, 4;
	add.s64 	%rd230, %rd33, %rd975;
	ld.local.f32 	%f2861, [%rd230];
	add.s64 	%rd231, %rd32, %rd975;
	ld.local.f32 	%f388, [%rd231];
	mul.wide.s32 	%rd976, %r350, 4;
	add.s64 	%rd232, %rd36, %rd976;
	ld.local.f32 	%f2862, [%rd232+-4];
	mul.f32 	%f2863, %f388, %f2862;
	sub.f32 	%f389, %f2861, %f2863;
	setp.eq.s32 	%p574, %r350, %r287;
	add.s64 	%rd233, %rd34, %rd975;
	mov.f32 	%f5305, 0f00000000;
	@%p574 bra 	$L__BB5_674;
	ld.local.f32 	%f2864, [%rd233];
	div.rn.f32 	%f5305, %f2864, %f389;
$L__BB5_674:
	st.local.f32 	[%rd232], %f5305;
	mul.wide.u32 	%rd977, %r350, 4;
	add.s64 	%rd234, %rd35, %rd977;
	ld.local.f32 	%f2866, [%rd234];
	ld.local.f32 	%f2867, [%rd234+-4];
	mul.f32 	%f2868, %f388, %f2867;
	sub.f32 	%f2869, %f2866, %f2868;
	div.rn.f32 	%f392, %f2869, %f389;
	st.local.f32 	[%rd234], %f392;
	ld.local.f32 	%f2870, [%rd230+4];
	ld.local.f32 	%f393, [%rd231+4];
	mul.f32 	%f2871, %f393, %f5305;
	sub.f32 	%f394, %f2870, %f2871;
	setp.eq.s32 	%p575, %r350, %r289;
	mov.f32 	%f5306, 0f00000000;
	@%p575 bra 	$L__BB5_676;
	ld.local.f32 	%f2872, [%rd233+4];
	div.rn.f32 	%f5306, %f2872, %f394;
$L__BB5_676:
	st.local.f32 	[%rd232+4], %f5306;
	ld.local.f32 	%f2874, [%rd234+4];
	mul.f32 	%f2875, %f393, %f392;
	sub.f32 	%f2876, %f2874, %f2875;
	div.rn.f32 	%f397, %f2876, %f394;
	st.local.f32 	[%rd234+4], %f397;
	ld.local.f32 	%f2877, [%rd230+8];
	ld.local.f32 	%f398, [%rd231+8];
	mul.f32 	%f2878, %f398, %f5306;
	sub.f32 	%f399, %f2877, %f2878;
	setp.eq.s32 	%p576, %r350, %r339;
	mov.f32 	%f5307, 0f00000000;
	@%p576 bra 	$L__BB5_678;
	ld.local.f32 	%f2879, [%rd233+8];
	div.rn.f32 	%f5307, %f2879, %f399;
$L__BB5_678:
	st.local.f32 	[%rd232+8], %f5307;
	ld.local.f32 	%f2881, [%rd234+8];
	mul.f32 	%f2882, %f398, %f397;
	sub.f32 	%f2883, %f2881, %f2882;
	div.rn.f32 	%f402, %f2883, %f399;
	st.local.f32 	[%rd234+8], %f402;
	ld.local.f32 	%f2884, [%rd230+12];
	ld.local.f32 	%f403, [%rd231+12];
	mul.f32 	%f2885, %f403, %f5307;
	sub.f32 	%f404, %f2884, %f2885;
	setp.eq.s32 	%p577, %r350, %r340;
	mov.f32 	%f5308, 0f00000000;
	@%p577 bra 	$L__BB5_680;
	ld.local.f32 	%f2886, [%rd233+12];
	div.rn.f32 	%f5308, %f2886, %f404;
$L__BB5_680:
	st.local.f32 	[%rd232+12], %f5308;
	ld.local.f32 	%f2887, [%rd234+12];
	mul.f32 	%f2888, %f403, %f402;
	sub.f32 	%f2889, %f2887, %f2888;
	div.rn.f32 	%f407, %f2889, %f404;
	st.local.f32 	[%rd234+12], %f407;
	add.s32 	%r1576, %r350, 4;
	add.s32 	%r993, %r350, 3;
	setp.ne.s32 	%p578, %r993, %r338;
	@%p578 bra 	$L__BB5_672;
	setp.eq.s32 	%p579, %r337, 0;
	@%p579 bra 	$L__BB5_691;
	ld.local.f32 	%f2891, [%rd230+16];
	ld.local.f32 	%f408, [%rd231+16];
	mul.f32 	%f2892, %f408, %f5308;
	sub.f32 	%f409, %f2891, %f2892;
	setp.eq.s32 	%p580, %r1576, %r287;
	mov.f32 	%f5309, 0f00000000;
	@%p580 bra 	$L__BB5_684;
	ld.local.f32 	%f2893, [%rd233+16];
	div.rn.f32 	%f5309, %f2893, %f409;
$L__BB5_684:
	setp.eq.s32 	%p581, %r337, 1;
	st.local.f32 	[%rd232+16], %f5309;
	ld.local.f32 	%f2894, [%rd234+16];
	mul.f32 	%f2895, %f408, %f407;
	sub.f32 	%f2896, %f2894, %f2895;
	div.rn.f32 	%f412, %f2896, %f409;
	st.local.f32 	[%rd234+16], %f412;
	@%p581 bra 	$L__BB5_691;
	ld.local.f32 	%f2898, [%rd230+20];
	ld.local.f32 	%f413, [%rd231+20];
	mul.f32 	%f2899, %f413, %f5309;
	sub.f32 	%f414, %f2898, %f2899;
	add.s32 	%r994, %r286, -7;
	setp.eq.s32 	%p582, %r350, %r994;
	mov.f32 	%f5310, 0f00000000;
	@%p582 bra 	$L__BB5_687;
	ld.local.f32 	%f2900, [%rd233+20];
	div.rn.f32 	%f5310, %f2900, %f414;
$L__BB5_687:
	setp.eq.s32 	%p583, %r337, 2;
	st.local.f32 	[%rd232+20], %f5310;
	ld.local.f32 	%f2901, [%rd234+20];
	mul.f32 	%f2902, %f413, %f412;
	sub.f32 	%f2903, %f2901, %f2902;
	div.rn.f32 	%f417, %f2903, %f414;
	st.local.f32 	[%rd234+20], %f417;
	@%p583 bra 	$L__BB5_691;
	ld.local.f32 	%f2905, [%rd230+24];
	ld.local.f32 	%f418, [%rd231+24];
	mul.f32 	%f2906, %f418, %f5310;
	sub.f32 	%f419, %f2905, %f2906;
	add.s32 	%r995, %r286, -8;
	setp.eq.s32 	%p584, %r350, %r995;
	mov.f32 	%f5311, 0f00000000;
	@%p584 bra 	$L__BB5_690;
	ld.local.f32 	%f2907, [%rd233+24];
	div.rn.f32 	%f5311, %f2907, %f419;
$L__BB5_690:
	st.local.f32 	[%rd232+24], %f5311;
	ld.local.f32 	%f2908, [%rd234+24];
	mul.f32 	%f2909, %f418, %f417;
	sub.f32 	%f2910, %f2908, %f2909;
	div.rn.f32 	%f2911, %f2910, %f419;
	st.local.f32 	[%rd234+24], %f2911;
$L__BB5_691:
	st.local.f32 	[%rd26], %f368;
	st.local.f32 	[%rd195], %f380;
	ld.local.f32 	%f422, [%rd196];
	st.local.f32 	[%rd195+-4], %f422;
	mov.u32 	%r1577, %r289;
	@%p579 bra 	$L__BB5_695;
	setp.eq.s32 	%p586, %r337, 1;
	ld.local.f32 	%f2912, [%rd207];
	ld.local.f32 	%f2913, [%rd208];
	mul.f32 	%f2914, %f2913, %f422;
	sub.f32 	%f423, %f2912, %f2914;
	st.local.f32 	[%rd195+-8], %f423;
	mov.u32 	%r1577, %r339;
	@%p586 bra 	$L__BB5_695;
	setp.eq.s32 	%p587, %r337, 2;
	ld.local.f32 	%f2915, [%rd209];
	ld.local.f32 	%f2916, [%rd210];
	mul.f32 	%f2917, %f2916, %f423;
	sub.f32 	%f424, %f2915, %f2917;
	st.local.f32 	[%rd195+-12], %f424;
	mov.u32 	%r1577, %r340;
	@%p587 bra 	$L__BB5_695;
	ld.local.f32 	%f2918, [%rd211];
	ld.local.f32 	%f2919, [%rd212];
	mul.f32 	%f2920, %f2919, %f424;
	sub.f32 	%f2921, %f2918, %f2920;
	st.local.f32 	[%rd195+-16], %f2921;
	mov.u32 	%r1577, %r341;
$L__BB5_695:
	mul.wide.u32 	%rd978, %r1577, 4;
	add.s64 	%rd979, %rd35, %rd978;
	ld.local.f32 	%f2922, [%rd979];
	add.s64 	%rd980, %rd36, %rd978;
	ld.local.f32 	%f2923, [%rd980];
	add.s64 	%rd981, %rd26, %rd978;
	ld.local.f32 	%f2924, [%rd981+8];
	mul.f32 	%f2925, %f2923, %f2924;
	sub.f32 	%f2926, %f2922, %f2925;
	st.local.f32 	[%rd981+4], %f2926;
	add.s32 	%r996, %r1577, -1;
	mul.wide.u32 	%rd982, %r996, 4;
	add.s64 	%rd983, %rd35, %rd982;
	ld.local.f32 	%f2927, [%rd983];
	add.s64 	%rd984, %rd36, %rd982;
	ld.local.f32 	%f2928, [%rd984];
	mul.f32 	%f2929, %f2928, %f2926;
	sub.f32 	%f2930, %f2927, %f2929;
	st.local.f32 	[%rd981], %f2930;
	add.s32 	%r997, %r1577, -2;
	mul.wide.u32 	%rd985, %r997, 4;
	add.s64 	%rd986, %rd35, %rd985;
	ld.local.f32 	%f2931, [%rd986];
	add.s64 	%rd987, %rd36, %rd985;
	ld.local.f32 	%f2932, [%rd987];
	mul.f32 	%f2933, %f2932, %f2930;
	sub.f32 	%f2934, %f2931, %f2933;
	add.s64 	%rd988, %rd26, %rd982;
	st.local.f32 	[%rd988], %f2934;
	add.s32 	%r998, %r1577, -3;
	mul.wide.u32 	%rd989, %r998, 4;
	add.s64 	%rd990, %rd35, %rd989;
	ld.local.f32 	%f2935, [%rd990];
	add.s64 	%rd991, %rd36, %rd989;
	ld.local.f32 	%f2936, [%rd991];
	mul.f32 	%f2937, %f2936, %f2934;
	sub.f32 	%f2938, %f2935, %f2937;
	add.s64 	%rd992, %rd26, %rd985;
	st.local.f32 	[%rd992], %f2938;
	add.s32 	%r354, %r1577, -4;
	setp.gt.s32 	%p588, %r1577, 3;
	mov.u32 	%r1577, %r354;
	@%p588 bra 	$L__BB5_695;
	mov.b32 	%r1579, 0;
$L__BB5_697:
	mov.b32 	%r1580, 1;
	bra.uni 	$L__BB5_699;
$L__BB5_698:
	add.s32 	%r1580, %r1580, 1;
	setp.eq.s32 	%p590, %r1580, %r286;
	@%p590 bra 	$L__BB5_787;
$L__BB5_699:
	mul.wide.u32 	%rd993, %r1580, 4;
	add.s64 	%rd994, %rd26, %rd993;
	ld.local.f32 	%f2939, [%rd994];
	add.s64 	%rd995, %rd27, %rd993;
	ld.local.f32 	%f2940, [%rd995];
	setp.geu.f32 	%p589, %f2939, %f2940;
	@%p589 bra 	$L__BB5_698;
	mov.b32 	%r1581, 1;
$L__BB5_701:
	mul.wide.u32 	%rd996, %r1581, 4;
	add.s64 	%rd235, %rd26, %rd996;
	ld.local.f32 	%f2941, [%rd235];
	add.s64 	%rd236, %rd27, %rd996;
	ld.local.f32 	%f425, [%rd236];
	setp.geu.f32 	%p591, %f2941, %f425;
	add.s64 	%rd237, %rd32, %rd996;
	add.s64 	%rd238, %rd33, %rd996;
	add.s64 	%rd239, %rd34, %rd996;
	add.s64 	%rd240, %rd35, %rd996;
	add.s64 	%rd241, %rd28, %rd996;
	add.s64 	%rd242, %rd29, %rd996;
	add.s64 	%rd243, %rd30, %rd996;
	add.s64 	%rd244, %rd31, %rd996;
	@%p591 bra 	$L__BB5_703;
	mov.b32 	%r1002, 0;
	st.local.u32 	[%rd237+-4], %r1002;
	mov.b32 	%r1003, 1065353216;
	st.local.u32 	[%rd238+-4], %r1003;
	st.local.u32 	[%rd239+-4], %r1002;
	st.local.f32 	[%rd240+-4], %f425;
	bra.uni 	$L__BB5_704;
$L__BB5_703:
	ld.local.f32 	%f2942, [%rd241+-4];
	st.local.f32 	[%rd237+-4], %f2942;
	ld.local.f32 	%f2943, [%rd242+-4];
	st.local.f32 	[%rd238+-4], %f2943;
	ld.local.f32 	%f2944, [%rd243+-4];
	st.local.f32 	[%rd239+-4], %f2944;
	ld.local.f32 	%f2945, [%rd244+-4];
	st.local.f32 	[%rd240+-4], %f2945;
$L__BB5_704:
	ld.local.f32 	%f2946, [%rd235+4];
	ld.local.f32 	%f5312, [%rd236+4];
	setp.lt.f32 	%p592, %f2946, %f5312;
	@%p592 bra 	$L__BB5_706;
	ld.local.f32 	%f2947, [%rd241];
	st.local.f32 	[%rd237], %f2947;
	ld.local.f32 	%f2948, [%rd242];
	st.local.f32 	[%rd238], %f2948;
	ld.local.f32 	%f2949, [%rd243];
	st.local.f32 	[%rd239], %f2949;
	ld.local.f32 	%f5312, [%rd244];
	bra.uni 	$L__BB5_707;
$L__BB5_706:
	mov.b32 	%r1004, 0;
	st.local.u32 	[%rd237], %r1004;
	mov.b32 	%r1005, 1065353216;
	st.local.u32 	[%rd238], %r1005;
	st.local.u32 	[%rd239], %r1004;
$L__BB5_707:
	st.local.f32 	[%rd240], %f5312;
	ld.local.f32 	%f2950, [%rd235+8];
	ld.local.f32 	%f429, [%rd236+8];
	setp.lt.f32 	%p593, %f2950, %f429;
	@%p593 bra 	$L__BB5_709;
	ld.local.f32 	%f2951, [%rd241+4];
	st.local.f32 	[%rd237+4], %f2951;
	ld.local.f32 	%f2952, [%rd242+4];
	st.local.f32 	[%rd238+4], %f2952;
	ld.local.f32 	%f2953, [%rd243+4];
	st.local.f32 	[%rd239+4], %f2953;
	ld.local.f32 	%f2954, [%rd244+4];
	st.local.f32 	[%rd240+4], %f2954;
	bra.uni 	$L__BB5_710;
$L__BB5_709:
	mov.b32 	%r1006, 0;
	st.local.u32 	[%rd237+4], %r1006;
	mov.b32 	%r1007, 1065353216;
	st.local.u32 	[%rd238+4], %r1007;
	st.local.u32 	[%rd239+4], %r1006;
	st.local.f32 	[%rd240+4], %f429;
$L__BB5_710:
	ld.local.f32 	%f2955, [%rd235+12];
	ld.local.f32 	%f430, [%rd236+12];
	setp.lt.f32 	%p594, %f2955, %f430;
	@%p594 bra 	$L__BB5_712;
	ld.local.f32 	%f2956, [%rd241+8];
	st.local.f32 	[%rd237+8], %f2956;
	ld.local.f32 	%f2957, [%rd242+8];
	st.local.f32 	[%rd238+8], %f2957;
	ld.local.f32 	%f2958, [%rd243+8];
	st.local.f32 	[%rd239+8], %f2958;
	ld.local.f32 	%f2959, [%rd244+8];
	st.local.f32 	[%rd240+8], %f2959;
	bra.uni 	$L__BB5_713;
$L__BB5_712:
	mov.b32 	%r1008, 0;
	st.local.u32 	[%rd237+8], %r1008;
	mov.b32 	%r1009, 1065353216;
	st.local.u32 	[%rd238+8], %r1009;
	st.local.u32 	[%rd239+8], %r1008;
	st.local.f32 	[%rd240+8], %f430;
$L__BB5_713:
	add.s32 	%r359, %r1581, 4;
	add.s32 	%r1010, %r1581, 3;
	setp.ne.s32 	%p595, %r1010, %r336;
	mov.u32 	%r1581, %r359;
	@%p595 bra 	$L__BB5_701;
	@%p567 bra 	$L__BB5_726;
	ld.local.f32 	%f2960, [%rd235+16];
	ld.local.f32 	%f431, [%rd236+16];
	setp.lt.f32 	%p597, %f2960, %f431;
	@%p597 bra 	$L__BB5_717;
	ld.local.f32 	%f2961, [%rd241+12];
	st.local.f32 	[%rd237+12], %f2961;
	ld.local.f32 	%f2962, [%rd242+12];
	st.local.f32 	[%rd238+12], %f2962;
	ld.local.f32 	%f2963, [%rd243+12];
	st.local.f32 	[%rd239+12], %f2963;
	ld.local.f32 	%f2964, [%rd244+12];
	st.local.f32 	[%rd240+12], %f2964;
	bra.uni 	$L__BB5_718;
$L__BB5_717:
	mov.b32 	%r1011, 0;
	st.local.u32 	[%rd237+12], %r1011;
	mov.b32 	%r1012, 1065353216;
	st.local.u32 	[%rd238+12], %r1012;
	st.local.u32 	[%rd239+12], %r1011;
	st.local.f32 	[%rd240+12], %f431;
$L__BB5_718:
	setp.eq.s32 	%p598, %r335, 1;
	@%p598 bra 	$L__BB5_726;
	ld.local.f32 	%f2965, [%rd235+20];
	ld.local.f32 	%f432, [%rd236+20];
	setp.lt.f32 	%p599, %f2965, %f432;
	@%p599 bra 	$L__BB5_721;
	ld.local.f32 	%f2966, [%rd241+16];
	st.local.f32 	[%rd237+16], %f2966;
	ld.local.f32 	%f2967, [%rd242+16];
	st.local.f32 	[%rd238+16], %f2967;
	ld.local.f32 	%f2968, [%rd243+16];
	st.local.f32 	[%rd239+16], %f2968;
	ld.local.f32 	%f2969, [%rd244+16];
	st.local.f32 	[%rd240+16], %f2969;
	bra.uni 	$L__BB5_722;
$L__BB5_721:
	mov.b32 	%r1013, 0;
	st.local.u32 	[%rd237+16], %r1013;
	mov.b32 	%r1014, 1065353216;
	st.local.u32 	[%rd238+16], %r1014;
	st.local.u32 	[%rd239+16], %r1013;
	st.local.f32 	[%rd240+16], %f432;
$L__BB5_722:
	setp.eq.s32 	%p600, %r335, 2;
	@%p600 bra 	$L__BB5_726;
	ld.local.f32 	%f2970, [%rd235+24];
	ld.local.f32 	%f433, [%rd236+24];
	setp.lt.f32 	%p601, %f2970, %f433;
	@%p601 bra 	$L__BB5_725;
	ld.local.f32 	%f2971, [%rd241+20];
	st.local.f32 	[%rd237+20], %f2971;
	ld.local.f32 	%f2972, [%rd242+20];
	st.local.f32 	[%rd238+20], %f2972;
	ld.local.f32 	%f2973, [%rd243+20];
	st.local.f32 	[%rd239+20], %f2973;
	ld.local.f32 	%f2974, [%rd244+20];
	st.local.f32 	[%rd240+20], %f2974;
	bra.uni 	$L__BB5_726;
$L__BB5_725:
	mov.b32 	%r1015, 0;
	st.local.u32 	[%rd237+20], %r1015;
	mov.b32 	%r1016, 1065353216;
	st.local.u32 	[%rd238+20], %r1016;
	st.local.u32 	[%rd239+20], %r1015;
	st.local.f32 	[%rd240+20], %f433;
$L__BB5_726:
	ld.local.f32 	%f2976, [%rd32];
	mul.f32 	%f2977, %f368, %f2976;
	ld.local.f32 	%f2978, [%rd35];
	sub.f32 	%f434, %f2978, %f2977;
	ld.local.f32 	%f2979, [%rd197];
	mul.f32 	%f2980, %f380, %f2979;
	ld.local.f32 	%f2981, [%rd196];
	sub.f32 	%f2982, %f2981, %f2980;
	st.local.f32 	[%rd196], %f2982;
	ld.local.f32 	%f435, [%rd33];
	setp.eq.f32 	%p602, %f435, 0f00000000;
	mov.f32 	%f5313, 0f00000000;
	@%p602 bra 	$L__BB5_728;
	ld.local.f32 	%f2983, [%rd34];
	div.rn.f32 	%f5313, %f2983, %f435;
$L__BB5_728:
	setp.neu.f32 	%p603, %f435, 0f00000000;
	st.local.f32 	[%rd36], %f5313;
	div.rn.f32 	%f2984, %f434, %f435;
	selp.f32 	%f2985, %f2984, 0f00000000, %p603;
	st.local.f32 	[%rd35], %f2985;
	mov.b32 	%r1582, 1;
$L__BB5_729:
	mov.u32 	%r360, %r1582;
	mul.wide.u32 	%rd997, %r360, 4;
	add.s64 	%rd245, %rd33, %rd997;
	ld.local.f32 	%f2987, [%rd245];
	add.s64 	%rd246, %rd32, %rd997;
	ld.local.f32 	%f438, [%rd246];
	mul.wide.s32 	%rd998, %r360, 4;
	add.s64 	%rd247, %rd36, %rd998;
	ld.local.f32 	%f2988, [%rd247+-4];
	mul.f32 	%f2989, %f438, %f2988;
	sub.f32 	%f2990, %f2987, %f2989;
	setp.eq.s32 	%p604, %r360, %r287;
	setp.eq.f32 	%p605, %f2990, 0f00000000;
	add.s64 	%rd248, %rd34, %rd997;
	mov.f32 	%f5314, 0f00000000;
	or.pred  	%p606, %p604, %p605;
	@%p606 bra 	$L__BB5_731;
	ld.local.f32 	%f2991, [%rd248];
	div.rn.f32 	%f5314, %f2991, %f2990;
$L__BB5_731:
	st.local.f32 	[%rd247], %f5314;
	mul.wide.u32 	%rd999, %r360, 4;
	add.s64 	%rd249, %rd35, %rd999;
	mov.f32 	%f5315, 0f00000000;
	@%p605 bra 	$L__BB5_733;
	ld.local.f32 	%f2993, [%rd249];
	ld.local.f32 	%f2994, [%rd249+-4];
	mul.f32 	%f2995, %f438, %f2994;
	sub.f32 	%f2996, %f2993, %f2995;
	div.rn.f32 	%f5315, %f2996, %f2990;
$L__BB5_733:
	st.local.f32 	[%rd249], %f5315;
	ld.local.f32 	%f2998, [%rd245+4];
	ld.local.f32 	%f444, [%rd246+4];
	mul.f32 	%f2999, %f444, %f5314;
	sub.f32 	%f3000, %f2998, %f2999;
	setp.eq.s32 	%p608, %r360, %r289;
	setp.eq.f32 	%p609, %f3000, 0f00000000;
	mov.f32 	%f5316, 0f00000000;
	or.pred  	%p610, %p608, %p609;
	@%p610 bra 	$L__BB5_735;
	ld.local.f32 	%f3001, [%rd248+4];
	div.rn.f32 	%f5316, %f3001, %f3000;
$L__BB5_735:
	st.local.f32 	[%rd247+4], %f5316;
	mov.f32 	%f5317, 0f00000000;
	@%p609 bra 	$L__BB5_737;
	ld.local.f32 	%f3003, [%rd249+4];
	mul.f32 	%f3004, %f444, %f5315;
	sub.f32 	%f3005, %f3003, %f3004;
	div.rn.f32 	%f5317, %f3005, %f3000;
$L__BB5_737:
	st.local.f32 	[%rd249+4], %f5317;
	ld.local.f32 	%f3007, [%rd245+8];
	ld.local.f32 	%f450, [%rd246+8];
	mul.f32 	%f3008, %f450, %f5316;
	sub.f32 	%f3009, %f3007, %f3008;
	setp.eq.s32 	%p612, %r360, %r339;
	setp.eq.f32 	%p613, %f3009, 0f00000000;
	mov.f32 	%f5318, 0f00000000;
	or.pred  	%p614, %p612, %p613;
	@%p614 bra 	$L__BB5_739;
	ld.local.f32 	%f3010, [%rd248+8];
	div.rn.f32 	%f5318, %f3010, %f3009;
$L__BB5_739:
	st.local.f32 	[%rd247+8], %f5318;
	mov.f32 	%f5319, 0f00000000;
	@%p613 bra 	$L__BB5_741;
	ld.local.f32 	%f3012, [%rd249+8];
	mul.f32 	%f3013, %f450, %f5317;
	sub.f32 	%f3014, %f3012, %f3013;
	div.rn.f32 	%f5319, %f3014, %f3009;
$L__BB5_741:
	st.local.f32 	[%rd249+8], %f5319;
	ld.local.f32 	%f3016, [%rd245+12];
	ld.local.f32 	%f456, [%rd246+12];
	mul.f32 	%f3017, %f456, %f5318;
	sub.f32 	%f3018, %f3016, %f3017;
	setp.eq.s32 	%p616, %r360, %r340;
	setp.eq.f32 	%p617, %f3018, 0f00000000;
	mov.f32 	%f5320, 0f00000000;
	or.pred  	%p618, %p616, %p617;
	@%p618 bra 	$L__BB5_743;
	ld.local.f32 	%f3019, [%rd248+12];
	div.rn.f32 	%f5320, %f3019, %f3018;
$L__BB5_743:
	st.local.f32 	[%rd247+12], %f5320;
	mov.f32 	%f5321, 0f00000000;
	@%p617 bra 	$L__BB5_745;
	ld.local.f32 	%f3021, [%rd249+12];
	mul.f32 	%f3022, %f456, %f5319;
	sub.f32 	%f3023, %f3021, %f3022;
	div.rn.f32 	%f5321, %f3023, %f3018;
$L__BB5_745:
	st.local.f32 	[%rd249+12], %f5321;
	add.s32 	%r1582, %r360, 4;
	add.s32 	%r1018, %r360, 3;
	setp.ne.s32 	%p620, %r1018, %r338;
	@%p620 bra 	$L__BB5_729;
	@%p579 bra 	$L__BB5_762;
	ld.local.f32 	%f3025, [%rd245+16];
	ld.local.f32 	%f462, [%rd246+16];
	mul.f32 	%f3026, %f462, %f5320;
	sub.f32 	%f3027, %f3025, %f3026;
	setp.eq.s32 	%p622, %r1582, %r287;
	setp.eq.f32 	%p623, %f3027, 0f00000000;
	mov.f32 	%f5322, 0f00000000;
	or.pred  	%p624, %p622, %p623;
	@%p624 bra 	$L__BB5_749;
	ld.local.f32 	%f3028, [%rd248+16];
	div.rn.f32 	%f5322, %f3028, %f3027;
$L__BB5_749:
	st.local.f32 	[%rd247+16], %f5322;
	mov.f32 	%f5323, 0f00000000;
	@%p623 bra 	$L__BB5_751;
	ld.local.f32 	%f3030, [%rd249+16];
	mul.f32 	%f3031, %f462, %f5321;
	sub.f32 	%f3032, %f3030, %f3031;
	div.rn.f32 	%f5323, %f3032, %f3027;
$L__BB5_751:
	setp.eq.s32 	%p626, %r337, 1;
	st.local.f32 	[%rd249+16], %f5323;
	@%p626 bra 	$L__BB5_762;
	ld.local.f32 	%f3034, [%rd245+20];
	ld.local.f32 	%f468, [%rd246+20];
	mul.f32 	%f3035, %f468, %f5322;
	sub.f32 	%f3036, %f3034, %f3035;
	add.s32 	%r1019, %r286, -7;
	setp.eq.s32 	%p627, %r360, %r1019;
	setp.eq.f32 	%p628, %f3036, 0f00000000;
	mov.f32 	%f5324, 0f00000000;
	or.pred  	%p629, %p627, %p628;
	@%p629 bra 	$L__BB5_754;
	ld.local.f32 	%f3037, [%rd248+20];
	div.rn.f32 	%f5324, %f3037, %f3036;
$L__BB5_754:
	st.local.f32 	[%rd247+20], %f5324;
	mov.f32 	%f5325, 0f00000000;
	@%p628 bra 	$L__BB5_756;
	ld.local.f32 	%f3039, [%rd249+20];
	mul.f32 	%f3040, %f468, %f5323;
	sub.f32 	%f3041, %f3039, %f3040;
	div.rn.f32 	%f5325, %f3041, %f3036;
$L__BB5_756:
	setp.eq.s32 	%p631, %r337, 2;
	st.local.f32 	[%rd249+20], %f5325;
	@%p631 bra 	$L__BB5_762;
	ld.local.f32 	%f3043, [%rd245+24];
	ld.local.f32 	%f474, [%rd246+24];
	mul.f32 	%f3044, %f474, %f5324;
	sub.f32 	%f3045, %f3043, %f3044;
	add.s32 	%r1020, %r286, -8;
	setp.eq.s32 	%p632, %r360, %r1020;
	setp.eq.f32 	%p633, %f3045, 0f00000000;
	mov.f32 	%f5326, 0f00000000;
	or.pred  	%p634, %p632, %p633;
	@%p634 bra 	$L__BB5_759;
	ld.local.f32 	%f3046, [%rd248+24];
	div.rn.f32 	%f5326, %f3046, %f3045;
$L__BB5_759:
	st.local.f32 	[%rd247+24], %f5326;
	mov.f32 	%f5327, 0f00000000;
	@%p633 bra 	$L__BB5_761;
	ld.local.f32 	%f3048, [%rd249+24];
	mul.f32 	%f3049, %f474, %f5325;
	sub.f32 	%f3050, %f3048, %f3049;
	div.rn.f32 	%f5327, %f3050, %f3045;
$L__BB5_761:
	st.local.f32 	[%rd249+24], %f5327;
$L__BB5_762:
	setp.eq.s32 	%p636, %r337, 0;
	ld.local.f32 	%f480, [%rd196];
	st.local.f32 	[%rd195+-4], %f480;
	mov.u32 	%r1583, %r289;
	@%p636 bra 	$L__BB5_766;
	setp.eq.s32 	%p637, %r337, 1;
	ld.local.f32 	%f3051, [%rd207];
	ld.local.f32 	%f3052, [%rd208];
	mul.f32 	%f3053, %f3052, %f480;
	sub.f32 	%f481, %f3051, %f3053;
	st.local.f32 	[%rd195+-8], %f481;
	mov.u32 	%r1583, %r339;
	@%p637 bra 	$L__BB5_766;
	setp.eq.s32 	%p638, %r337, 2;
	ld.local.f32 	%f3054, [%rd209];
	ld.local.f32 	%f3055, [%rd210];
	mul.f32 	%f3056, %f3055, %f481;
	sub.f32 	%f482, %f3054, %f3056;
	st.local.f32 	[%rd195+-12], %f482;
	mov.u32 	%r1583, %r340;
	@%p638 bra 	$L__BB5_766;
	ld.local.f32 	%f3057, [%rd211];
	ld.local.f32 	%f3058, [%rd212];
	mul.f32 	%f3059, %f3058, %f482;
	sub.f32 	%f3060, %f3057, %f3059;
	st.local.f32 	[%rd195+-16], %f3060;
	mov.u32 	%r1583, %r341;
$L__BB5_766:
	mul.wide.u32 	%rd1000, %r1583, 4;
	add.s64 	%rd1001, %rd35, %rd1000;
	ld.local.f32 	%f3061, [%rd1001];
	add.s64 	%rd1002, %rd36, %rd1000;
	ld.local.f32 	%f3062, [%rd1002];
	add.s64 	%rd1003, %rd26, %rd1000;
	ld.local.f32 	%f3063, [%rd1003+8];
	mul.f32 	%f3064, %f3062, %f3063;
	sub.f32 	%f3065, %f3061, %f3064;
	st.local.f32 	[%rd1003+4], %f3065;
	add.s32 	%r1021, %r1583, -1;
	mul.wide.u32 	%rd1004, %r1021, 4;
	add.s64 	%rd1005, %rd35, %rd1004;
	ld.local.f32 	%f3066, [%rd1005];
	add.s64 	%rd1006, %rd36, %rd1004;
	ld.local.f32 	%f3067, [%rd1006];
	mul.f32 	%f3068, %f3067, %f3065;
	sub.f32 	%f3069, %f3066, %f3068;
	st.local.f32 	[%rd1003], %f3069;
	add.s32 	%r1022, %r1583, -2;
	mul.wide.u32 	%rd1007, %r1022, 4;
	add.s64 	%rd1008, %rd35, %rd1007;
	ld.local.f32 	%f3070, [%rd1008];
	add.s64 	%rd1009, %rd36, %rd1007;
	ld.local.f32 	%f3071, [%rd1009];
	mul.f32 	%f3072, %f3071, %f3069;
	sub.f32 	%f3073, %f3070, %f3072;
	add.s64 	%rd1010, %rd26, %rd1004;
	st.local.f32 	[%rd1010], %f3073;
	add.s32 	%r1023, %r1583, -3;
	mul.wide.u32 	%rd1011, %r1023, 4;
	add.s64 	%rd1012, %rd35, %rd1011;
	ld.local.f32 	%f3074, [%rd1012];
	add.s64 	%rd1013, %rd36, %rd1011;
	ld.local.f32 	%f3075, [%rd1013];
	mul.f32 	%f3076, %f3075, %f3073;
	sub.f32 	%f3077, %f3074, %f3076;
	add.s64 	%rd1014, %rd26, %rd1007;
	st.local.f32 	[%rd1014], %f3077;
	add.s32 	%r364, %r1583, -4;
	setp.gt.s32 	%p639, %r1583, 3;
	mov.u32 	%r1583, %r364;
	@%p639 bra 	$L__BB5_766;
	mov.b32 	%r1585, 1;
$L__BB5_768:
	mul.wide.u32 	%rd1015, %r1585, 4;
	add.s64 	%rd250, %rd26, %rd1015;
	ld.local.f32 	%f3078, [%rd250];
	add.s64 	%rd251, %rd27, %rd1015;
	ld.local.f32 	%f483, [%rd251];
	setp.geu.f32 	%p640, %f3078, %f483;
	@%p640 bra 	$L__BB5_770;
	st.local.f32 	[%rd250], %f483;
$L__BB5_770:
	ld.local.f32 	%f3079, [%rd250+4];
	ld.local.f32 	%f484, [%rd251+4];
	setp.geu.f32 	%p641, %f3079, %f484;
	@%p641 bra 	$L__BB5_772;
	st.local.f32 	[%rd250+4], %f484;
$L__BB5_772:
	ld.local.f32 	%f3080, [%rd250+8];
	ld.local.f32 	%f485, [%rd251+8];
	setp.geu.f32 	%p642, %f3080, %f485;
	@%p642 bra 	$L__BB5_774;
	st.local.f32 	[%rd250+8], %f485;
$L__BB5_774:
	ld.local.f32 	%f3081, [%rd250+12];
	ld.local.f32 	%f486, [%rd251+12];
	setp.geu.f32 	%p643, %f3081, %f486;
	@%p643 bra 	$L__BB5_776;
	st.local.f32 	[%rd250+12], %f486;
$L__BB5_776:
	add.s32 	%r366, %r1585, 4;
	add.s32 	%r1025, %r1585, 3;
	setp.ne.s32 	%p644, %r1025, %r336;
	mov.u32 	%r1585, %r366;
	@%p644 bra 	$L__BB5_768;
	setp.eq.s32 	%p645, %r335, 0;
	@%p645 bra 	$L__BB5_786;
	ld.local.f32 	%f3082, [%rd250+16];
	ld.local.f32 	%f487, [%rd251+16];
	setp.geu.f32 	%p646, %f3082, %f487;
	@%p646 bra 	$L__BB5_780;
	st.local.f32 	[%rd250+16], %f487;
$L__BB5_780:
	setp.eq.s32 	%p647, %r335, 1;
	@%p647 bra 	$L__BB5_786;
	ld.local.f32 	%f3083, [%rd250+20];
	ld.local.f32 	%f488, [%rd251+20];
	setp.geu.f32 	%p648, %f3083, %f488;
	@%p648 bra 	$L__BB5_783;
	st.local.f32 	[%rd250+20], %f488;
$L__BB5_783:
	setp.eq.s32 	%p649, %r335, 2;
	@%p649 bra 	$L__BB5_786;
	ld.local.f32 	%f3084, [%rd250+24];
	ld.local.f32 	%f489, [%rd251+24];
	setp.geu.f32 	%p650, %f3084, %f489;
	@%p650 bra 	$L__BB5_786;
	st.local.f32 	[%rd250+24], %f489;
$L__BB5_786:
	add.s32 	%r1579, %r1579, 1;
	setp.ne.s32 	%p651, %r1579, 3;
	@%p651 bra 	$L__BB5_697;
$L__BB5_787:
	mul.wide.u32 	%rd1016, %r1573, 4;
	add.s64 	%rd1017, %rd23, %rd1016;
	ld.local.f32 	%f490, [%rd1017];
	setp.leu.f32 	%p652, %f490, 0f00000000;
	@%p652 bra 	$L__BB5_828;
	mov.b32 	%r1586, 0;
$L__BB5_789:
	mul.wide.u32 	%rd1018, %r1586, 4;
	add.s64 	%rd252, %rd26, %rd1018;
	ld.local.v2.f32 	{%f3085, %f3086}, [%rd252];
	add.s64 	%rd253, %rd37, %rd1018;
	st.local.v2.f32 	[%rd253], {%f3085, %f3086};
	ld.local.v2.f32 	{%f3087, %f3088}, [%rd252+8];
	st.local.v2.f32 	[%rd253+8], {%f3087, %f3088};
	add.s32 	%r1586, %r1586, 4;
	setp.ne.s32 	%p653, %r1586, %r334;
	@%p653 bra 	$L__BB5_789;
	@%p558 bra 	$L__BB5_794;
	setp.eq.s32 	%p655, %r333, 1;
	ld.local.f32 	%f3089, [%rd252+16];
	st.local.f32 	[%rd253+16], %f3089;
	@%p655 bra 	$L__BB5_794;
	setp.eq.s32 	%p656, %r333, 2;
	ld.local.f32 	%f3090, [%rd252+20];
	st.local.f32 	[%rd253+20], %f3090;
	@%p656 bra 	$L__BB5_794;
	ld.local.f32 	%f3091, [%rd252+24];
	st.local.f32 	[%rd253+24], %f3091;
$L__BB5_794:
	ld.local.f32 	%f5334, [%rd37];
	mov.b32 	%r1587, 0;
$L__BB5_795:
	mul.wide.u32 	%rd1019, %r1587, 4;
	add.s64 	%rd254, %rd24, %rd1019;
	ld.local.f32 	%f3092, [%rd254];
	sub.f32 	%f3093, %f3092, %f490;
	max.f32 	%f492, %f3093, 0f00000000;
	setp.le.f32 	%p657, %f492, 0f00000000;
	mov.f32 	%f5328, %f5334;
	@%p657 bra 	$L__BB5_799;
	setp.ltu.f32 	%p658, %f492, %f377;
	@%p658 bra 	$L__BB5_798;
	ld.local.f32 	%f5328, [%rd198];
	bra.uni 	$L__BB5_799;
$L__BB5_798:
	div.rn.f32 	%f3094, %f492, %f378;
	cvt.rzi.s32.f32 	%r1028, %f3094;
	max.s32 	%r1029, %r1028, 0;
	setp.lt.s32 	%p659, %r1028, %r286;
	selp.b32 	%r1030, %r1029, %r288, %p659;
	mul.wide.u32 	%rd1020, %r1030, 4;
	add.s64 	%rd1021, %rd24, %rd1020;
	ld.local.f32 	%f3095, [%rd1021];
	sub.f32 	%f3096, %f492, %f3095;
	div.rn.f32 	%f3097, %f3096, %f378;
	min.f32 	%f3098, %f3097, 0f3F800000;
	max.f32 	%f3099, %f3098, 0f00000000;
	add.s64 	%rd1022, %rd37, %rd1020;
	ld.local.f32 	%f3100, [%rd1022];
	mov.f32 	%f3101, 0f3F800000;
	sub.f32 	%f3102, %f3101, %f3099;
	mul.f32 	%f3103, %f3100, %f3102;
	ld.local.f32 	%f3104, [%rd1022+4];
	fma.rn.f32 	%f5328, %f3104, %f3099, %f3103;
$L__BB5_799:
	mul.wide.u32 	%rd1023, %r1587, 4;
	add.s64 	%rd255, %rd26, %rd1023;
	add.s64 	%rd256, %rd27, %rd1023;
	ld.local.f32 	%f3105, [%rd256];
	max.f32 	%f3106, %f5328, %f3105;
	st.local.f32 	[%rd255], %f3106;
	ld.local.f32 	%f3107, [%rd254+4];
	sub.f32 	%f3108, %f3107, %f490;
	max.f32 	%f496, %f3108, 0f00000000;
	setp.le.f32 	%p660, %f496, 0f00000000;
	mov.f32 	%f5329, %f5334;
	@%p660 bra 	$L__BB5_803;
	setp.ltu.f32 	%p661, %f496, %f377;
	@%p661 bra 	$L__BB5_802;
	ld.local.f32 	%f5329, [%rd198];
	bra.uni 	$L__BB5_803;
$L__BB5_802:
	div.rn.f32 	%f3109, %f496, %f378;
	cvt.rzi.s32.f32 	%r1031, %f3109;
	max.s32 	%r1032, %r1031, 0;
	setp.lt.s32 	%p662, %r1031, %r286;
	selp.b32 	%r1033, %r1032, %r288, %p662;
	mul.wide.u32 	%rd1024, %r1033, 4;
	add.s64 	%rd1025, %rd24, %rd1024;
	ld.local.f32 	%f3110, [%rd1025];
	sub.f32 	%f3111, %f496, %f3110;
	div.rn.f32 	%f3112, %f3111, %f378;
	min.f32 	%f3113, %f3112, 0f3F800000;
	max.f32 	%f3114, %f3113, 0f00000000;
	add.s64 	%rd1026, %rd37, %rd1024;
	ld.local.f32 	%f3115, [%rd1026];
	mov.f32 	%f3116, 0f3F800000;
	sub.f32 	%f3117, %f3116, %f3114;
	mul.f32 	%f3118, %f3115, %f3117;
	ld.local.f32 	%f3119, [%rd1026+4];
	fma.rn.f32 	%f5329, %f3119, %f3114, %f3118;
$L__BB5_803:
	ld.local.f32 	%f3120, [%rd256+4];
	max.f32 	%f3121, %f5329, %f3120;
	st.local.f32 	[%rd255+4], %f3121;
	ld.local.f32 	%f3122, [%rd254+8];
	sub.f32 	%f3123, %f3122, %f490;
	max.f32 	%f500, %f3123, 0f00000000;
	setp.le.f32 	%p663, %f500, 0f00000000;
	mov.f32 	%f5330, %f5334;
	@%p663 bra 	$L__BB5_807;
	setp.ltu.f32 	%p664, %f500, %f377;
	@%p664 bra 	$L__BB5_806;
	ld.local.f32 	%f5330, [%rd198];
	bra.uni 	$L__BB5_807;
$L__BB5_806:
	div.rn.f32 	%f3124, %f500, %f378;
	cvt.rzi.s32.f32 	%r1034, %f3124;
	max.s32 	%r1035, %r1034, 0;
	setp.lt.s32 	%p665, %r1034, %r286;
	selp.b32 	%r1036, %r1035, %r288, %p665;
	mul.wide.u32 	%rd1027, %r1036, 4;
	add.s64 	%rd1028, %rd24, %rd1027;
	ld.local.f32 	%f3125, [%rd1028];
	sub.f32 	%f3126, %f500, %f3125;
	div.rn.f32 	%f3127, %f3126, %f378;
	min.f32 	%f3128, %f3127, 0f3F800000;
	max.f32 	%f3129, %f3128, 0f00000000;
	add.s64 	%rd1029, %rd37, %rd1027;
	ld.local.f32 	%f3130, [%rd1029];
	mov.f32 	%f3131, 0f3F800000;
	sub.f32 	%f3132, %f3131, %f3129;
	mul.f32 	%f3133, %f3130, %f3132;
	ld.local.f32 	%f3134, [%rd1029+4];
	fma.rn.f32 	%f5330, %f3134, %f3129, %f3133;
$L__BB5_807:
	ld.local.f32 	%f3135, [%rd256+8];
	max.f32 	%f3136, %f5330, %f3135;
	st.local.f32 	[%rd255+8], %f3136;
	ld.local.f32 	%f3137, [%rd254+12];
	sub.f32 	%f3138, %f3137, %f490;
	max.f32 	%f504, %f3138, 0f00000000;
	setp.le.f32 	%p666, %f504, 0f00000000;
	mov.f32 	%f5331, %f5334;
	@%p666 bra 	$L__BB5_811;
	setp.ltu.f32 	%p667, %f504, %f377;
	@%p667 bra 	$L__BB5_810;
	ld.local.f32 	%f5331, [%rd198];
	bra.uni 	$L__BB5_811;
$L__BB5_810:
	div.rn.f32 	%f3139, %f504, %f378;
	cvt.rzi.s32.f32 	%r1037, %f3139;
	max.s32 	%r1038, %r1037, 0;
	setp.lt.s32 	%p668, %r1037, %r286;
	selp.b32 	%r1039, %r1038, %r288, %p668;
	mul.wide.u32 	%rd1030, %r1039, 4;
	add.s64 	%rd1031, %rd24, %rd1030;
	ld.local.f32 	%f3140, [%rd1031];
	sub.f32 	%f3141, %f504, %f3140;
	div.rn.f32 	%f3142, %f3141, %f378;
	min.f32 	%f3143, %f3142, 0f3F800000;
	max.f32 	%f3144, %f3143, 0f00000000;
	add.s64 	%rd1032, %rd37, %rd1030;
	ld.local.f32 	%f3145, [%rd1032];
	mov.f32 	%f3146, 0f3F800000;
	sub.f32 	%f3147, %f3146, %f3144;
	mul.f32 	%f3148, %f3145, %f3147;
	ld.local.f32 	%f3149, [%rd1032+4];
	fma.rn.f32 	%f5331, %f3149, %f3144, %f3148;
$L__BB5_811:
	ld.local.f32 	%f3150, [%rd256+12];
	max.f32 	%f3151, %f5331, %f3150;
	st.local.f32 	[%rd255+12], %f3151;
	add.s32 	%r1587, %r1587, 4;
	setp.ne.s32 	%p669, %r1587, %r334;
	@%p669 bra 	$L__BB5_795;
	@%p558 bra 	$L__BB5_828;
	ld.local.f32 	%f3152, [%rd254+16];
	sub.f32 	%f3153, %f3152, %f490;
	max.f32 	%f508, %f3153, 0f00000000;
	setp.le.f32 	%p671, %f508, 0f00000000;
	mov.f32 	%f5332, %f5334;
	@%p671 bra 	$L__BB5_817;
	setp.ltu.f32 	%p672, %f508, %f377;
	@%p672 bra 	$L__BB5_816;
	ld.local.f32 	%f5332, [%rd198];
	bra.uni 	$L__BB5_817;
$L__BB5_816:
	div.rn.f32 	%f3154, %f508, %f378;
	cvt.rzi.s32.f32 	%r1040, %f3154;
	max.s32 	%r1041, %r1040, 0;
	setp.lt.s32 	%p673, %r1040, %r286;
	selp.b32 	%r1042, %r1041, %r288, %p673;
	mul.wide.u32 	%rd1033, %r1042, 4;
	add.s64 	%rd1034, %rd24, %rd1033;
	ld.local.f32 	%f3155, [%rd1034];
	sub.f32 	%f3156, %f508, %f3155;
	div.rn.f32 	%f3157, %f3156, %f378;
	min.f32 	%f3158, %f3157, 0f3F800000;
	max.f32 	%f3159, %f3158, 0f00000000;
	add.s64 	%rd1035, %rd37, %rd1033;
	ld.local.f32 	%f3160, [%rd1035];
	mov.f32 	%f3161, 0f3F800000;
	sub.f32 	%f3162, %f3161, %f3159;
	mul.f32 	%f3163, %f3160, %f3162;
	ld.local.f32 	%f3164, [%rd1035+4];
	fma.rn.f32 	%f5332, %f3164, %f3159, %f3163;
$L__BB5_817:
	setp.eq.s32 	%p674, %r333, 1;
	ld.local.f32 	%f3165, [%rd256+16];
	max.f32 	%f3166, %f5332, %f3165;
	st.local.f32 	[%rd255+16], %f3166;
	@%p674 bra 	$L__BB5_828;
	ld.local.f32 	%f3167, [%rd254+20];
	sub.f32 	%f3168, %f3167, %f490;
	max.f32 	%f512, %f3168, 0f00000000;
	setp.le.f32 	%p675, %f512, 0f00000000;
	mov.f32 	%f5333, %f5334;
	@%p675 bra 	$L__BB5_822;
	setp.ltu.f32 	%p676, %f512, %f377;
	@%p676 bra 	$L__BB5_821;
	ld.local.f32 	%f5333, [%rd198];
	bra.uni 	$L__BB5_822;
$L__BB5_821:
	div.rn.f32 	%f3169, %f512, %f378;
	cvt.rzi.s32.f32 	%r1043, %f3169;
	max.s32 	%r1044, %r1043, 0;
	setp.lt.s32 	%p677, %r1043, %r286;
	selp.b32 	%r1045, %r1044, %r288, %p677;
	mul.wide.u32 	%rd1036, %r1045, 4;
	add.s64 	%rd1037, %rd24, %rd1036;
	ld.local.f32 	%f3170, [%rd1037];
	sub.f32 	%f3171, %f512, %f3170;
	div.rn.f32 	%f3172, %f3171, %f378;
	min.f32 	%f3173, %f3172, 0f3F800000;
	max.f32 	%f3174, %f3173, 0f00000000;
	add.s64 	%rd1038, %rd37, %rd1036;
	ld.local.f32 	%f3175, [%rd1038];
	mov.f32 	%f3176, 0f3F800000;
	sub.f32 	%f3177, %f3176, %f3174;
	mul.f32 	%f3178, %f3175, %f3177;
	ld.local.f32 	%f3179, [%rd1038+4];
	fma.rn.f32 	%f5333, %f3179, %f3174, %f3178;
$L__BB5_822:
	setp.eq.s32 	%p678, %r333, 2;
	ld.local.f32 	%f3180, [%rd256+20];
	max.f32 	%f3181, %f5333, %f3180;
	st.local.f32 	[%rd255+20], %f3181;
	@%p678 bra 	$L__BB5_828;
	ld.local.f32 	%f3182, [%rd254+24];
	sub.f32 	%f3183, %f3182, %f490;
	max.f32 	%f516, %f3183, 0f00000000;
	setp.le.f32 	%p679, %f516, 0f00000000;
	@%p679 bra 	$L__BB5_827;
	setp.ltu.f32 	%p680, %f516, %f377;
	@%p680 bra 	$L__BB5_826;
	ld.local.f32 	%f5334, [%rd198];
	bra.uni 	$L__BB5_827;
$L__BB5_826:
	div.rn.f32 	%f3184, %f516, %f378;
	cvt.rzi.s32.f32 	%r1046, %f3184;
	max.s32 	%r1047, %r1046, 0;
	setp.lt.s32 	%p681, %r1046, %r286;
	selp.b32 	%r1048, %r1047, %r288, %p681;
	mul.wide.u32 	%rd1039, %r1048, 4;
	add.s64 	%rd1040, %rd24, %rd1039;
	ld.local.f32 	%f3185, [%rd1040];
	sub.f32 	%f3186, %f516, %f3185;
	div.rn.f32 	%f3187, %f3186, %f378;
	min.f32 	%f3188, %f3187, 0f3F800000;
	max.f32 	%f3189, %f3188, 0f00000000;
	add.s64 	%rd1041, %rd37, %rd1039;
	ld.local.f32 	%f3190, [%rd1041];
	mov.f32 	%f3191, 0f3F800000;
	sub.f32 	%f3192, %f3191, %f3189;
	mul.f32 	%f3193, %f3190, %f3192;
	ld.local.f32 	%f3194, [%rd1041+4];
	fma.rn.f32 	%f5334, %f3194, %f3189, %f3193;
$L__BB5_827:
	ld.local.f32 	%f3195, [%rd256+24];
	max.f32 	%f3196, %f5334, %f3195;
	st.local.f32 	[%rd255+24], %f3196;
$L__BB5_828:
	mov.b32 	%r1588, 0;
$L__BB5_829:
	mul.wide.u32 	%rd1042, %r1588, 4;
	add.s64 	%rd257, %rd26, %rd1042;
	ld.local.v2.f32 	{%f3197, %f3198}, [%rd257];
	add.s64 	%rd258, %rd25, %rd1042;
	st.local.v2.f32 	[%rd258], {%f3197, %f3198};
	ld.local.v2.f32 	{%f3199, %f3200}, [%rd257+8];
	st.local.v2.f32 	[%rd258+8], {%f3199, %f3200};
	add.s32 	%r1588, %r1588, 4;
	setp.eq.s32 	%p682, %r1588, %r334;
	@%p682 bra 	$L__BB5_654;
	bra.uni 	$L__BB5_829;
$L__BB5_830:
	setp.ltu.f32 	%p687, %f2, %f377;
	@%p687 bra 	$L__BB5_832;
	ld.local.f32 	%f5403, [%rd199];
	bra.uni 	$L__BB5_835;
$L__BB5_832:
	div.rn.f32 	%f521, %f2, %f378;
	cvt.rzi.s32.f32 	%r1050, %f521;
	max.s32 	%r1051, %r1050, 0;
	setp.lt.s32 	%p688, %r1050, %r286;
	selp.b32 	%r1053, %r1051, %r288, %p688;
	setp.eq.s32 	%p689, %r1053, 0;
	setp.ge.u32 	%p690, %r1053, %r288;
	or.pred  	%p691, %p689, %p690;
	@%p691 bra 	$L__BB5_834;
	add.s32 	%r1054, %r1053, -1;
	mul.wide.u32 	%rd1045, %r1054, 4;
	add.s64 	%rd1046, %rd24, %rd1045;
	ld.local.f32 	%f3211, [%rd1046];
	mul.wide.u32 	%rd1047, %r1053, 4;
	add.s64 	%rd1048, %rd24, %rd1047;
	ld.local.f32 	%f3212, [%rd1048];
	ld.local.f32 	%f3213, [%rd1048+4];
	add.s64 	%rd1049, %rd25, %rd1045;
	ld.local.f32 	%f3214, [%rd1049];
	add.s64 	%rd1050, %rd25, %rd1047;
	ld.local.f32 	%f3215, [%rd1050];
	ld.local.f32 	%f3216, [%rd1050+4];
	sub.f32 	%f3217, %f2, %f3212;
	mul.f32 	%f3218, %f3217, %f3214;
	sub.f32 	%f3219, %f2, %f3213;
	mul.f32 	%f3220, %f3219, %f3218;
	sub.f32 	%f3221, %f3211, %f3212;
	sub.f32 	%f3222, %f3211, %f3213;
	mul.f32 	%f3223, %f3221, %f3222;
	div.rn.f32 	%f3224, %f3220, %f3223;
	sub.f32 	%f3225, %f2, %f3211;
	mul.f32 	%f3226, %f3225, %f3215;
	mul.f32 	%f3227, %f3219, %f3226;
	sub.f32 	%f3228, %f3212, %f3211;
	sub.f32 	%f3229, %f3212, %f3213;
	mul.f32 	%f3230, %f3228, %f3229;
	div.rn.f32 	%f3231, %f3227, %f3230;
	mul.f32 	%f3232, %f3225, %f3216;
	mul.f32 	%f3233, %f3217, %f3232;
	sub.f32 	%f3234, %f3213, %f3211;
	sub.f32 	%f3235, %f3213, %f3212;
	mul.f32 	%f3236, %f3234, %f3235;
	div.rn.f32 	%f3237, %f3233, %f3236;
	add.f32 	%f3238, %f3224, %f3231;
	add.f32 	%f5403, %f3238, %f3237;
	bra.uni 	$L__BB5_835;
$L__BB5_834:
	cvt.rn.f32.u32 	%f3204, %r1053;
	sub.f32 	%f3205, %f521, %f3204;
	mul.wide.u32 	%rd1043, %r1053, 4;
	add.s64 	%rd1044, %rd25, %rd1043;
	ld.local.f32 	%f3206, [%rd1044];
	mov.f32 	%f3207, 0f3F800000;
	sub.f32 	%f3208, %f3207, %f3205;
	ld.local.f32 	%f3209, [%rd1044+4];
	mul.f32 	%f3210, %f3205, %f3209;
	fma.rn.f32 	%f5403, %f3208, %f3206, %f3210;
$L__BB5_835:
	setp.leu.f32 	%p692, %f1, %f5403;
	mov.f32 	%f5402, 0f40C00000;
	@%p692 bra 	$L__BB5_1348;
	setp.gtu.f32 	%p693, %f41, 0f00000000;
	@%p693 bra 	$L__BB5_838;
	selp.f32 	%f5403, %f6, %f5, %p497;
	bra.uni 	$L__BB5_1091;
$L__BB5_838:
	ld.param.u32 	%r1424, [_Z32compute_iv_fd_kernel_threadlocalPKfS0_S0_S0_PKiS0_S0_iiiS0_S0_iPf_param_8];
	setp.lt.s32 	%p695, %r1424, 1;
	@%p695 bra 	$L__BB5_882;
	ld.param.u32 	%r1367, [_Z32compute_iv_fd_kernel_threadlocalPKfS0_S0_S0_PKiS0_S0_iiiS0_S0_iPf_param_7];
	setp.lt.s32 	%p696, %r1367, 2;
	@%p696 bra 	$L__BB5_850;
	ld.global.f32 	%f526, [%rd5];
	mov.b32 	%r1589, 0;
$L__BB5_841:
	mov.u32 	%r375, %r1589;
	add.s32 	%r1589, %r375, 1;
	cvt.rn.f32.u32 	%f3240, %r1589;
	mul.f32 	%f527, %f41, %f3240;
	setp.gtu.f32 	%p697, %f527, %f526;
	@%p697 bra 	$L__BB5_843;
	ld.global.f32 	%f3241, [%rd4];
	mul.wide.u32 	%rd1051, %r375, 4;
	add.s64 	%rd1052, %rd22, %rd1051;
	st.local.f32 	[%rd1052], %f3241;
	bra.uni 	$L__BB5_849;
$L__BB5_843:
	ld.global.f32 	%f3242, [%rd191];
	setp.ge.f32 	%p698, %f527, %f3242;
	@%p698 bra 	$L__BB5_1617;
	mov.b32 	%r1590, 0;
$L__BB5_845:
	mov.u32 	%r1591, %r1590;
	setp.ne.s32 	%p699, %r1591, %r285;
	@%p699 bra 	$L__BB5_847;
	ld.global.f32 	%f5336, [%rd200];
	mov.u32 	%r1591, %r285;
	bra.uni 	$L__BB5_848;
$L__BB5_847:
	add.s32 	%r1590, %r1591, 1;
	mul.wide.u32 	%rd1055, %r1591, 4;
	add.s64 	%rd1056, %rd5, %rd1055;
	ld.global.f32 	%f5336, [%rd1056+4];
	setp.gtu.f32 	%p700, %f527, %f5336;
	@%p700 bra 	$L__BB5_845;
$L__BB5_848:
	mul.wide.u32 	%rd1057, %r1591, 4;
	add.s64 	%rd1058, %rd5, %rd1057;
	ld.global.f32 	%f3244, [%rd1058];
	sub.f32 	%f3245, %f527, %f3244;
	sub.f32 	%f3246, %f5336, %f3244;
	div.rn.f32 	%f3247, %f3245, %f3246;
	add.s64 	%rd1059, %rd4, %rd1057;
	ld.global.f32 	%f3248, [%rd1059];
	mov.f32 	%f3249, 0f3F800000;
	sub.f32 	%f3250, %f3249, %f3247;
	mul.f32 	%f3251, %f3248, %f3250;
	ld.global.f32 	%f3252, [%rd1059+4];
	fma.rn.f32 	%f3253, %f3252, %f3247, %f3251;
	mul.wide.u32 	%rd1060, %r375, 4;
	add.s64 	%rd1061, %rd22, %rd1060;
	st.local.f32 	[%rd1061], %f3253;
$L__BB5_849:
	setp.eq.s32 	%p701, %r1589, %r79;
	@%p701 bra 	$L__BB5_869;
	bra.uni 	$L__BB5_841;
$L__BB5_850:
	ld.param.u32 	%r1368, [_Z32compute_iv_fd_kernel_threadlocalPKfS0_S0_S0_PKiS0_S0_iiiS0_S0_iPf_param_7];
	setp.eq.s32 	%p702, %r1368, 1;
	@%p702 bra 	$L__BB5_862;
	ld.param.u32 	%r1425, [_Z32compute_iv_fd_kernel_threadlocalPKfS0_S0_S0_PKiS0_S0_iiiS0_S0_iPf_param_8];
	setp.lt.u32 	%p703, %r1425, 8;
	mov.b32 	%r1594, 0;
	@%p703 bra 	$L__BB5_854;
	and.b32  	%r1594, %r79, 248;
	mov.b32 	%r1592, 0;
$L__BB5_853:
	.pragma "nounroll";
	mul.wide.u32 	%rd1062, %r1592, 4;
	add.s64 	%rd1063, %rd22, %rd1062;
	mov.f32 	%f3254, 0f3D4CCCCD;
	st.local.v4.f32 	[%rd1063], {%f3254, %f3254, %f3254, %f3254};
	add.s32 	%r1592, %r1592, 8;
	st.local.v4.f32 	[%rd1063+16], {%f3254, %f3254, %f3254, %f3254};
	setp.ne.s32 	%p704, %r1592, %r1594;
	@%p704 bra 	$L__BB5_853;
$L__BB5_854:
	setp.eq.s32 	%p705, %r293, 0;
	@%p705 bra 	$L__BB5_869;
	setp.lt.u32 	%p706, %r293, 4;
	@%p706 bra 	$L__BB5_857;
	mul.wide.u32 	%rd1064, %r1594, 4;
	add.s64 	%rd1065, %rd22, %rd1064;
	mov.b32 	%r1059, 1028443341;
	st.local.u32 	[%rd1065], %r1059;
	st.local.u32 	[%rd1065+4], %r1059;
	st.local.u32 	[%rd1065+8], %r1059;
	add.s32 	%r1594, %r1594, 4;
	st.local.u32 	[%rd1065+12], %r1059;
$L__BB5_857:
	setp.eq.s32 	%p707, %r294, 0;
	@%p707 bra 	$L__BB5_869;
	setp.eq.s32 	%p708, %r295, 0;
	@%p708 bra 	$L__BB5_860;
	mul.wide.u32 	%rd1066, %r1594, 4;
	add.s64 	%rd1067, %rd22, %rd1066;
	mov.b32 	%r1060, 1028443341;
	st.local.u32 	[%rd1067], %r1060;
	add.s32 	%r1594, %r1594, 2;
	st.local.u32 	[%rd1067+4], %r1060;
$L__BB5_860:
	and.b32  	%r1061, %r79, 1;
	setp.eq.b32 	%p709, %r1061, 1;
	not.pred 	%p710, %p709;
	@%p710 bra 	$L__BB5_869;
	mul.wide.u32 	%rd1068, %r1594, 4;
	add.s64 	%rd1069, %rd22, %rd1068;
	mov.b32 	%r1062, 1028443341;
	st.local.u32 	[%rd1069], %r1062;
	bra.uni 	$L__BB5_869;
$L__BB5_862:
	ld.param.u32 	%r1426, [_Z32compute_iv_fd_kernel_threadlocalPKfS0_S0_S0_PKiS0_S0_iiiS0_S0_iPf_param_8];
	setp.lt.u32 	%p711, %r1426, 4;
	mov.b32 	%r1597, 0;
	@%p711 bra 	$L__BB5_865;
	and.b32  	%r1597, %r79, 252;
	ld.global.f32 	%f531, [%rd4];
	mov.b32 	%r1596, 0;
$L__BB5_864:
	mul.wide.u32 	%rd1070, %r1596, 4;
	add.s64 	%rd1071, %rd22, %rd1070;
	add.s32 	%r1596, %r1596, 4;
	st.local.v4.f32 	[%rd1071], {%f531, %f531, %f531, %f531};
	setp.ne.s32 	%p712, %r1596, %r1597;
	@%p712 bra 	$L__BB5_864;
$L__BB5_865:
	setp.eq.s32 	%p713, %r294, 0;
	@%p713 bra 	$L__BB5_869;
	ld.global.f32 	%f532, [%rd4];
	mul.wide.u32 	%rd1072, %r1597, 4;
	add.s64 	%rd259, %rd22, %rd1072;
	st.local.f32 	[%rd259], %f532;
	setp.eq.s32 	%p714, %r294, 1;
	@%p714 bra 	$L__BB5_869;
	st.local.f32 	[%rd259+4], %f532;
	setp.eq.s32 	%p715, %r294, 2;
	@%p715 bra 	$L__BB5_869;
	st.local.f32 	[%rd259+8], %f532;
$L__BB5_869:
	ld.param.u32 	%r1427, [_Z32compute_iv_fd_kernel_threadlocalPKfS0_S0_S0_PKiS0_S0_iiiS0_S0_iPf_param_8];
	setp.lt.u32 	%p716, %r1427, 16;
	mov.b32 	%r1600, 0;
	@%p716 bra 	$L__BB5_872;
	and.b32  	%r1600, %r79, 240;
	mov.b32 	%r1598, 0;
$L__BB5_871:
	.pragma "nounroll";
	mul.wide.u32 	%rd1073, %r1598, 4;
	add.s64 	%rd1074, %rd23, %rd1073;
	mov.f32 	%f3255, 0f00000000;
	st.local.v4.f32 	[%rd1074], {%f3255, %f3255, %f3255, %f3255};
	st.local.v4.f32 	[%rd1074+16], {%f3255, %f3255, %f3255, %f3255};
	st.local.v4.f32 	[%rd1074+32], {%f3255, %f3255, %f3255, %f3255};
	st.local.v4.f32 	[%rd1074+48], {%f3255, %f3255, %f3255, %f3255};
	add.s32 	%r1598, %r1598, 16;
	setp.ne.s32 	%p717, %r1598, %r1600;
	@%p717 bra 	$L__BB5_871;
$L__BB5_872:
	setp.eq.s32 	%p718, %r292, 0;
	@%p718 bra 	$L__BB5_882;
	setp.lt.u32 	%p719, %r292, 8;
	@%p719 bra 	$L__BB5_875;
	mul.wide.u32 	%rd1075, %r1600, 4;
	add.s64 	%rd1076, %rd23, %rd1075;
	mov.b32 	%r1067, 0;
	st.local.u32 	[%rd1076], %r1067;
	st.local.u32 	[%rd1076+4], %r1067;
	st.local.u32 	[%rd1076+8], %r1067;
	st.local.u32 	[%rd1076+12], %r1067;
	st.local.u32 	[%rd1076+16], %r1067;
	st.local.u32 	[%rd1076+20], %r1067;
	st.local.u32 	[%rd1076+24], %r1067;
	st.local.u32 	[%rd1076+28], %r1067;
	add.s32 	%r1600, %r1600, 8;
$L__BB5_875:
	setp.eq.s32 	%p720, %r293, 0;
	@%p720 bra 	$L__BB5_882;
	setp.lt.u32 	%p721, %r293, 4;
	@%p721 bra 	$L__BB5_878;
	mul.wide.u32 	%rd1077, %r1600, 4;
	add.s64 	%rd1078, %rd23, %rd1077;
	mov.b32 	%r1068, 0;
	st.local.u32 	[%rd1078], %r1068;
	st.local.u32 	[%rd1078+4], %r1068;
	st.local.u32 	[%rd1078+8], %r1068;
	st.local.u32 	[%rd1078+12], %r1068;
	add.s32 	%r1600, %r1600, 4;
$L__BB5_878:
	setp.eq.s32 	%p722, %r294, 0;
	@%p722 bra 	$L__BB5_882;
	mul.wide.u32 	%rd1079, %r1600, 4;
	add.s64 	%rd260, %rd23, %rd1079;
	mov.b32 	%r1069, 0;
	st.local.u32 	[%rd260], %r1069;
	setp.eq.s32 	%p723, %r294, 1;
	@%p723 bra 	$L__BB5_882;
	mov.b32 	%r1070, 0;
	st.local.u32 	[%rd260+4], %r1070;
	setp.eq.s32 	%p724, %r294, 2;
	@%p724 bra 	$L__BB5_882;
	mov.b32 	%r1071, 0;
	st.local.u32 	[%rd260+8], %r1071;
$L__BB5_882:
	setp.lt.s32 	%p725, %r1469, 1;
	@%p725 bra 	$L__BB5_903;
	and.b32  	%r400, %r1469, 3;
	setp.lt.u32 	%p726, %r1469, 4;
	mov.b32 	%r1603, 0;
	@%p726 bra 	$L__BB5_894;
	and.b32  	%r1603, %r1469, 2147483644;
	mov.b32 	%r1602, 0;
$L__BB5_885:
	mul.wide.u32 	%rd1080, %r1602, 4;
	add.s64 	%rd261, %rd71, %rd1080;
	ld.local.u32 	%r403, [%rd261];
	setp.lt.s32 	%p727, %r403, 1;
	setp.gt.s32 	%p728, %r403, %r79;
	add.s64 	%rd262, %rd70, %rd1080;
	or.pred  	%p729, %p727, %p728;
	@%p729 bra 	$L__BB5_887;
	ld.local.f32 	%f3256, [%rd262];
	add.s32 	%r1074, %r403, -1;
	mul.wide.u32 	%rd1081, %r1074, 4;
	add.s64 	%rd1082, %rd23, %rd1081;
	ld.local.f32 	%f3257, [%rd1082];
	add.f32 	%f3258, %f3256, %f3257;
	st.local.f32 	[%rd1082], %f3258;
$L__BB5_887:
	ld.local.u32 	%r404, [%rd261+4];
	setp.lt.s32 	%p730, %r404, 1;
	setp.gt.s32 	%p731, %r404, %r79;
	or.pred  	%p732, %p730, %p731;
	@%p732 bra 	$L__BB5_889;
	ld.local.f32 	%f3259, [%rd262+4];
	add.s32 	%r1075, %r404, -1;
	mul.wide.u32 	%rd1083, %r1075, 4;
	add.s64 	%rd1084, %rd23, %rd1083;
	ld.local.f32 	%f3260, [%rd1084];
	add.f32 	%f3261, %f3259, %f3260;
	st.local.f32 	[%rd1084], %f3261;
$L__BB5_889:
	ld.local.u32 	%r405, [%rd261+8];
	setp.lt.s32 	%p733, %r405, 1;
	setp.gt.s32 	%p734, %r405, %r79;
	or.pred  	%p735, %p733, %p734;
	@%p735 bra 	$L__BB5_891;
	ld.local.f32 	%f3262, [%rd262+8];
	add.s32 	%r1076, %r405, -1;
	mul.wide.u32 	%rd1085, %r1076, 4;
	add.s64 	%rd1086, %rd23, %rd1085;
	ld.local.f32 	%f3263, [%rd1086];
	add.f32 	%f3264, %f3262, %f3263;
	st.local.f32 	[%rd1086], %f3264;
$L__BB5_891:
	ld.local.u32 	%r406, [%rd261+12];
	setp.lt.s32 	%p736, %r406, 1;
	setp.gt.s32 	%p737, %r406, %r79;
	or.pred  	%p738, %p736, %p737;
	@%p738 bra 	$L__BB5_893;
	ld.local.f32 	%f3265, [%rd262+12];
	add.s32 	%r1077, %r406, -1;
	mul.wide.u32 	%rd1087, %r1077, 4;
	add.s64 	%rd1088, %rd23, %rd1087;
	ld.local.f32 	%f3266, [%rd1088];
	add.f32 	%f3267, %f3265, %f3266;
	st.local.f32 	[%rd1088], %f3267;
$L__BB5_893:
	add.s32 	%r1602, %r1602, 4;
	setp.ne.s32 	%p739, %r1602, %r1603;
	@%p739 bra 	$L__BB5_885;
$L__BB5_894:
	setp.eq.s32 	%p740, %r400, 0;
	@%p740 bra 	$L__BB5_903;
	mul.wide.u32 	%rd1089, %r1603, 4;
	add.s64 	%rd263, %rd71, %rd1089;
	ld.local.u32 	%r409, [%rd263];
	setp.lt.s32 	%p741, %r409, 1;
	setp.gt.s32 	%p742, %r409, %r79;
	add.s64 	%rd264, %rd70, %rd1089;
	or.pred  	%p743, %p741, %p742;
	@%p743 bra 	$L__BB5_897;
	ld.local.f32 	%f3268, [%rd264];
	add.s32 	%r1078, %r409, -1;
	mul.wide.u32 	%rd1090, %r1078, 4;
	add.s64 	%rd1091, %rd23, %rd1090;
	ld.local.f32 	%f3269, [%rd1091];
	add.f32 	%f3270, %f3268, %f3269;
	st.local.f32 	[%rd1091], %f3270;
$L__BB5_897:
	setp.eq.s32 	%p744, %r400, 1;
	@%p744 bra 	$L__BB5_903;
	ld.local.u32 	%r410, [%rd263+4];
	setp.lt.s32 	%p745, %r410, 1;
	setp.gt.s32 	%p746, %r410, %r79;
	or.pred  	%p747, %p745, %p746;
	@%p747 bra 	$L__BB5_900;
	ld.local.f32 	%f3271, [%rd264+4];
	add.s32 	%r1079, %r410, -1;
	mul.wide.u32 	%rd1092, %r1079, 4;
	add.s64 	%rd1093, %rd23, %rd1092;
	ld.local.f32 	%f3272, [%rd1093];
	add.f32 	%f3273, %f3271, %f3272;
	st.local.f32 	[%rd1093], %f3273;
$L__BB5_900:
	setp.eq.s32 	%p748, %r400, 2;
	@%p748 bra 	$L__BB5_903;
	ld.local.u32 	%r411, [%rd263+8];
	setp.lt.s32 	%p749, %r411, 1;
	setp.gt.s32 	%p750, %r411, %r79;
	or.pred  	%p751, %p749, %p750;
	@%p751 bra 	$L__BB5_903;
	ld.local.f32 	%f3274, [%rd264+8];
	add.s32 	%r1080, %r411, -1;
	mul.wide.u32 	%rd1094, %r1080, 4;
	add.s64 	%rd1095, %rd23, %rd1094;
	ld.local.f32 	%f3275, [%rd1095];
	add.f32 	%f3276, %f3274, %f3275;
	st.local.f32 	[%rd1095], %f3276;
$L__BB5_903:
	sqrt.rn.f32 	%f3277, %f363;
	mul.f32 	%f3278, %f3277, 0f41100000;
	mul.f32 	%f3279, %f3278, 0f40C00000;
	fma.rn.f32 	%f3280, %f3279, 0f3BBB989D, 0f3F000000;
	cvt.sat.f32.f32 	%f3281, %f3280;
	mov.f32 	%f3282, 0f4B400001;
	mov.f32 	%f3283, 0f437C0000;
	fma.rm.f32 	%f3284, %f3281, %f3283, %f3282;
	add.f32 	%f3285, %f3284, 0fCB40007F;
	neg.f32 	%f3286, %f3285;
	fma.rn.f32 	%f3287, %f3279, 0f3FB8AA3B, %f3286;
	fma.rn.f32 	%f3288, %f3279, 0f32A57060, %f3287;
	mov.b32 	%r1082, %f3284;
	shl.b32 	%r1083, %r1082, 23;
	mov.b32 	%f3289, %r1083;
	ex2.approx.ftz.f32 	%f3290, %f3288;
	mul.f32 	%f3291, %f3290, %f3289;
	mul.f32 	%f3292, %f2, %f3291;
	max.f32 	%f533, %f364, %f3292;
	div.rn.f32 	%f534, %f533, %f365;
	and.b32  	%r412, %r290, 3;
	and.b32  	%r413, %r290, 252;
	mov.b32 	%r1604, 0;
$L__BB5_904:
	mov.u32 	%r414, %r1604;
	cvt.rn.f32.u32 	%f3293, %r414;
	fma.rn.f32 	%f3294, %f534, %f3293, 0f00000000;
	mul.wide.u32 	%rd1096, %r414, 4;
	add.s64 	%rd265, %rd24, %rd1096;
	sub.f32 	%f3295, %f3294, %f3;
	max.f32 	%f3296, %f3295, 0f00000000;
	sub.f32 	%f3297, %f3, %f3294;
	max.f32 	%f3298, %f3297, 0f00000000;
	selp.f32 	%f3299, %f3298, %f3296, %p497;
	add.s64 	%rd266, %rd27, %rd1096;
	add.s64 	%rd267, %rd25, %rd1096;
	add.s32 	%r1084, %r414, 1;
	cvt.rn.f32.u32 	%f3300, %r1084;
	fma.rn.f32 	%f3301, %f534, %f3300, 0f00000000;
	st.local.v2.f32 	[%rd265], {%f3294, %f3301};
	sub.f32 	%f3302, %f3301, %f3;
	max.f32 	%f3303, %f3302, 0f00000000;
	sub.f32 	%f3304, %f3, %f3301;
	max.f32 	%f3305, %f3304, 0f00000000;
	selp.f32 	%f3306, %f3305, %f3303, %p497;
	st.local.v2.f32 	[%rd266], {%f3299, %f3306};
	st.local.v2.f32 	[%rd267], {%f3299, %f3306};
	add.s32 	%r1085, %r414, 2;
	cvt.rn.f32.u32 	%f3307, %r1085;
	fma.rn.f32 	%f3308, %f534, %f3307, 0f00000000;
	sub.f32 	%f3309, %f3308, %f3;
	max.f32 	%f3310, %f3309, 0f00000000;
	sub.f32 	%f3311, %f3, %f3308;
	max.f32 	%f3312, %f3311, 0f00000000;
	selp.f32 	%f3313, %f3312, %f3310, %p497;
	add.s32 	%r1086, %r414, 3;
	cvt.rn.f32.u32 	%f3314, %r1086;
	fma.rn.f32 	%f3315, %f534, %f3314, 0f00000000;
	st.local.v2.f32 	[%rd265+8], {%f3308, %f3315};
	sub.f32 	%f3316, %f3315, %f3;
	max.f32 	%f3317, %f3316, 0f00000000;
	sub.f32 	%f3318, %f3, %f3315;
	max.f32 	%f3319, %f3318, 0f00000000;
	selp.f32 	%f3320, %f3319, %f3317, %p497;
	st.local.v2.f32 	[%rd266+8], {%f3313, %f3320};
	st.local.v2.f32 	[%rd267+8], {%f3313, %f3320};
	add.s32 	%r1604, %r414, 4;
	setp.ne.s32 	%p753, %r1604, %r413;
	@%p753 bra 	$L__BB5_904;
	setp.eq.s32 	%p754, %r412, 0;
	@%p754 bra 	$L__BB5_909;
	cvt.rn.f32.u32 	%f3321, %r413;
	fma.rn.f32 	%f3322, %f534, %f3321, 0f00000000;
	st.local.f32 	[%rd265+16], %f3322;
	sub.f32 	%f3323, %f3322, %f3;
	sub.f32 	%f3324, %f3, %f3322;
	selp.f32 	%f3325, %f3324, %f3323, %p497;
	max.f32 	%f3326, %f3325, 0f00000000;
	st.local.f32 	[%rd266+16], %f3326;
	st.local.f32 	[%rd267+16], %f3326;
	setp.eq.s32 	%p756, %r412, 1;
	@%p756 bra 	$L__BB5_909;
	add.s32 	%r1087, %r414, 5;
	cvt.rn.f32.u32 	%f3327, %r1087;
	fma.rn.f32 	%f3328, %f534, %f3327, 0f00000000;
	st.local.f32 	[%rd265+20], %f3328;
	sub.f32 	%f3329, %f3328, %f3;
	sub.f32 	%f3330, %f3, %f3328;
	selp.f32 	%f3331, %f3330, %f3329, %p497;
	max.f32 	%f3332, %f3331, 0f00000000;
	st.local.f32 	[%rd266+20], %f3332;
	st.local.f32 	[%rd267+20], %f3332;
	setp.eq.s32 	%p758, %r412, 2;
	@%p758 bra 	$L__BB5_909;
	add.s32 	%r1088, %r414, 6;
	cvt.rn.f32.u32 	%f3333, %r1088;
	fma.rn.f32 	%f3334, %f534, %f3333, 0f00000000;
	st.local.f32 	[%rd265+24], %f3334;
	sub.f32 	%f3335, %f3334, %f3;
	sub.f32 	%f3336, %f3, %f3334;
	selp.f32 	%f3337, %f3336, %f3335, %p497;
	max.f32 	%f3338, %f3337, 0f00000000;
	st.local.f32 	[%rd266+24], %f3338;
	st.local.f32 	[%rd267+24], %f3338;
$L__BB5_909:
	ld.param.u32 	%r1428, [_Z32compute_iv_fd_kernel_threadlocalPKfS0_S0_S0_PKiS0_S0_iiiS0_S0_iPf_param_8];
	setp.lt.s32 	%p760, %r1428, 1;
	@%p760 bra 	$L__BB5_1086;
	mul.f32 	%f535, %f534, %f534;
	sub.f32 	%f3339, %f533, %f3;
	max.f32 	%f3340, %f3339, 0f00000000;
	selp.f32 	%f536, 0f00000000, %f3340, %p497;
	and.b32  	%r416, %r288, 3;
	and.b32  	%r417, %r288, 124;
	and.b32  	%r418, %r287, 3;
	and.b32  	%r419, %r287, 124;
	mul.wide.u32 	%rd1097, %r289, 4;
	add.s64 	%rd268, %rd35, %rd1097;
	add.s64 	%rd269, %rd36, %rd1097;
	add.s32 	%r420, %r286, -4;
	mul.wide.u32 	%rd1098, %r420, 4;
	add.s64 	%rd270, %rd35, %rd1098;
	add.s64 	%rd271, %rd36, %rd1098;
	add.s32 	%r421, %r286, -5;
	mul.wide.u32 	%rd1099, %r421, 4;
	add.s64 	%rd272, %rd35, %rd1099;
	add.s64 	%rd273, %rd36, %rd1099;
	add.s32 	%r422, %r286, -6;
	mov.u32 	%r1605, %r79;
$L__BB5_911:
	mov.u32 	%r423, %r1605;
	add.s32 	%r1605, %r423, -1;
	mul.wide.u32 	%rd1100, %r1605, 4;
	add.s64 	%rd1101, %rd22, %rd1100;
	ld.local.f32 	%f537, [%rd1101];
	ld.local.f32 	%f5337, [%rd25+4];
	mov.b32 	%r1606, 1;
$L__BB5_912:
	mul.wide.u32 	%rd1102, %r1606, 4;
	add.s64 	%rd274, %rd24, %rd1102;
	ld.local.f32 	%f3341, [%rd274];
	mul.f32 	%f3342, %f3341, %f3341;
	mul.f32 	%f3343, %f3342, 0f42A20000;
	div.rn.f32 	%f3344, %f3343, %f535;
	mul.f32 	%f3345, %f537, %f3341;
	div.rn.f32 	%f3346, %f3345, %f534;
	sub.f32 	%f3347, %f3344, %f3346;
	mul.f32 	%f3348, %f366, %f3347;
	add.f32 	%f3349, %f537, %f3344;
	mul.f32 	%f3350, %f367, %f3349;
	add.f32 	%f3351, %f3346, %f3344;
	mul.f32 	%f3352, %f366, %f3351;
	neg.f32 	%f3353, %f3348;
	add.s64 	%rd275, %rd28, %rd1102;
	st.local.f32 	[%rd275+-4], %f3353;
	mov.f32 	%f3354, 0f3F800000;
	sub.f32 	%f3355, %f3354, %f3350;
	add.s64 	%rd276, %rd29, %rd1102;
	st.local.f32 	[%rd276+-4], %f3355;
	neg.f32 	%f3356, %f3352;
	add.s64 	%rd277, %rd30, %rd1102;
	st.local.f32 	[%rd277+-4], %f3356;
	add.s64 	%rd278, %rd25, %rd1102;
	ld.local.f32 	%f3357, [%rd278+-4];
	add.f32 	%f3358, %f3350, 0f3F800000;
	mul.f32 	%f3359, %f5337, %f3358;
	fma.rn.f32 	%f3360, %f3357, %f3348, %f3359;
	ld.local.v2.f32 	{%f3361, %f3362}, [%rd278+4];
	fma.rn.f32 	%f3363, %f3352, %f3361, %f3360;
	add.s64 	%rd279, %rd31, %rd1102;
	st.local.f32 	[%rd279+-4], %f3363;
	ld.local.v2.f32 	{%f3364, %f3365}, [%rd274+4];
	mul.f32 	%f3366, %f3364, %f3364;
	mul.f32 	%f3367, %f3366, 0f42A20000;
	div.rn.f32 	%f3368, %f3367, %f535;
	mul.f32 	%f3369, %f537, %f3364;
	div.rn.f32 	%f3370, %f3369, %f534;
	sub.f32 	%f3371, %f3368, %f3370;
	mul.f32 	%f3372, %f366, %f3371;
	add.f32 	%f3373, %f537, %f3368;
	mul.f32 	%f3374, %f367, %f3373;
	add.f32 	%f3375, %f3370, %f3368;
	mul.f32 	%f3376, %f366, %f3375;
	neg.f32 	%f3377, %f3372;
	st.local.f32 	[%rd275], %f3377;
	sub.f32 	%f3378, %f3354, %f3374;
	st.local.f32 	[%rd276], %f3378;
	neg.f32 	%f3379, %f3376;
	st.local.f32 	[%rd277], %f3379;
	add.f32 	%f3380, %f3374, 0f3F800000;
	mul.f32 	%f3381, %f3361, %f3380;
	fma.rn.f32 	%f3382, %f5337, %f3372, %f3381;
	fma.rn.f32 	%f3383, %f3376, %f3362, %f3382;
	st.local.f32 	[%rd279], %f3383;
	mul.f32 	%f3384, %f3365, %f3365;
	mul.f32 	%f3385, %f3384, 0f42A20000;
	div.rn.f32 	%f3386, %f3385, %f535;
	mul.f32 	%f3387, %f537, %f3365;
	div.rn.f32 	%f3388, %f3387, %f534;
	sub.f32 	%f3389, %f3386, %f3388;
	mul.f32 	%f3390, %f366, %f3389;
	add.f32 	%f3391, %f537, %f3386;
	mul.f32 	%f3392, %f367, %f3391;
	add.f32 	%f3393, %f3388, %f3386;
	mul.f32 	%f3394, %f366, %f3393;
	neg.f32 	%f3395, %f3390;
	st.local.f32 	[%rd275+4], %f3395;
	sub.f32 	%f3396, %f3354, %f3392;
	st.local.f32 	[%rd276+4], %f3396;
	neg.f32 	%f3397, %f3394;
	st.local.f32 	[%rd277+4], %f3397;
	add.f32 	%f3398, %f3392, 0f3F800000;
	mul.f32 	%f3399, %f3362, %f3398;
	fma.rn.f32 	%f3400, %f3361, %f3390, %f3399;
	ld.local.v2.f32 	{%f540, %f5337}, [%rd278+12];
	fma.rn.f32 	%f3401, %f3394, %f540, %f3400;
	st.local.f32 	[%rd279+4], %f3401;
	ld.local.f32 	%f3402, [%rd274+12];
	mul.f32 	%f3403, %f3402, %f3402;
	mul.f32 	%f3404, %f3403, 0f42A20000;
	div.rn.f32 	%f3405, %f3404, %f535;
	mul.f32 	%f3406, %f537, %f3402;
	div.rn.f32 	%f3407, %f3406, %f534;
	sub.f32 	%f3408, %f3405, %f3407;
	mul.f32 	%f3409, %f366, %f3408;
	add.f32 	%f3410, %f537, %f3405;
	mul.f32 	%f3411, %f367, %f3410;
	add.f32 	%f3412, %f3407, %f3405;
	mul.f32 	%f3413, %f366, %f3412;
	neg.f32 	%f3414, %f3409;
	st.local.f32 	[%rd275+8], %f3414;
	sub.f32 	%f3415, %f3354, %f3411;
	st.local.f32 	[%rd276+8], %f3415;
	neg.f32 	%f3416, %f3413;
	st.local.f32 	[%rd277+8], %f3416;
	add.f32 	%f3417, %f3411, 0f3F800000;
	mul.f32 	%f3418, %f540, %f3417;
	fma.rn.f32 	%f3419, %f3362, %f3409, %f3418;
	add.s32 	%r426, %r1606, 4;
	fma.rn.f32 	%f3420, %f3413, %f5337, %f3419;
	st.local.f32 	[%rd279+8], %f3420;
	add.s32 	%r1090, %r1606, 3;
	setp.ne.s32 	%p762, %r1090, %r417;
	mov.u32 	%r1606, %r426;
	@%p762 bra 	$L__BB5_912;
	setp.eq.s32 	%p763, %r416, 0;
	@%p763 bra 	$L__BB5_917;
	setp.eq.s32 	%p764, %r416, 1;
	ld.local.f32 	%f3421, [%rd274+16];
	mul.f32 	%f3422, %f3421, %f3421;
	mul.f32 	%f3423, %f3422, 0f42A20000;
	div.rn.f32 	%f3424, %f3423, %f535;
	mul.f32 	%f3425, %f537, %f3421;
	div.rn.f32 	%f3426, %f3425, %f534;
	sub.f32 	%f3427, %f3424, %f3426;
	mul.f32 	%f3428, %f366, %f3427;
	add.f32 	%f3429, %f537, %f3424;
	mul.f32 	%f3430, %f367, %f3429;
	add.f32 	%f3431, %f3426, %f3424;
	mul.f32 	%f3432, %f366, %f3431;
	neg.f32 	%f3433, %f3428;
	st.local.f32 	[%rd275+12], %f3433;
	mov.f32 	%f3434, 0f3F800000;
	sub.f32 	%f3435, %f3434, %f3430;
	st.local.f32 	[%rd276+12], %f3435;
	neg.f32 	%f3436, %f3432;
	st.local.f32 	[%rd277+12], %f3436;
	add.f32 	%f3437, %f3430, 0f3F800000;
	mul.f32 	%f3438, %f5337, %f3437;
	fma.rn.f32 	%f3439, %f540, %f3428, %f3438;
	ld.local.f32 	%f542, [%rd278+20];
	fma.rn.f32 	%f3440, %f3432, %f542, %f3439;
	st.local.f32 	[%rd279+12], %f3440;
	@%p764 bra 	$L__BB5_917;
	setp.eq.s32 	%p765, %r416, 2;
	ld.local.f32 	%f3441, [%rd274+20];
	mul.f32 	%f3442, %f3441, %f3441;
	mul.f32 	%f3443, %f3442, 0f42A20000;
	div.rn.f32 	%f3444, %f3443, %f535;
	mul.f32 	%f3445, %f537, %f3441;
	div.rn.f32 	%f3446, %f3445, %f534;
	sub.f32 	%f3447, %f3444, %f3446;
	mul.f32 	%f3448, %f366, %f3447;
	add.f32 	%f3449, %f537, %f3444;
	mul.f32 	%f3450, %f367, %f3449;
	add.f32 	%f3451, %f3446, %f3444;
	mul.f32 	%f3452, %f366, %f3451;
	neg.f32 	%f3453, %f3448;
	st.local.f32 	[%rd275+16], %f3453;
	mov.f32 	%f3454, 0f3F800000;
	sub.f32 	%f3455, %f3454, %f3450;
	st.local.f32 	[%rd276+16], %f3455;
	neg.f32 	%f3456, %f3452;
	st.local.f32 	[%rd277+16], %f3456;
	add.f32 	%f3457, %f3450, 0f3F800000;
	mul.f32 	%f3458, %f542, %f3457;
	fma.rn.f32 	%f3459, %f5337, %f3448, %f3458;
	ld.local.f32 	%f543, [%rd278+24];
	fma.rn.f32 	%f3460, %f3452, %f543, %f3459;
	st.local.f32 	[%rd279+16], %f3460;
	@%p765 bra 	$L__BB5_917;
	ld.local.f32 	%f3461, [%rd274+24];
	mul.f32 	%f3462, %f3461, %f3461;
	mul.f32 	%f3463, %f3462, 0f42A20000;
	div.rn.f32 	%f3464, %f3463, %f535;
	mul.f32 	%f3465, %f537, %f3461;
	div.rn.f32 	%f3466, %f3465, %f534;
	sub.f32 	%f3467, %f3464, %f3466;
	mul.f32 	%f3468, %f366, %f3467;
	add.f32 	%f3469, %f537, %f3464;
	mul.f32 	%f3470, %f367, %f3469;
	add.f32 	%f3471, %f3466, %f3464;
	mul.f32 	%f3472, %f366, %f3471;
	neg.f32 	%f3473, %f3468;
	st.local.f32 	[%rd275+20], %f3473;
	mov.f32 	%f3474, 0f3F800000;
	sub.f32 	%f3475, %f3474, %f3470;
	st.local.f32 	[%rd276+20], %f3475;
	neg.f32 	%f3476, %f3472;
	st.local.f32 	[%rd277+20], %f3476;
	add.f32 	%f3477, %f3470, 0f3F800000;
	mul.f32 	%f3478, %f543, %f3477;
	fma.rn.f32 	%f3479, %f542, %f3468, %f3478;
	ld.local.f32 	%f3480, [%rd278+28];
	fma.rn.f32 	%f3481, %f3472, %f3480, %f3479;
	st.local.f32 	[%rd279+20], %f3481;
$L__BB5_917:
	ld.local.f32 	%f3482, [%rd28];
	mul.f32 	%f3483, %f368, %f3482;
	ld.local.f32 	%f3484, [%rd31];
	sub.f32 	%f3485, %f3484, %f3483;
	st.local.f32 	[%rd31], %f3485;
	ld.local.f32 	%f3486, [%rd193];
	mul.f32 	%f3487, %f536, %f3486;
	ld.local.f32 	%f3488, [%rd194];
	sub.f32 	%f3489, %f3488, %f3487;
	st.local.f32 	[%rd194], %f3489;
	mov.b32 	%r1607, 0;
$L__BB5_918:
	mul.wide.u32 	%rd1103, %r1607, 4;
	add.s64 	%rd280, %rd28, %rd1103;
	ld.local.f32 	%f3490, [%rd280];
	add.s64 	%rd281, %rd32, %rd1103;
	st.local.f32 	[%rd281], %f3490;
	add.s64 	%rd282, %rd29, %rd1103;
	ld.local.f32 	%f3491, [%rd282];
	add.s64 	%rd283, %rd33, %rd1103;
	st.local.f32 	[%rd283], %f3491;
	add.s64 	%rd284, %rd30, %rd1103;
	ld.local.f32 	%f3492, [%rd284];
	add.s64 	%rd285, %rd34, %rd1103;
	st.local.f32 	[%rd285], %f3492;
	add.s64 	%rd286, %rd31, %rd1103;
	ld.local.f32 	%f3493, [%rd286];
	add.s64 	%rd287, %rd35, %rd1103;
	st.local.f32 	[%rd287], %f3493;
	ld.local.f32 	%f3494, [%rd280+4];
	st.local.f32 	[%rd281+4], %f3494;
	ld.local.f32 	%f3495, [%rd282+4];
	st.local.f32 	[%rd283+4], %f3495;
	ld.local.f32 	%f3496, [%rd284+4];
	st.local.f32 	[%rd285+4], %f3496;
	ld.local.f32 	%f3497, [%rd286+4];
	st.local.f32 	[%rd287+4], %f3497;
	ld.local.f32 	%f3498, [%rd280+8];
	st.local.f32 	[%rd281+8], %f3498;
	ld.local.f32 	%f3499, [%rd282+8];
	st.local.f32 	[%rd283+8], %f3499;
	ld.local.f32 	%f3500, [%rd284+8];
	st.local.f32 	[%rd285+8], %f3500;
	ld.local.f32 	%f3501, [%rd286+8];
	st.local.f32 	[%rd287+8], %f3501;
	ld.local.f32 	%f3502, [%rd280+12];
	st.local.f32 	[%rd281+12], %f3502;
	ld.local.f32 	%f3503, [%rd282+12];
	st.local.f32 	[%rd283+12], %f3503;
	ld.local.f32 	%f3504, [%rd284+12];
	st.local.f32 	[%rd285+12], %f3504;
	ld.local.f32 	%f3505, [%rd286+12];
	st.local.f32 	[%rd287+12], %f3505;
	add.s32 	%r1607, %r1607, 4;
	setp.ne.s32 	%p766, %r1607, %r417;
	@%p766 bra 	$L__BB5_918;
	@%p763 bra 	$L__BB5_923;
	setp.eq.s32 	%p768, %r416, 1;
	ld.local.f32 	%f3506, [%rd280+16];
	st.local.f32 	[%rd281+16], %f3506;
	ld.local.f32 	%f3507, [%rd282+16];
	st.local.f32 	[%rd283+16], %f3507;
	ld.local.f32 	%f3508, [%rd284+16];
	st.local.f32 	[%rd285+16], %f3508;
	ld.local.f32 	%f3509, [%rd286+16];
	st.local.f32 	[%rd287+16], %f3509;
	@%p768 bra 	$L__BB5_923;
	setp.eq.s32 	%p769, %r416, 2;
	ld.local.f32 	%f3510, [%rd280+20];
	st.local.f32 	[%rd281+20], %f3510;
	ld.local.f32 	%f3511, [%rd282+20];
	st.local.f32 	[%rd283+20], %f3511;
	ld.local.f32 	%f3512, [%rd284+20];
	st.local.f32 	[%rd285+20], %f3512;
	ld.local.f32 	%f3513, [%rd286+20];
	st.local.f32 	[%rd287+20], %f3513;
	@%p769 bra 	$L__BB5_923;
	ld.local.f32 	%f3514, [%rd280+24];
	st.local.f32 	[%rd281+24], %f3514;
	ld.local.f32 	%f3515, [%rd282+24];
	st.local.f32 	[%rd283+24], %f3515;
	ld.local.f32 	%f3516, [%rd284+24];
	st.local.f32 	[%rd285+24], %f3516;
	ld.local.f32 	%f3517, [%rd286+24];
	st.local.f32 	[%rd287+24], %f3517;
$L__BB5_923:
	ld.local.f32 	%f3518, [%rd34];
	ld.local.f32 	%f3519, [%rd33];
	div.rn.f32 	%f3520, %f3518, %f3519;
	st.local.f32 	[%rd36], %f3520;
	ld.local.f32 	%f3521, [%rd35];
	div.rn.f32 	%f3522, %f3521, %f3519;
	st.local.f32 	[%rd35], %f3522;
	mov.b32 	%r1608, 1;
$L__BB5_924:
	mov.u32 	%r429, %r1608;
	mul.wide.u32 	%rd1104, %r429, 4;
	add.s64 	%rd288, %rd33, %rd1104;
	ld.local.f32 	%f3524, [%rd288];
	add.s64 	%rd289, %rd32, %rd1104;
	ld.local.f32 	%f544, [%rd289];
	mul.wide.s32 	%rd1105, %r429, 4;
	add.s64 	%rd290, %rd36, %rd1105;
	ld.local.f32 	%f3525, [%rd290+-4];
	mul.f32 	%f3526, %f544, %f3525;
	sub.f32 	%f545, %f3524, %f3526;
	setp.eq.s32 	%p770, %r429, %r287;
	add.s64 	%rd291, %rd34, %rd1104;
	mov.f32 	%f5338, 0f00000000;
	@%p770 bra 	$L__BB5_926;
	ld.local.f32 	%f3527, [%rd291];
	div.rn.f32 	%f5338, %f3527, %f545;
$L__BB5_926:
	st.local.f32 	[%rd290], %f5338;
	mul.wide.u32 	%rd1106, %r429, 4;
	add.s64 	%rd292, %rd35, %rd1106;
	ld.local.f32 	%f3529, [%rd292];
	ld.local.f32 	%f3530, [%rd292+-4];
	mul.f32 	%f3531, %f544, %f3530;
	sub.f32 	%f3532, %f3529, %f3531;
	div.rn.f32 	%f548, %f3532, %f545;
	st.local.f32 	[%rd292], %f548;
	ld.local.f32 	%f3533, [%rd288+4];
	ld.local.f32 	%f549, [%rd289+4];
	mul.f32 	%f3534, %f549, %f5338;
	sub.f32 	%f550, %f3533, %f3534;
	setp.eq.s32 	%p771, %r429, %r289;
	mov.f32 	%f5339, 0f00000000;
	@%p771 bra 	$L__BB5_928;
	ld.local.f32 	%f3535, [%rd291+4];
	div.rn.f32 	%f5339, %f3535, %f550;
$L__BB5_928:
	st.local.f32 	[%rd290+4], %f5339;
	ld.local.f32 	%f3537, [%rd292+4];
	mul.f32 	%f3538, %f549, %f548;
	sub.f32 	%f3539, %f3537, %f3538;
	div.rn.f32 	%f553, %f3539, %f550;
	st.local.f32 	[%rd292+4], %f553;
	ld.local.f32 	%f3540, [%rd288+8];
	ld.local.f32 	%f554, [%rd289+8];
	mul.f32 	%f3541, %f554, %f5339;
	sub.f32 	%f555, %f3540, %f3541;
	setp.eq.s32 	%p772, %r429, %r420;
	mov.f32 	%f5340, 0f00000000;
	@%p772 bra 	$L__BB5_930;
	ld.local.f32 	%f3542, [%rd291+8];
	div.rn.f32 	%f5340, %f3542, %f555;
$L__BB5_930:
	st.local.f32 	[%rd290+8], %f5340;
	ld.local.f32 	%f3544, [%rd292+8];
	mul.f32 	%f3545, %f554, %f553;
	sub.f32 	%f3546, %f3544, %f3545;
	div.rn.f32 	%f558, %f3546, %f555;
	st.local.f32 	[%rd292+8], %f558;
	ld.local.f32 	%f3547, [%rd288+12];
	ld.local.f32 	%f559, [%rd289+12];
	mul.f32 	%f3548, %f559, %f5340;
	sub.f32 	%f560, %f3547, %f3548;
	setp.eq.s32 	%p773, %r429, %r421;
	mov.f32 	%f5341, 0f00000000;
	@%p773 bra 	$L__BB5_932;
	ld.local.f32 	%f3549, [%rd291+12];
	div.rn.f32 	%f5341, %f3549, %f560;
$L__BB5_932:
	st.local.f32 	[%rd290+12], %f5341;
	ld.local.f32 	%f3550, [%rd292+12];
	mul.f32 	%f3551, %f559, %f558;
	sub.f32 	%f3552, %f3550, %f3551;
	div.rn.f32 	%f563, %f3552, %f560;
	st.local.f32 	[%rd292+12], %f563;
	add.s32 	%r1608, %r429, 4;
	add.s32 	%r1093, %r429, 3;
	setp.ne.s32 	%p774, %r1093, %r419;
	@%p774 bra 	$L__BB5_924;
	setp.eq.s32 	%p775, %r418, 0;
	@%p775 bra 	$L__BB5_943;
	ld.local.f32 	%f3554, [%rd288+16];
	ld.local.f32 	%f564, [%rd289+16];
	mul.f32 	%f3555, %f564, %f5341;
	sub.f32 	%f565, %f3554, %f3555;
	setp.eq.s32 	%p776, %r1608, %r287;
	mov.f32 	%f5342, 0f00000000;
	@%p776 bra 	$L__BB5_936;
	ld.local.f32 	%f3556, [%rd291+16];
	div.rn.f32 	%f5342, %f3556, %f565;
$L__BB5_936:
	setp.eq.s32 	%p777, %r418, 1;
	st.local.f32 	[%rd290+16], %f5342;
	ld.local.f32 	%f3557, [%rd292+16];
	mul.f32 	%f3558, %f564, %f563;
	sub.f32 	%f3559, %f3557, %f3558;
	div.rn.f32 	%f568, %f3559, %f565;
	st.local.f32 	[%rd292+16], %f568;
	@%p777 bra 	$L__BB5_943;
	ld.local.f32 	%f3561, [%rd288+20];
	ld.local.f32 	%f569, [%rd289+20];
	mul.f32 	%f3562, %f569, %f5342;
	sub.f32 	%f570, %f3561, %f3562;
	add.s32 	%r1094, %r286, -7;
	setp.eq.s32 	%p778, %r429, %r1094;
	mov.f32 	%f5343, 0f00000000;
	@%p778 bra 	$L__BB5_939;
	ld.local.f32 	%f3563, [%rd291+20];
	div.rn.f32 	%f5343, %f3563, %f570;
$L__BB5_939:
	setp.eq.s32 	%p779, %r418, 2;
	st.local.f32 	[%rd290+20], %f5343;
	ld.local.f32 	%f3564, [%rd292+20];
	mul.f32 	%f3565, %f569, %f568;
	sub.f32 	%f3566, %f3564, %f3565;
	div.rn.f32 	%f573, %f3566, %f570;
	st.local.f32 	[%rd292+20], %f573;
	@%p779 bra 	$L__BB5_943;
	ld.local.f32 	%f3568, [%rd288+24];
	ld.local.f32 	%f574, [%rd289+24];
	mul.f32 	%f3569, %f574, %f5343;
	sub.f32 	%f575, %f3568, %f3569;
	add.s32 	%r1095, %r286, -8;
	setp.eq.s32 	%p780, %r429, %r1095;
	mov.f32 	%f5344, 0f00000000;
	@%p780 bra 	$L__BB5_942;
	ld.local.f32 	%f3570, [%rd291+24];
	div.rn.f32 	%f5344, %f3570, %f575;
$L__BB5_942:
	st.local.f32 	[%rd290+24], %f5344;
	ld.local.f32 	%f3571, [%rd292+24];
	mul.f32 	%f3572, %f574, %f573;
	sub.f32 	%f3573, %f3571, %f3572;
	div.rn.f32 	%f3574, %f3573, %f575;
	st.local.f32 	[%rd292+24], %f3574;
$L__BB5_943:
	st.local.f32 	[%rd26], %f368;
	st.local.f32 	[%rd195], %f536;
	ld.local.f32 	%f578, [%rd196];
	st.local.f32 	[%rd195+-4], %f578;
	mov.u32 	%r1609, %r289;
	@%p775 bra 	$L__BB5_947;
	setp.eq.s32 	%p782, %r418, 1;
	ld.local.f32 	%f3575, [%rd268];
	ld.local.f32 	%f3576, [%rd269];
	mul.f32 	%f3577, %f3576, %f578;
	sub.f32 	%f579, %f3575, %f3577;
	st.local.f32 	[%rd195+-8], %f579;
	mov.u32 	%r1609, %r420;
	@%p782 bra 	$L__BB5_947;
	setp.eq.s32 	%p783, %r418, 2;
	ld.local.f32 	%f3578, [%rd270];
	ld.local.f32 	%f3579, [%rd271];
	mul.f32 	%f3580, %f3579, %f579;
	sub.f32 	%f580, %f3578, %f3580;
	st.local.f32 	[%rd195+-12], %f580;
	mov.u32 	%r1609, %r421;
	@%p783 bra 	$L__BB5_947;
	ld.local.f32 	%f3581, [%rd272];
	ld.local.f32 	%f3582, [%rd273];
	mul.f32 	%f3583, %f3582, %f580;
	sub.f32 	%f3584, %f3581, %f3583;
	st.local.f32 	[%rd195+-16], %f3584;
	mov.u32 	%r1609, %r422;
$L__BB5_947:
	mul.wide.u32 	%rd1107, %r1609, 4;
	add.s64 	%rd1108, %rd35, %rd1107;
	ld.local.f32 	%f3585, [%rd1108];
	add.s64 	%rd1109, %rd36, %rd1107;
	ld.local.f32 	%f3586, [%rd1109];
	add.s64 	%rd1110, %rd26, %rd1107;
	ld.local.f32 	%f3587, [%rd1110+8];
	mul.f32 	%f3588, %f3586, %f3587;
	sub.f32 	%f3589, %f3585, %f3588;
	st.local.f32 	[%rd1110+4], %f3589;
	add.s32 	%r1096, %r1609, -1;
	mul.wide.u32 	%rd1111, %r1096, 4;
	add.s64 	%rd1112, %rd35, %rd1111;
	ld.local.f32 	%f3590, [%rd1112];
	add.s64 	%rd1113, %rd36, %rd1111;
	ld.local.f32 	%f3591, [%rd1113];
	mul.f32 	%f3592, %f3591, %f3589;
	sub.f32 	%f3593, %f3590, %f3592;
	st.local.f32 	[%rd1110], %f3593;
	add.s32 	%r1097, %r1609, -2;
	mul.wide.u32 	%rd1114, %r1097, 4;
	add.s64 	%rd1115, %rd35, %rd1114;
	ld.local.f32 	%f3594, [%rd1115];
	add.s64 	%rd1116, %rd36, %rd1114;
	ld.local.f32 	%f3595, [%rd1116];
	mul.f32 	%f3596, %f3595, %f3593;
	sub.f32 	%f3597, %f3594, %f3596;
	add.s64 	%rd1117, %rd26, %rd1111;
	st.local.f32 	[%rd1117], %f3597;
	add.s32 	%r1098, %r1609, -3;
	mul.wide.u32 	%rd1118, %r1098, 4;
	add.s64 	%rd1119, %rd35, %rd1118;
	ld.local.f32 	%f3598, [%rd1119];
	add.s64 	%rd1120, %rd36, %rd1118;
	ld.local.f32 	%f3599, [%rd1120];
	mul.f32 	%f3600, %f3599, %f3597;
	sub.f32 	%f3601, %f3598, %f3600;
	add.s64 	%rd1121, %rd26, %rd1114;
	st.local.f32 	[%rd1121], %f3601;
	add.s32 	%r433, %r1609, -4;
	setp.gt.s32 	%p784, %r1609, 3;
	mov.u32 	%r1609, %r433;
	@%p784 bra 	$L__BB5_947;
	mov.b32 	%r1611, 0;
$L__BB5_949:
	mov.b32 	%r1612, 1;
$L__BB5_950:
	mul.wide.u32 	%rd1122, %r1612, 4;
	add.s64 	%rd1123, %rd26, %rd1122;
	ld.local.f32 	%f3602, [%rd1123];
	add.s64 	%rd1124, %rd27, %rd1122;
	ld.local.f32 	%f3603, [%rd1124];
	setp.geu.f32 	%p785, %f3602, %f3603;
	@%p785 bra 	$L__BB5_1618;
	mov.b32 	%r1613, 1;
$L__BB5_952:
	mul.wide.u32 	%rd1125, %r1613, 4;
	add.s64 	%rd293, %rd26, %rd1125;
	ld.local.f32 	%f3604, [%rd293];
	add.s64 	%rd294, %rd27, %rd1125;
	ld.local.f32 	%f581, [%rd294];
	setp.lt.f32 	%p787, %f3604, %f581;
	add.s64 	%rd295, %rd28, %rd1125;
	add.s64 	%rd296, %rd32, %rd1125;
	add.s64 	%rd297, %rd29, %rd1125;
	add.s64 	%rd298, %rd33, %rd1125;
	add.s64 	%rd299, %rd30, %rd1125;
	add.s64 	%rd300, %rd34, %rd1125;
	add.s64 	%rd301, %rd31, %rd1125;
	add.s64 	%rd302, %rd35, %rd1125;
	@%p787 bra 	$L__BB5_954;
	ld.local.f32 	%f3605, [%rd295+-4];
	st.local.f32 	[%rd296+-4], %f3605;
	ld.local.f32 	%f3606, [%rd297+-4];
	st.local.f32 	[%rd298+-4], %f3606;
	ld.local.f32 	%f3607, [%rd299+-4];
	st.local.f32 	[%rd300+-4], %f3607;
	ld.local.f32 	%f3608, [%rd301+-4];
	st.local.f32 	[%rd302+-4], %f3608;
	bra.uni 	$L__BB5_955;
$L__BB5_954:
	mov.b32 	%r1102, 0;
	st.local.u32 	[%rd296+-4], %r1102;
	mov.b32 	%r1103, 1065353216;
	st.local.u32 	[%rd298+-4], %r1103;
	st.local.u32 	[%rd300+-4], %r1102;
	st.local.f32 	[%rd302+-4], %f581;
$L__BB5_955:
	ld.local.f32 	%f3609, [%rd293+4];
	ld.local.f32 	%f5345, [%rd294+4];
	setp.lt.f32 	%p788, %f3609, %f5345;
	@%p788 bra 	$L__BB5_957;
	ld.local.f32 	%f3610, [%rd295];
	st.local.f32 	[%rd296], %f3610;
	ld.local.f32 	%f3611, [%rd297];
	st.local.f32 	[%rd298], %f3611;
	ld.local.f32 	%f3612, [%rd299];
	st.local.f32 	[%rd300], %f3612;
	ld.local.f32 	%f5345, [%rd301];
	bra.uni 	$L__BB5_958;
$L__BB5_957:
	mov.b32 	%r1104, 0;
	st.local.u32 	[%rd296], %r1104;
	mov.b32 	%r1105, 1065353216;
	st.local.u32 	[%rd298], %r1105;
	st.local.u32 	[%rd300], %r1104;
$L__BB5_958:
	st.local.f32 	[%rd302], %f5345;
	ld.local.f32 	%f3613, [%rd293+8];
	ld.local.f32 	%f585, [%rd294+8];
	setp.lt.f32 	%p789, %f3613, %f585;
	@%p789 bra 	$L__BB5_960;
	ld.local.f32 	%f3614, [%rd295+4];
	st.local.f32 	[%rd296+4], %f3614;
	ld.local.f32 	%f3615, [%rd297+4];
	st.local.f32 	[%rd298+4], %f3615;
	ld.local.f32 	%f3616, [%rd299+4];
	st.local.f32 	[%rd300+4], %f3616;
	ld.local.f32 	%f3617, [%rd301+4];
	st.local.f32 	[%rd302+4], %f3617;
	bra.uni 	$L__BB5_961;
$L__BB5_960:
	mov.b32 	%r1106, 0;
	st.local.u32 	[%rd296+4], %r1106;
	mov.b32 	%r1107, 1065353216;
	st.local.u32 	[%rd298+4], %r1107;
	st.local.u32 	[%rd300+4], %r1106;
	st.local.f32 	[%rd302+4], %f585;
$L__BB5_961:
	ld.local.f32 	%f3618, [%rd293+12];
	ld.local.f32 	%f586, [%rd294+12];
	setp.lt.f32 	%p790, %f3618, %f586;
	@%p790 bra 	$L__BB5_963;
	ld.local.f32 	%f3619, [%rd295+8];
	st.local.f32 	[%rd296+8], %f3619;
	ld.local.f32 	%f3620, [%rd297+8];
	st.local.f32 	[%rd298+8], %f3620;
	ld.local.f32 	%f3621, [%rd299+8];
	st.local.f32 	[%rd300+8], %f3621;
	ld.local.f32 	%f3622, [%rd301+8];
	st.local.f32 	[%rd302+8], %f3622;
	bra.uni 	$L__BB5_964;
$L__BB5_963:
	mov.b32 	%r1108, 0;
	st.local.u32 	[%rd296+8], %r1108;
	mov.b32 	%r1109, 1065353216;
	st.local.u32 	[%rd298+8], %r1109;
	st.local.u32 	[%rd300+8], %r1108;
	st.local.f32 	[%rd302+8], %f586;
$L__BB5_964:
	add.s32 	%r438, %r1613, 4;
	add.s32 	%r1110, %r1613, 3;
	setp.ne.s32 	%p791, %r1110, %r417;
	mov.u32 	%r1613, %r438;
	@%p791 bra 	$L__BB5_952;
	@%p763 bra 	$L__BB5_977;
	ld.local.f32 	%f3623, [%rd293+16];
	ld.local.f32 	%f587, [%rd294+16];
	setp.lt.f32 	%p793, %f3623, %f587;
	@%p793 bra 	$L__BB5_968;
	ld.local.f32 	%f3624, [%rd295+12];
	st.local.f32 	[%rd296+12], %f3624;
	ld.local.f32 	%f3625, [%rd297+12];
	st.local.f32 	[%rd298+12], %f3625;
	ld.local.f32 	%f3626, [%rd299+12];
	st.local.f32 	[%rd300+12], %f3626;
	ld.local.f32 	%f3627, [%rd301+12];
	st.local.f32 	[%rd302+12], %f3627;
	bra.uni 	$L__BB5_969;
$L__BB5_968:
	mov.b32 	%r1111, 0;
	st.local.u32 	[%rd296+12], %r1111;
	mov.b32 	%r1112, 1065353216;
	st.local.u32 	[%rd298+12], %r1112;
	st.local.u32 	[%rd300+12], %r1111;
	st.local.f32 	[%rd302+12], %f587;
$L__BB5_969:
	setp.eq.s32 	%p794, %r416, 1;
	@%p794 bra 	$L__BB5_977;
	ld.local.f32 	%f3628, [%rd293+20];
	ld.local.f32 	%f588, [%rd294+20];
	setp.lt.f32 	%p795, %f3628, %f588;
	@%p795 bra 	$L__BB5_972;
	ld.local.f32 	%f3629, [%rd295+16];
	st.local.f32 	[%rd296+16], %f3629;
	ld.local.f32 	%f3630, [%rd297+16];
	st.local.f32 	[%rd298+16], %f3630;
	ld.local.f32 	%f3631, [%rd299+16];
	st.local.f32 	[%rd300+16], %f3631;
	ld.local.f32 	%f3632, [%rd301+16];
	st.local.f32 	[%rd302+16], %f3632;
	bra.uni 	$L__BB5_973;
$L__BB5_972:
	mov.b32 	%r1113, 0;
	st.local.u32 	[%rd296+16], %r1113;
	mov.b32 	%r1114, 1065353216;
	st.local.u32 	[%rd298+16], %r1114;
	st.local.u32 	[%rd300+16], %r1113;
	st.local.f32 	[%rd302+16], %f588;
$L__BB5_973:
	setp.eq.s32 	%p796, %r416, 2;
	@%p796 bra 	$L__BB5_977;
	ld.local.f32 	%f3633, [%rd293+24];
	ld.local.f32 	%f589, [%rd294+24];
	setp.lt.f32 	%p797, %f3633, %f589;
	@%p797 bra 	$L__BB5_976;
	ld.local.f32 	%f3634, [%rd295+20];
	st.local.f32 	[%rd296+20], %f3634;
	ld.local.f32 	%f3635, [%rd297+20];
	st.local.f32 	[%rd298+20], %f3635;
	ld.local.f32 	%f3636, [%rd299+20];
	st.local.f32 	[%rd300+20], %f3636;
	ld.local.f32 	%f3637, [%rd301+20];
	st.local.f32 	[%rd302+20], %f3637;
	bra.uni 	$L__BB5_977;
$L__BB5_976:
	mov.b32 	%r1115, 0;
	st.local.u32 	[%rd296+20], %r1115;
	mov.b32 	%r1116, 1065353216;
	st.local.u32 	[%rd298+20], %r1116;
	st.local.u32 	[%rd300+20], %r1115;
	st.local.f32 	[%rd302+20], %f589;
$L__BB5_977:
	ld.local.f32 	%f3639, [%rd32];
	mul.f32 	%f3640, %f368, %f3639;
	ld.local.f32 	%f3641, [%rd35];
	sub.f32 	%f590, %f3641, %f3640;
	ld.local.f32 	%f3642, [%rd197];
	mul.f32 	%f3643, %f536, %f3642;
	ld.local.f32 	%f3644, [%rd196];
	sub.f32 	%f3645, %f3644, %f3643;
	st.local.f32 	[%rd196], %f3645;
	ld.local.f32 	%f591, [%rd33];
	setp.eq.f32 	%p798, %f591, 0f00000000;
	mov.f32 	%f5346, 0f00000000;
	@%p798 bra 	$L__BB5_979;
	ld.local.f32 	%f3646, [%rd34];
	div.rn.f32 	%f5346, %f3646, %f591;
$L__BB5_979:
	setp.neu.f32 	%p799, %f591, 0f00000000;
	st.local.f32 	[%rd36], %f5346;
	div.rn.f32 	%f3647, %f590, %f591;
	selp.f32 	%f3648, %f3647, 0f00000000, %p799;
	st.local.f32 	[%rd35], %f3648;
	mov.b32 	%r1614, 1;
$L__BB5_980:
	mov.u32 	%r439, %r1614;
	mul.wide.u32 	%rd1126, %r439, 4;
	add.s64 	%rd303, %rd33, %rd1126;
	ld.local.f32 	%f3650, [%rd303];
	add.s64 	%rd304, %rd32, %rd1126;
	ld.local.f32 	%f594, [%rd304];
	mul.wide.s32 	%rd1127, %r439, 4;
	add.s64 	%rd305, %rd36, %rd1127;
	ld.local.f32 	%f3651, [%rd305+-4];
	mul.f32 	%f3652, %f594, %f3651;
	sub.f32 	%f3653, %f3650, %f3652;
	setp.eq.s32 	%p800, %r439, %r287;
	setp.eq.f32 	%p801, %f3653, 0f00000000;
	add.s64 	%rd306, %rd34, %rd1126;
	mov.f32 	%f5347, 0f00000000;
	or.pred  	%p802, %p800, %p801;
	@%p802 bra 	$L__BB5_982;
	ld.local.f32 	%f3654, [%rd306];
	div.rn.f32 	%f5347, %f3654, %f3653;
$L__BB5_982:
	st.local.f32 	[%rd305], %f5347;
	mul.wide.u32 	%rd1128, %r439, 4;
	add.s64 	%rd307, %rd35, %rd1128;
	mov.f32 	%f5348, 0f00000000;
	@%p801 bra 	$L__BB5_984;
	ld.local.f32 	%f3656, [%rd307];
	ld.local.f32 	%f3657, [%rd307+-4];
	mul.f32 	%f3658, %f594, %f3657;
	sub.f32 	%f3659, %f3656, %f3658;
	div.rn.f32 	%f5348, %f3659, %f3653;
$L__BB5_984:
	st.local.f32 	[%rd307], %f5348;
	ld.local.f32 	%f3661, [%rd303+4];
	ld.local.f32 	%f600, [%rd304+4];
	mul.f32 	%f3662, %f600, %f5347;
	sub.f32 	%f3663, %f3661, %f3662;
	setp.eq.s32 	%p804, %r439, %r289;
	setp.eq.f32 	%p805, %f3663, 0f00000000;
	mov.f32 	%f5349, 0f00000000;
	or.pred  	%p806, %p804, %p805;
	@%p806 bra 	$L__BB5_986;
	ld.local.f32 	%f3664, [%rd306+4];
	div.rn.f32 	%f5349, %f3664, %f3663;
$L__BB5_986:
	st.local.f32 	[%rd305+4], %f5349;
	mov.f32 	%f5350, 0f00000000;
	@%p805 bra 	$L__BB5_988;
	ld.local.f32 	%f3666, [%rd307+4];
	mul.f32 	%f3667, %f600, %f5348;
	sub.f32 	%f3668, %f3666, %f3667;
	div.rn.f32 	%f5350, %f3668, %f3663;
$L__BB5_988:
	st.local.f32 	[%rd307+4], %f5350;
	ld.local.f32 	%f3670, [%rd303+8];
	ld.local.f32 	%f606, [%rd304+8];
	mul.f32 	%f3671, %f606, %f5349;
	sub.f32 	%f3672, %f3670, %f3671;
	setp.eq.s32 	%p808, %r439, %r420;
	setp.eq.f32 	%p809, %f3672, 0f00000000;
	mov.f32 	%f5351, 0f00000000;
	or.pred  	%p810, %p808, %p809;
	@%p810 bra 	$L__BB5_990;
	ld.local.f32 	%f3673, [%rd306+8];
	div.rn.f32 	%f5351, %f3673, %f3672;
$L__BB5_990:
	st.local.f32 	[%rd305+8], %f5351;
	mov.f32 	%f5352, 0f00000000;
	@%p809 bra 	$L__BB5_992;
	ld.local.f32 	%f3675, [%rd307+8];
	mul.f32 	%f3676, %f606, %f5350;
	sub.f32 	%f3677, %f3675, %f3676;
	div.rn.f32 	%f5352, %f3677, %f3672;
$L__BB5_992:
	st.local.f32 	[%rd307+8], %f5352;
	ld.local.f32 	%f3679, [%rd303+12];
	ld.local.f32 	%f612, [%rd304+12];
	mul.f32 	%f3680, %f612, %f5351;
	sub.f32 	%f3681, %f3679, %f3680;
	setp.eq.s32 	%p812, %r439, %r421;
	setp.eq.f32 	%p813, %f3681, 0f00000000;
	mov.f32 	%f5353, 0f00000000;
	or.pred  	%p814, %p812, %p813;
	@%p814 bra 	$L__BB5_994;
	ld.local.f32 	%f3682, [%rd306+12];
	div.rn.f32 	%f5353, %f3682, %f3681;
$L__BB5_994:
	st.local.f32 	[%rd305+12], %f5353;
	mov.f32 	%f5354, 0f00000000;
	@%p813 bra 	$L__BB5_996;
	ld.local.f32 	%f3684, [%rd307+12];
	mul.f32 	%f3685, %f612, %f5352;
	sub.f32 	%f3686, %f3684, %f3685;
	div.rn.f32 	%f5354, %f3686, %f3681;
$L__BB5_996:
	st.local.f32 	[%rd307+12], %f5354;
	add.s32 	%r1614, %r439, 4;
	add.s32 	%r1118, %r439, 3;
	setp.ne.s32 	%p816, %r1118, %r419;
	@%p816 bra 	$L__BB5_980;
	setp.eq.s32 	%p817, %r418, 0;
	@%p817 bra 	$L__BB5_1013;
	ld.local.f32 	%f3688, [%rd303+16];
	ld.local.f32 	%f618, [%rd304+16];
	mul.f32 	%f3689, %f618, %f5353;
	sub.f32 	%f3690, %f3688, %f3689;
	setp.eq.s32 	%p818, %r1614, %r287;
	setp.eq.f32 	%p819, %f3690, 0f00000000;
	mov.f32 	%f5355, 0f00000000;
	or.pred  	%p820, %p818, %p819;
	@%p820 bra 	$L__BB5_1000;
	ld.local.f32 	%f3691, [%rd306+16];
	div.rn.f32 	%f5355, %f3691, %f3690;
$L__BB5_1000:
	st.local.f32 	[%rd305+16], %f5355;
	mov.f32 	%f5356, 0f00000000;
	@%p819 bra 	$L__BB5_1002;
	ld.local.f32 	%f3693, [%rd307+16];
	mul.f32 	%f3694, %f618, %f5354;
	sub.f32 	%f3695, %f3693, %f3694;
	div.rn.f32 	%f5356, %f3695, %f3690;
$L__BB5_1002:
	setp.eq.s32 	%p822, %r418, 1;
	st.local.f32 	[%rd307+16], %f5356;
	@%p822 bra 	$L__BB5_1013;
	ld.local.f32 	%f3697, [%rd303+20];
	ld.local.f32 	%f624, [%rd304+20];
	mul.f32 	%f3698, %f624, %f5355;
	sub.f32 	%f3699, %f3697, %f3698;
	add.s32 	%r1119, %r286, -7;
	setp.eq.s32 	%p823, %r439, %r1119;
	setp.eq.f32 	%p824, %f3699, 0f00000000;
	mov.f32 	%f5357, 0f00000000;
	or.pred  	%p825, %p823, %p824;
	@%p825 bra 	$L__BB5_1005;
	ld.local.f32 	%f3700, [%rd306+20];
	div.rn.f32 	%f5357, %f3700, %f3699;
$L__BB5_1005:
	st.local.f32 	[%rd305+20], %f5357;
	mov.f32 	%f5358, 0f00000000;
	@%p824 bra 	$L__BB5_1007;
	ld.local.f32 	%f3702, [%rd307+20];
	mul.f32 	%f3703, %f624, %f5356;
	sub.f32 	%f3704, %f3702, %f3703;
	div.rn.f32 	%f5358, %f3704, %f3699;
$L__BB5_1007:
	setp.eq.s32 	%p827, %r418, 2;
	st.local.f32 	[%rd307+20], %f5358;
	@%p827 bra 	$L__BB5_1013;
	ld.local.f32 	%f3706, [%rd303+24];
	ld.local.f32 	%f630, [%rd304+24];
	mul.f32 	%f3707, %f630, %f5357;
	sub.f32 	%f3708, %f3706, %f3707;
	add.s32 	%r1120, %r286, -8;
	setp.eq.s32 	%p828, %r439, %r1120;
	setp.eq.f32 	%p829, %f3708, 0f00000000;
	mov.f32 	%f5359, 0f00000000;
	or.pred  	%p830, %p828, %p829;
	@%p830 bra 	$L__BB5_1010;
	ld.local.f32 	%f3709, [%rd306+24];
	div.rn.f32 	%f5359, %f3709, %f3708;
$L__BB5_1010:
	st.local.f32 	[%rd305+24], %f5359;
	mov.f32 	%f5360, 0f00000000;
	@%p829 bra 	$L__BB5_1012;
	ld.local.f32 	%f3711, [%rd307+24];
	mul.f32 	%f3712, %f630, %f5358;
	sub.f32 	%f3713, %f3711, %f3712;
	div.rn.f32 	%f5360, %f3713, %f3708;
$L__BB5_1012:
	st.local.f32 	[%rd307+24], %f5360;
$L__BB5_1013:
	setp.eq.s32 	%p832, %r418, 0;
	ld.local.f32 	%f636, [%rd196];
	st.local.f32 	[%rd195+-4], %f636;
	mov.u32 	%r1615, %r289;
	@%p832 bra 	$L__BB5_1017;
	setp.eq.s32 	%p833, %r418, 1;
	ld.local.f32 	%f3714, [%rd268];
	ld.local.f32 	%f3715, [%rd269];
	mul.f32 	%f3716, %f3715, %f636;
	sub.f32 	%f637, %f3714, %f3716;
	st.local.f32 	[%rd195+-8], %f637;
	mov.u32 	%r1615, %r420;
	@%p833 bra 	$L__BB5_1017;
	setp.eq.s32 	%p834, %r418, 2;
	ld.local.f32 	%f3717, [%rd270];
	ld.local.f32 	%f3718, [%rd271];
	mul.f32 	%f3719, %f3718, %f637;
	sub.f32 	%f638, %f3717, %f3719;
	st.local.f32 	[%rd195+-12], %f638;
	mov.u32 	%r1615, %r421;
	@%p834 bra 	$L__BB5_1017;
	ld.local.f32 	%f3720, [%rd272];
	ld.local.f32 	%f3721, [%rd273];
	mul.f32 	%f3722, %f3721, %f638;
	sub.f32 	%f3723, %f3720, %f3722;
	st.local.f32 	[%rd195+-16], %f3723;
	mov.u32 	%r1615, %r422;
$L__BB5_1017:
	mul.wide.u32 	%rd1129, %r1615, 4;
	add.s64 	%rd1130, %rd35, %rd1129;
	ld.local.f32 	%f3724, [%rd1130];
	add.s64 	%rd1131, %rd36, %rd1129;
	ld.local.f32 	%f3725, [%rd1131];
	add.s64 	%rd1132, %rd26, %rd1129;
	ld.local.f32 	%f3726, [%rd1132+8];
	mul.f32 	%f3727, %f3725, %f3726;
	sub.f32 	%f3728, %f3724, %f3727;
	st.local.f32 	[%rd1132+4], %f3728;
	add.s32 	%r1121, %r1615, -1;
	mul.wide.u32 	%rd1133, %r1121, 4;
	add.s64 	%rd1134, %rd35, %rd1133;
	ld.local.f32 	%f3729, [%rd1134];
	add.s64 	%rd1135, %rd36, %rd1133;
	ld.local.f32 	%f3730, [%rd1135];
	mul.f32 	%f3731, %f3730, %f3728;
	sub.f32 	%f3732, %f3729, %f3731;
	st.local.f32 	[%rd1132], %f3732;
	add.s32 	%r1122, %r1615, -2;
	mul.wide.u32 	%rd1136, %r1122, 4;
	add.s64 	%rd1137, %rd35, %rd1136;
	ld.local.f32 	%f3733, [%rd1137];
	add.s64 	%rd1138, %rd36, %rd1136;
	ld.local.f32 	%f3734, [%rd1138];
	mul.f32 	%f3735, %f3734, %f3732;
	sub.f32 	%f3736, %f3733, %f3735;
	add.s64 	%rd1139, %rd26, %rd1133;
	st.local.f32 	[%rd1139], %f3736;
	add.s32 	%r1123, %r1615, -3;
	mul.wide.u32 	%rd1140, %r1123, 4;
	add.s64 	%rd1141, %rd35, %rd1140;
	ld.local.f32 	%f3737, [%rd1141];
	add.s64 	%rd1142, %rd36, %rd1140;
	ld.local.f32 	%f3738, [%rd1142];
	mul.f32 	%f3739, %f3738, %f3736;
	sub.f32 	%f3740, %f3737, %f3739;
	add.s64 	%rd1143, %rd26, %rd1136;
	st.local.f32 	[%rd1143], %f3740;
	add.s32 	%r443, %r1615, -4;
	setp.gt.s32 	%p835, %r1615, 3;
	mov.u32 	%r1615, %r443;
	@%p835 bra 	$L__BB5_1017;
	mov.b32 	%r1617, 1;
$L__BB5_1019:
	mul.wide.u32 	%rd1144, %r1617, 4;
	add.s64 	%rd308, %rd26, %rd1144;
	ld.local.f32 	%f3741, [%rd308];
	add.s64 	%rd309, %rd27, %rd1144;
	ld.local.f32 	%f639, [%rd309];
	setp.geu.f32 	%p836, %f3741, %f639;
	@%p836 bra 	$L__BB5_1021;
	st.local.f32 	[%rd308], %f639;
$L__BB5_1021:
	ld.local.f32 	%f3742, [%rd308+4];
	ld.local.f32 	%f640, [%rd309+4];
	setp.geu.f32 	%p837, %f3742, %f640;
	@%p837 bra 	$L__BB5_1023;
	st.local.f32 	[%rd308+4], %f640;
$L__BB5_1023:
	ld.local.f32 	%f3743, [%rd308+8];
	ld.local.f32 	%f641, [%rd309+8];
	setp.geu.f32 	%p838, %f3743, %f641;
	@%p838 bra 	$L__BB5_1025;
	st.local.f32 	[%rd308+8], %f641;
$L__BB5_1025:
	ld.local.f32 	%f3744, [%rd308+12];
	ld.local.f32 	%f642, [%rd309+12];
	setp.geu.f32 	%p839, %f3744, %f642;
	@%p839 bra 	$L__BB5_1027;
	st.local.f32 	[%rd308+12], %f642;
$L__BB5_1027:
	add.s32 	%r445, %r1617, 4;
	add.s32 	%r1125, %r1617, 3;
	setp.ne.s32 	%p840, %r1125, %r417;
	mov.u32 	%r1617, %r445;
	@%p840 bra 	$L__BB5_1019;
	setp.eq.s32 	%p841, %r416, 0;
	@%p841 bra 	$L__BB5_1037;
	ld.local.f32 	%f3745, [%rd308+16];
	ld.local.f32 	%f643, [%rd309+16];
	setp.geu.f32 	%p842, %f3745, %f643;
	@%p842 bra 	$L__BB5_1031;
	st.local.f32 	[%rd308+16], %f643;
$L__BB5_1031:
	setp.eq.s32 	%p843, %r416, 1;
	@%p843 bra 	$L__BB5_1037;
	ld.local.f32 	%f3746, [%rd308+20];
	ld.local.f32 	%f644, [%rd309+20];
	setp.geu.f32 	%p844, %f3746, %f644;
	@%p844 bra 	$L__BB5_1034;
	st.local.f32 	[%rd308+20], %f644;
$L__BB5_1034:
	setp.eq.s32 	%p845, %r416, 2;
	@%p845 bra 	$L__BB5_1037;
	ld.local.f32 	%f3747, [%rd308+24];
	ld.local.f32 	%f645, [%rd309+24];
	setp.geu.f32 	%p846, %f3747, %f645;
	@%p846 bra 	$L__BB5_1037;
	st.local.f32 	[%rd308+24], %f645;
$L__BB5_1037:
	add.s32 	%r1611, %r1611, 1;
	setp.ne.s32 	%p847, %r1611, 3;
	@%p847 bra 	$L__BB5_949;
$L__BB5_1038:
	mul.wide.u32 	%rd1145, %r1605, 4;
	add.s64 	%rd1146, %rd23, %rd1145;
	ld.local.f32 	%f646, [%rd1146];
	setp.leu.f32 	%p848, %f646, 0f00000000;
	@%p848 bra 	$L__BB5_1079;
	mov.b32 	%r1618, 0;
$L__BB5_1040:
	mul.wide.u32 	%rd1147, %r1618, 4;
	add.s64 	%rd310, %rd26, %rd1147;
	ld.local.v2.f32 	{%f3748, %f3749}, [%rd310];
	add.s64 	%rd311, %rd37, %rd1147;
	st.local.v2.f32 	[%rd311], {%f3748, %f3749};
	ld.local.v2.f32 	{%f3750, %f3751}, [%rd310+8];
	st.local.v2.f32 	[%rd311+8], {%f3750, %f3751};
	add.s32 	%r1618, %r1618, 4;
	setp.ne.s32 	%p849, %r1618, %r413;
	@%p849 bra 	$L__BB5_1040;
	@%p754 bra 	$L__BB5_1045;
	setp.eq.s32 	%p851, %r412, 1;
	ld.local.f32 	%f3752, [%rd310+16];
	st.local.f32 	[%rd311+16], %f3752;
	@%p851 bra 	$L__BB5_1045;
	setp.eq.s32 	%p852, %r412, 2;
	ld.local.f32 	%f3753, [%rd310+20];
	st.local.f32 	[%rd311+20], %f3753;
	@%p852 bra 	$L__BB5_1045;
	ld.local.f32 	%f3754, [%rd310+24];
	st.local.f32 	[%rd311+24], %f3754;
$L__BB5_1045:
	ld.local.f32 	%f5367, [%rd37];
	mov.b32 	%r1619, 0;
$L__BB5_1046:
	mul.wide.u32 	%rd1148, %r1619, 4;
	add.s64 	%rd312, %rd24, %rd1148;
	ld.local.f32 	%f3755, [%rd312];
	sub.f32 	%f3756, %f3755, %f646;
	max.f32 	%f648, %f3756, 0f00000000;
	setp.le.f32 	%p853, %f648, 0f00000000;
	mov.f32 	%f5361, %f5367;
	@%p853 bra 	$L__BB5_1050;
	setp.ltu.f32 	%p854, %f648, %f533;
	@%p854 bra 	$L__BB5_1049;
	ld.local.f32 	%f5361, [%rd198];
	bra.uni 	$L__BB5_1050;
$L__BB5_1049:
	div.rn.f32 	%f3757, %f648, %f534;
	cvt.rzi.s32.f32 	%r1128, %f3757;
	max.s32 	%r1129, %r1128, 0;
	setp.lt.s32 	%p855, %r1128, %r286;
	selp.b32 	%r1130, %r1129, %r288, %p855;
	mul.wide.u32 	%rd1149, %r1130, 4;
	add.s64 	%rd1150, %rd24, %rd1149;
	ld.local.f32 	%f3758, [%rd1150];
	sub.f32 	%f3759, %f648, %f3758;
	div.rn.f32 	%f3760, %f3759, %f534;
	min.f32 	%f3761, %f3760, 0f3F800000;
	max.f32 	%f3762, %f3761, 0f00000000;
	add.s64 	%rd1151, %rd37, %rd1149;
	ld.local.f32 	%f3763, [%rd1151];
	mov.f32 	%f3764, 0f3F800000;
	sub.f32 	%f3765, %f3764, %f3762;
	mul.f32 	%f3766, %f3763, %f3765;
	ld.local.f32 	%f3767, [%rd1151+4];
	fma.rn.f32 	%f5361, %f3767, %f3762, %f3766;
$L__BB5_1050:
	mul.wide.u32 	%rd1152, %r1619, 4;
	add.s64 	%rd313, %rd26, %rd1152;
	add.s64 	%rd314, %rd27, %rd1152;
	ld.local.f32 	%f3768, [%rd314];
	max.f32 	%f3769, %f5361, %f3768;
	st.local.f32 	[%rd313], %f3769;
	ld.local.f32 	%f3770, [%rd312+4];
	sub.f32 	%f3771, %f3770, %f646;
	max.f32 	%f652, %f3771, 0f00000000;
	setp.le.f32 	%p856, %f652, 0f00000000;
	mov.f32 	%f5362, %f5367;
	@%p856 bra 	$L__BB5_1054;
	setp.ltu.f32 	%p857, %f652, %f533;
	@%p857 bra 	$L__BB5_1053;
	ld.local.f32 	%f5362, [%rd198];
	bra.uni 	$L__BB5_1054;
$L__BB5_1053:
	div.rn.f32 	%f3772, %f652, %f534;
	cvt.rzi.s32.f32 	%r1131, %f3772;
	max.s32 	%r1132, %r1131, 0;
	setp.lt.s32 	%p858, %r1131, %r286;
	selp.b32 	%r1133, %r1132, %r288, %p858;
	mul.wide.u32 	%rd1153, %r1133, 4;
	add.s64 	%rd1154, %rd24, %rd1153;
	ld.local.f32 	%f3773, [%rd1154];
	sub.f32 	%f3774, %f652, %f3773;
	div.rn.f32 	%f3775, %f3774, %f534;
	min.f32 	%f3776, %f3775, 0f3F800000;
	max.f32 	%f3777, %f3776, 0f00000000;
	add.s64 	%rd1155, %rd37, %rd1153;
	ld.local.f32 	%f3778, [%rd1155];
	mov.f32 	%f3779, 0f3F800000;
	sub.f32 	%f3780, %f3779, %f3777;
	mul.f32 	%f3781, %f3778, %f3780;
	ld.local.f32 	%f3782, [%rd1155+4];
	fma.rn.f32 	%f5362, %f3782, %f3777, %f3781;
$L__BB5_1054:
	ld.local.f32 	%f3783, [%rd314+4];
	max.f32 	%f3784, %f5362, %f3783;
	st.local.f32 	[%rd313+4], %f3784;
	ld.local.f32 	%f3785, [%rd312+8];
	sub.f32 	%f3786, %f3785, %f646;
	max.f32 	%f656, %f3786, 0f00000000;
	setp.le.f32 	%p859, %f656, 0f00000000;
	mov.f32 	%f5363, %f5367;
	@%p859 bra 	$L__BB5_1058;
	setp.ltu.f32 	%p860, %f656, %f533;
	@%p860 bra 	$L__BB5_1057;
	ld.local.f32 	%f5363, [%rd198];
	bra.uni 	$L__BB5_1058;
$L__BB5_1057:
	div.rn.f32 	%f3787, %f656, %f534;
	cvt.rzi.s32.f32 	%r1134, %f3787;
	max.s32 	%r1135, %r1134, 0;
	setp.lt.s32 	%p861, %r1134, %r286;
	selp.b32 	%r1136, %r1135, %r288, %p861;
	mul.wide.u32 	%rd1156, %r1136, 4;
	add.s64 	%rd1157, %rd24, %rd1156;
	ld.local.f32 	%f3788, [%rd1157];
	sub.f32 	%f3789, %f656, %f3788;
	div.rn.f32 	%f3790, %f3789, %f534;
	min.f32 	%f3791, %f3790, 0f3F800000;
	max.f32 	%f3792, %f3791, 0f00000000;
	add.s64 	%rd1158, %rd37, %rd1156;
	ld.local.f32 	%f3793, [%rd1158];
	mov.f32 	%f3794, 0f3F800000;
	sub.f32 	%f3795, %f3794, %f3792;
	mul.f32 	%f3796, %f3793, %f3795;
	ld.local.f32 	%f3797, [%rd1158+4];
	fma.rn.f32 	%f5363, %f3797, %f3792, %f3796;
$L__BB5_1058:
	ld.local.f32 	%f3798, [%rd314+8];
	max.f32 	%f3799, %f5363, %f3798;
	st.local.f32 	[%rd313+8], %f3799;
	ld.local.f32 	%f3800, [%rd312+12];
	sub.f32 	%f3801, %f3800, %f646;
	max.f32 	%f660, %f3801, 0f00000000;
	setp.le.f32 	%p862, %f660, 0f00000000;
	mov.f32 	%f5364, %f5367;
	@%p862 bra 	$L__BB5_1062;
	setp.ltu.f32 	%p863, %f660, %f533;
	@%p863 bra 	$L__BB5_1061;
	ld.local.f32 	%f5364, [%rd198];
	bra.uni 	$L__BB5_1062;
$L__BB5_1061:
	div.rn.f32 	%f3802, %f660, %f534;
	cvt.rzi.s32.f32 	%r1137, %f3802;
	max.s32 	%r1138, %r1137, 0;
	setp.lt.s32 	%p864, %r1137, %r286;
	selp.b32 	%r1139, %r1138, %r288, %p864;
	mul.wide.u32 	%rd1159, %r1139, 4;
	add.s64 	%rd1160, %rd24, %rd1159;
	ld.local.f32 	%f3803, [%rd1160];
	sub.f32 	%f3804, %f660, %f3803;
	div.rn.f32 	%f3805, %f3804, %f534;
	min.f32 	%f3806, %f3805, 0f3F800000;
	max.f32 	%f3807, %f3806, 0f00000000;
	add.s64 	%rd1161, %rd37, %rd1159;
	ld.local.f32 	%f3808, [%rd1161];
	mov.f32 	%f3809, 0f3F800000;
	sub.f32 	%f3810, %f3809, %f3807;
	mul.f32 	%f3811, %f3808, %f3810;
	ld.local.f32 	%f3812, [%rd1161+4];
	fma.rn.f32 	%f5364, %f3812, %f3807, %f3811;
$L__BB5_1062:
	ld.local.f32 	%f3813, [%rd314+12];
	max.f32 	%f3814, %f5364, %f3813;
	st.local.f32 	[%rd313+12], %f3814;
	add.s32 	%r1619, %r1619, 4;
	setp.ne.s32 	%p865, %r1619, %r413;
	@%p865 bra 	$L__BB5_1046;
	@%p754 bra 	$L__BB5_1079;
	ld.local.f32 	%f3815, [%rd312+16];
	sub.f32 	%f3816, %f3815, %f646;
	max.f32 	%f664, %f3816, 0f00000000;
	setp.le.f32 	%p867, %f664, 0f00000000;
	mov.f32 	%f5365, %f5367;
	@%p867 bra 	$L__BB5_1068;
	setp.ltu.f32 	%p868, %f664, %f533;
	@%p868 bra 	$L__BB5_1067;
	ld.local.f32 	%f5365, [%rd198];
	bra.uni 	$L__BB5_1068;
$L__BB5_1067:
	div.rn.f32 	%f3817, %f664, %f534;
	cvt.rzi.s32.f32 	%r1140, %f3817;
	max.s32 	%r1141, %r1140, 0;
	setp.lt.s32 	%p869, %r1140, %r286;
	selp.b32 	%r1142, %r1141, %r288, %p869;
	mul.wide.u32 	%rd1162, %r1142, 4;
	add.s64 	%rd1163, %rd24, %rd1162;
	ld.local.f32 	%f3818, [%rd1163];
	sub.f32 	%f3819, %f664, %f3818;
	div.rn.f32 	%f3820, %f3819, %f534;
	min.f32 	%f3821, %f3820, 0f3F800000;
	max.f32 	%f3822, %f3821, 0f00000000;
	add.s64 	%rd1164, %rd37, %rd1162;
	ld.local.f32 	%f3823, [%rd1164];
	mov.f32 	%f3824, 0f3F800000;
	sub.f32 	%f3825, %f3824, %f3822;
	mul.f32 	%f3826, %f3823, %f3825;
	ld.local.f32 	%f3827, [%rd1164+4];
	fma.rn.f32 	%f5365, %f3827, %f3822, %f3826;
$L__BB5_1068:
	setp.eq.s32 	%p870, %r412, 1;
	ld.local.f32 	%f3828, [%rd314+16];
	max.f32 	%f3829, %f5365, %f3828;
	st.local.f32 	[%rd313+16], %f3829;
	@%p870 bra 	$L__BB5_1079;
	ld.local.f32 	%f3830, [%rd312+20];
	sub.f32 	%f3831, %f3830, %f646;
	max.f32 	%f668, %f3831, 0f00000000;
	setp.le.f32 	%p871, %f668, 0f00000000;
	mov.f32 	%f5366, %f5367;
	@%p871 bra 	$L__BB5_1073;
	setp.ltu.f32 	%p872, %f668, %f533;
	@%p872 bra 	$L__BB5_1072;
	ld.local.f32 	%f5366, [%rd198];
	bra.uni 	$L__BB5_1073;
$L__BB5_1072:
	div.rn.f32 	%f3832, %f668, %f534;
	cvt.rzi.s32.f32 	%r1143, %f3832;
	max.s32 	%r1144, %r1143, 0;
	setp.lt.s32 	%p873, %r1143, %r286;
	selp.b32 	%r1145, %r1144, %r288, %p873;
	mul.wide.u32 	%rd1165, %r1145, 4;
	add.s64 	%rd1166, %rd24, %rd1165;
	ld.local.f32 	%f3833, [%rd1166];
	sub.f32 	%f3834, %f668, %f3833;
	div.rn.f32 	%f3835, %f3834, %f534;
	min.f32 	%f3836, %f3835, 0f3F800000;
	max.f32 	%f3837, %f3836, 0f00000000;
	add.s64 	%rd1167, %rd37, %rd1165;
	ld.local.f32 	%f3838, [%rd1167];
	mov.f32 	%f3839, 0f3F800000;
	sub.f32 	%f3840, %f3839, %f3837;
	mul.f32 	%f3841, %f3838, %f3840;
	ld.local.f32 	%f3842, [%rd1167+4];
	fma.rn.f32 	%f5366, %f3842, %f3837, %f3841;
$L__BB5_1073:
	setp.eq.s32 	%p874, %r412, 2;
	ld.local.f32 	%f3843, [%rd314+20];
	max.f32 	%f3844, %f5366, %f3843;
	st.local.f32 	[%rd313+20], %f3844;
	@%p874 bra 	$L__BB5_1079;
	ld.local.f32 	%f3845, [%rd312+24];
	sub.f32 	%f3846, %f3845, %f646;
	max.f32 	%f672, %f3846, 0f00000000;
	setp.le.f32 	%p875, %f672, 0f00000000;
	@%p875 bra 	$L__BB5_1078;
	setp.ltu.f32 	%p876, %f672, %f533;
	@%p876 bra 	$L__BB5_1077;
	ld.local.f32 	%f5367, [%rd198];
	bra.uni 	$L__BB5_1078;
$L__BB5_1077:
	div.rn.f32 	%f3847, %f672, %f534;
	cvt.rzi.s32.f32 	%r1146, %f3847;
	max.s32 	%r1147, %r1146, 0;
	setp.lt.s32 	%p877, %r1146, %r286;
	selp.b32 	%r1148, %r1147, %r288, %p877;
	mul.wide.u32 	%rd1168, %r1148, 4;
	add.s64 	%rd1169, %rd24, %rd1168;
	ld.local.f32 	%f3848, [%rd1169];
	sub.f32 	%f3849, %f672, %f3848;
	div.rn.f32 	%f3850, %f3849, %f534;
	min.f32 	%f3851, %f3850, 0f3F800000;
	max.f32 	%f3852, %f3851, 0f00000000;
	add.s64 	%rd1170, %rd37, %rd1168;
	ld.local.f32 	%f3853, [%rd1170];
	mov.f32 	%f3854, 0f3F800000;
	sub.f32 	%f3855, %f3854, %f3852;
	mul.f32 	%f3856, %f3853, %f3855;
	ld.local.f32 	%f3857, [%rd1170+4];
	fma.rn.f32 	%f5367, %f3857, %f3852, %f3856;
$L__BB5_1078:
	ld.local.f32 	%f3858, [%rd314+24];
	max.f32 	%f3859, %f5367, %f3858;
	st.local.f32 	[%rd313+24], %f3859;
$L__BB5_1079:
	mov.b32 	%r1620, 0;
$L__BB5_1080:
	mul.wide.u32 	%rd1171, %r1620, 4;
	add.s64 	%rd315, %rd26, %rd1171;
	ld.local.v2.f32 	{%f3860, %f3861}, [%rd315];
	add.s64 	%rd316, %rd25, %rd1171;
	st.local.v2.f32 	[%rd316], {%f3860, %f3861};
	ld.local.v2.f32 	{%f3862, %f3863}, [%rd315+8];
	st.local.v2.f32 	[%rd316+8], {%f3862, %f3863};
	add.s32 	%r1620, %r1620, 4;
	setp.ne.s32 	%p878, %r1620, %r413;
	@%p878 bra 	$L__BB5_1080;
	@%p754 bra 	$L__BB5_1085;
	setp.eq.s32 	%p880, %r412, 1;
	ld.local.f32 	%f3864, [%rd315+16];
	st.local.f32 	[%rd316+16], %f3864;
	@%p880 bra 	$L__BB5_1085;
	setp.eq.s32 	%p881, %r412, 2;
	ld.local.f32 	%f3865, [%rd315+20];
	st.local.f32 	[%rd316+20], %f3865;
	@%p881 bra 	$L__BB5_1085;
	ld.local.f32 	%f3866, [%rd315+24];
	st.local.f32 	[%rd316+24], %f3866;
$L__BB5_1085:
	setp.gt.s32 	%p882, %r423, 1;
	@%p882 bra 	$L__BB5_911;
$L__BB5_1086:
	setp.ltu.f32 	%p883, %f2, %f533;
	@%p883 bra 	$L__BB5_1088;
	ld.local.f32 	%f5403, [%rd199];
	bra.uni 	$L__BB5_1091;
$L__BB5_1088:
	div.rn.f32 	%f677, %f2, %f534;
	cvt.rzi.s32.f32 	%r1150, %f677;
	max.s32 	%r1151, %r1150, 0;
	setp.lt.s32 	%p884, %r1150, %r286;
	selp.b32 	%r1153, %r1151, %r288, %p884;
	setp.ne.s32 	%p885, %r1153, 0;
	setp.lt.u32 	%p886, %r1153, %r288;
	and.pred  	%p887, %p885, %p886;
	@%p887 bra 	$L__BB5_1090;
	cvt.rn.f32.u32 	%f3867, %r1153;
	sub.f32 	%f3868, %f677, %f3867;
	mul.wide.u32 	%rd1172, %r1153, 4;
	add.s64 	%rd1173, %rd25, %rd1172;
	ld.local.f32 	%f3869, [%rd1173];
	mov.f32 	%f3870, 0f3F800000;
	sub.f32 	%f3871, %f3870, %f3868;
	ld.local.f32 	%f3872, [%rd1173+4];
	mul.f32 	%f3873, %f3868, %f3872;
	fma.rn.f32 	%f5403, %f3871, %f3869, %f3873;
	bra.uni 	$L__BB5_1091;
$L__BB5_1090:
	add.s32 	%r1154, %r1153, -1;
	mul.wide.u32 	%rd1174, %r1154, 4;
	add.s64 	%rd1175, %rd24, %rd1174;
	ld.local.f32 	%f3874, [%rd1175];
	mul.wide.u32 	%rd1176, %r1153, 4;
	add.s64 	%rd1177, %rd24, %rd1176;
	ld.local.f32 	%f3875, [%rd1177];
	ld.local.f32 	%f3876, [%rd1177+4];
	add.s64 	%rd1178, %rd25, %rd1174;
	ld.local.f32 	%f3877, [%rd1178];
	add.s64 	%rd1179, %rd25, %rd1176;
	ld.local.f32 	%f3878, [%rd1179];
	ld.local.f32 	%f3879, [%rd1179+4];
	sub.f32 	%f3880, %f2, %f3875;
	mul.f32 	%f3881, %f3880, %f3877;
	sub.f32 	%f3882, %f2, %f3876;
	mul.f32 	%f3883, %f3882, %f3881;
	sub.f32 	%f3884, %f3874, %f3875;
	sub.f32 	%f3885, %f3874, %f3876;
	mul.f32 	%f3886, %f3884, %f3885;
	div.rn.f32 	%f3887, %f3883, %f3886;
	sub.f32 	%f3888, %f2, %f3874;
	mul.f32 	%f3889, %f3888, %f3878;
	mul.f32 	%f3890, %f3882, %f3889;
	sub.f32 	%f3891, %f3875, %f3874;
	sub.f32 	%f3892, %f3875, %f3876;
	mul.f32 	%f3893, %f3891, %f3892;
	div.rn.f32 	%f3894, %f3890, %f3893;
	mul.f32 	%f3895, %f3888, %f3879;
	mul.f32 	%f3896, %f3880, %f3895;
	sub.f32 	%f3897, %f3876, %f3874;
	sub.f32 	%f3898, %f3876, %f3875;
	mul.f32 	%f3899, %f3897, %f3898;
	div.rn.f32 	%f3900, %f3896, %f3899;
	add.f32 	%f3901, %f3887, %f3894;
	add.f32 	%f5403, %f3901, %f3900;
$L__BB5_1091:
	setp.leu.f32 	%p888, %f1, %f5403;
	mov.f32 	%f5402, 0f41100000;
	@%p888 bra 	$L__BB5_1348;
	@%p693 bra 	$L__BB5_1094;
	setp.eq.s32 	%p890, %r2, 0;
	selp.f32 	%f5403, %f6, %f5, %p890;
	bra.uni 	$L__BB5_1347;
$L__BB5_1094:
	ld.param.u32 	%r1429, [_Z32compute_iv_fd_kernel_threadlocalPKfS0_S0_S0_PKiS0_S0_iiiS0_S0_iPf_param_8];
	setp.lt.s32 	%p891, %r1429, 1;
	@%p891 bra 	$L__BB5_1138;
	ld.param.u32 	%r1369, [_Z32compute_iv_fd_kernel_threadlocalPKfS0_S0_S0_PKiS0_S0_iiiS0_S0_iPf_param_7];
	setp.lt.s32 	%p892, %r1369, 2;
	@%p892 bra 	$L__BB5_1106;
	ld.global.f32 	%f682, [%rd5];
	mov.b32 	%r1621, 0;
$L__BB5_1097:
	mov.u32 	%r454, %r1621;
	add.s32 	%r1621, %r454, 1;
	cvt.rn.f32.u32 	%f3903, %r1621;
	mul.f32 	%f683, %f41, %f3903;
	setp.gtu.f32 	%p893, %f683, %f682;
	@%p893 bra 	$L__BB5_1099;
	ld.global.f32 	%f3904, [%rd4];
	mul.wide.u32 	%rd1180, %r454, 4;
	add.s64 	%rd1181, %rd22, %rd1180;
	st.local.f32 	[%rd1181], %f3904;
	bra.uni 	$L__BB5_1105;
$L__BB5_1099:
	ld.global.f32 	%f3905, [%rd191];
	setp.ge.f32 	%p894, %f683, %f3905;
	@%p894 bra 	$L__BB5_1619;
	mov.b32 	%r1622, 0;
$L__BB5_1101:
	mov.u32 	%r1623, %r1622;
	setp.ne.s32 	%p895, %r1623, %r285;
	@%p895 bra 	$L__BB5_1103;
	ld.global.f32 	%f5369, [%rd200];
	mov.u32 	%r1623, %r285;
	bra.uni 	$L__BB5_1104;
$L__BB5_1103:
	add.s32 	%r1622, %r1623, 1;
	mul.wide.u32 	%rd1184, %r1623, 4;
	add.s64 	%rd1185, %rd5, %rd1184;
	ld.global.f32 	%f5369, [%rd1185+4];
	setp.gtu.f32 	%p896, %f683, %f5369;
	@%p896 bra 	$L__BB5_1101;
$L__BB5_1104:
	mul.wide.u32 	%rd1186, %r1623, 4;
	add.s64 	%rd1187, %rd5, %rd1186;
	ld.global.f32 	%f3907, [%rd1187];
	sub.f32 	%f3908, %f683, %f3907;
	sub.f32 	%f3909, %f5369, %f3907;
	div.rn.f32 	%f3910, %f3908, %f3909;
	add.s64 	%rd1188, %rd4, %rd1186;
	ld.global.f32 	%f3911, [%rd1188];
	mov.f32 	%f3912, 0f3F800000;
	sub.f32 	%f3913, %f3912, %f3910;
	mul.f32 	%f3914, %f3911, %f3913;
	ld.global.f32 	%f3915, [%rd1188+4];
	fma.rn.f32 	%f3916, %f3915, %f3910, %f3914;
	mul.wide.u32 	%rd1189, %r454, 4;
	add.s64 	%rd1190, %rd22, %rd1189;
	st.local.f32 	[%rd1190], %f3916;
$L__BB5_1105:
	setp.eq.s32 	%p897, %r1621, %r79;
	@%p897 bra 	$L__BB5_1125;
	bra.uni 	$L__BB5_1097;
$L__BB5_1106:
	ld.param.u32 	%r1370, [_Z32compute_iv_fd_kernel_threadlocalPKfS0_S0_S0_PKiS0_S0_iiiS0_S0_iPf_param_7];
	setp.eq.s32 	%p898, %r1370, 1;
	@%p898 bra 	$L__BB5_1118;
	setp.lt.u32 	%p899, %r291, 7;
	mov.b32 	%r1626, 0;
	@%p899 bra 	$L__BB5_1110;
	and.b32  	%r1626, %r79, 248;
	mov.b32 	%r1624, 0;
$L__BB5_1109:
	.pragma "nounroll";
	mul.wide.u32 	%rd1191, %r1624, 4;
	add.s64 	%rd1192, %rd22, %rd1191;
	mov.f32 	%f3917, 0f3D4CCCCD;
	st.local.v4.f32 	[%rd1192], {%f3917, %f3917, %f3917, %f3917};
	add.s32 	%r1624, %r1624, 8;
	st.local.v4.f32 	[%rd1192+16], {%f3917, %f3917, %f3917, %f3917};
	setp.ne.s32 	%p900, %r1624, %r1626;
	@%p900 bra 	$L__BB5_1109;
$L__BB5_1110:
	setp.eq.s32 	%p901, %r293, 0;
	@%p901 bra 	$L__BB5_1125;
	setp.lt.u32 	%p902, %r293, 4;
	@%p902 bra 	$L__BB5_1113;
	mul.wide.u32 	%rd1193, %r1626, 4;
	add.s64 	%rd1194, %rd22, %rd1193;
	mov.b32 	%r1159, 1028443341;
	st.local.u32 	[%rd1194], %r1159;
	st.local.u32 	[%rd1194+4], %r1159;
	st.local.u32 	[%rd1194+8], %r1159;
	add.s32 	%r1626, %r1626, 4;
	st.local.u32 	[%rd1194+12], %r1159;
$L__BB5_1113:
	setp.eq.s32 	%p903, %r294, 0;
	@%p903 bra 	$L__BB5_1125;
	setp.eq.s32 	%p904, %r295, 0;
	@%p904 bra 	$L__BB5_1116;
	mul.wide.u32 	%rd1195, %r1626, 4;
	add.s64 	%rd1196, %rd22, %rd1195;
	mov.b32 	%r1160, 1028443341;
	st.local.u32 	[%rd1196], %r1160;
	add.s32 	%r1626, %r1626, 2;
	st.local.u32 	[%rd1196+4], %r1160;
$L__BB5_1116:
	and.b32  	%r1161, %r79, 1;
	setp.eq.b32 	%p905, %r1161, 1;
	not.pred 	%p906, %p905;
	@%p906 bra 	$L__BB5_1125;
	mul.wide.u32 	%rd1197, %r1626, 4;
	add.s64 	%rd1198, %rd22, %rd1197;
	mov.b32 	%r1162, 1028443341;
	st.local.u32 	[%rd1198], %r1162;
	bra.uni 	$L__BB5_1125;
$L__BB5_1118:
	setp.lt.u32 	%p907, %r291, 3;
	mov.b32 	%r1629, 0;
	@%p907 bra 	$L__BB5_1121;
	and.b32  	%r1629, %r79, 252;
	ld.global.f32 	%f687, [%rd4];
	mov.b32 	%r1628, 0;
$L__BB5_1120:
	mul.wide.u32 	%rd1199, %r1628, 4;
	add.s64 	%rd1200, %rd22, %rd1199;
	add.s32 	%r1628, %r1628, 4;
	st.local.v4.f32 	[%rd1200], {%f687, %f687, %f687, %f687};
	setp.ne.s32 	%p908, %r1628, %r1629;
	@%p908 bra 	$L__BB5_1120;
$L__BB5_1121:
	setp.eq.s32 	%p909, %r294, 0;
	@%p909 bra 	$L__BB5_1125;
	ld.global.f32 	%f688, [%rd4];
	mul.wide.u32 	%rd1201, %r1629, 4;
	add.s64 	%rd317, %rd22, %rd1201;
	st.local.f32 	[%rd317], %f688;
	setp.eq.s32 	%p910, %r294, 1;
	@%p910 bra 	$L__BB5_1125;
	st.local.f32 	[%rd317+4], %f688;
	setp.eq.s32 	%p911, %r294, 2;
	@%p911 bra 	$L__BB5_1125;
	st.local.f32 	[%rd317+8], %f688;
$L__BB5_1125:
	setp.lt.u32 	%p912, %r291, 15;
	mov.b32 	%r1632, 0;
	@%p912 bra 	$L__BB5_1128;
	and.b32  	%r1632, %r79, 240;
	mov.b32 	%r1630, 0;
$L__BB5_1127:
	.pragma "nounroll";
	mul.wide.u32 	%rd1202, %r1630, 4;
	add.s64 	%rd1203, %rd23, %rd1202;
	mov.f32 	%f3918, 0f00000000;
	st.local.v4.f32 	[%rd1203], {%f3918, %f3918, %f3918, %f3918};
	st.local.v4.f32 	[%rd1203+16], {%f3918, %f3918, %f3918, %f3918};
	st.local.v4.f32 	[%rd1203+32], {%f3918, %f3918, %f3918, %f3918};
	st.local.v4.f32 	[%rd1203+48], {%f3918, %f3918, %f3918, %f3918};
	add.s32 	%r1630, %r1630, 16;
	setp.ne.s32 	%p913, %r1630, %r1632;
	@%p913 bra 	$L__BB5_1127;
$L__BB5_1128:
	setp.eq.s32 	%p914, %r292, 0;
	@%p914 bra 	$L__BB5_1138;
	setp.lt.u32 	%p915, %r292, 8;
	@%p915 bra 	$L__BB5_1131;
	mul.wide.u32 	%rd1204, %r1632, 4;
	add.s64 	%rd1205, %rd23, %rd1204;
	mov.b32 	%r1167, 0;
	st.local.u32 	[%rd1205], %r1167;
	st.local.u32 	[%rd1205+4], %r1167;
	st.local.u32 	[%rd1205+8], %r1167;
	st.local.u32 	[%rd1205+12], %r1167;
	st.local.u32 	[%rd1205+16], %r1167;
	st.local.u32 	[%rd1205+20], %r1167;
	st.local.u32 	[%rd1205+24], %r1167;
	st.local.u32 	[%rd1205+28], %r1167;
	add.s32 	%r1632, %r1632, 8;
$L__BB5_1131:
	setp.eq.s32 	%p916, %r293, 0;
	@%p916 bra 	$L__BB5_1138;
	setp.lt.u32 	%p917, %r293, 4;
	@%p917 bra 	$L__BB5_1134;
	mul.wide.u32 	%rd1206, %r1632, 4;
	add.s64 	%rd1207, %rd23, %rd1206;
	mov.b32 	%r1168, 0;
	st.local.u32 	[%rd1207], %r1168;
	st.local.u32 	[%rd1207+4], %r1168;
	st.local.u32 	[%rd1207+8], %r1168;
	st.local.u32 	[%rd1207+12], %r1168;
	add.s32 	%r1632, %r1632, 4;
$L__BB5_1134:
	setp.eq.s32 	%p918, %r294, 0;
	@%p918 bra 	$L__BB5_1138;
	mul.wide.u32 	%rd1208, %r1632, 4;
	add.s64 	%rd318, %rd23, %rd1208;
	mov.b32 	%r1169, 0;
	st.local.u32 	[%rd318], %r1169;
	setp.eq.s32 	%p919, %r294, 1;
	@%p919 bra 	$L__BB5_1138;
	mov.b32 	%r1170, 0;
	st.local.u32 	[%rd318+4], %r1170;
	setp.eq.s32 	%p920, %r294, 2;
	@%p920 bra 	$L__BB5_1138;
	mov.b32 	%r1171, 0;
	st.local.u32 	[%rd318+8], %r1171;
$L__BB5_1138:
	setp.lt.s32 	%p921, %r1469, 1;
	@%p921 bra 	$L__BB5_1159;
	and.b32  	%r479, %r1469, 3;
	setp.lt.u32 	%p922, %r1469, 4;
	mov.b32 	%r1635, 0;
	@%p922 bra 	$L__BB5_1150;
	and.b32  	%r1635, %r1469, 2147483644;
	mov.b32 	%r1634, 0;
$L__BB5_1141:
	mul.wide.u32 	%rd1209, %r1634, 4;
	add.s64 	%rd319, %rd71, %rd1209;
	ld.local.u32 	%r482, [%rd319];
	setp.lt.s32 	%p923, %r482, 1;
	setp.gt.s32 	%p924, %r482, %r79;
	add.s64 	%rd320, %rd70, %rd1209;
	or.pred  	%p925, %p923, %p924;
	@%p925 bra 	$L__BB5_1143;
	ld.local.f32 	%f3919, [%rd320];
	add.s32 	%r1174, %r482, -1;
	mul.wide.u32 	%rd1210, %r1174, 4;
	add.s64 	%rd1211, %rd23, %rd1210;
	ld.local.f32 	%f3920, [%rd1211];
	add.f32 	%f3921, %f3919, %f3920;
	st.local.f32 	[%rd1211], %f3921;
$L__BB5_1143:
	ld.local.u32 	%r483, [%rd319+4];
	setp.lt.s32 	%p926, %r483, 1;
	setp.gt.s32 	%p927, %r483, %r79;
	or.pred  	%p928, %p926, %p927;
	@%p928 bra 	$L__BB5_1145;
	ld.local.f32 	%f3922, [%rd320+4];
	add.s32 	%r1175, %r483, -1;
	mul.wide.u32 	%rd1212, %r1175, 4;
	add.s64 	%rd1213, %rd23, %rd1212;
	ld.local.f32 	%f3923, [%rd1213];
	add.f32 	%f3924, %f3922, %f3923;
	st.local.f32 	[%rd1213], %f3924;
$L__BB5_1145:
	ld.local.u32 	%r484, [%rd319+8];
	setp.lt.s32 	%p929, %r484, 1;
	setp.gt.s32 	%p930, %r484, %r79;
	or.pred  	%p931, %p929, %p930;
	@%p931 bra 	$L__BB5_1147;
	ld.local.f32 	%f3925, [%rd320+8];
	add.s32 	%r1176, %r484, -1;
	mul.wide.u32 	%rd1214, %r1176, 4;
	add.s64 	%rd1215, %rd23, %rd1214;
	ld.local.f32 	%f3926, [%rd1215];
	add.f32 	%f3927, %f3925, %f3926;
	st.local.f32 	[%rd1215], %f3927;
$L__BB5_1147:
	ld.local.u32 	%r485, [%rd319+12];
	setp.lt.s32 	%p932, %r485, 1;
	setp.gt.s32 	%p933, %r485, %r79;
	or.pred  	%p934, %p932, %p933;
	@%p934 bra 	$L__BB5_1149;
	ld.local.f32 	%f3928, [%rd320+12];
	add.s32 	%r1177, %r485, -1;
	mul.wide.u32 	%rd1216, %r1177, 4;
	add.s64 	%rd1217, %rd23, %rd1216;
	ld.local.f32 	%f3929, [%rd1217];
	add.f32 	%f3930, %f3928, %f3929;
	st.local.f32 	[%rd1217], %f3930;
$L__BB5_1149:
	add.s32 	%r1634, %r1634, 4;
	setp.ne.s32 	%p935, %r1634, %r1635;
	@%p935 bra 	$L__BB5_1141;
$L__BB5_1150:
	setp.eq.s32 	%p936, %r479, 0;
	@%p936 bra 	$L__BB5_1159;
	mul.wide.u32 	%rd1218, %r1635, 4;
	add.s64 	%rd321, %rd71, %rd1218;
	ld.local.u32 	%r488, [%rd321];
	setp.lt.s32 	%p937, %r488, 1;
	setp.gt.s32 	%p938, %r488, %r79;
	add.s64 	%rd322, %rd70, %rd1218;
	or.pred  	%p939, %p937, %p938;
	@%p939 bra 	$L__BB5_1153;
	ld.local.f32 	%f3931, [%rd322];
	add.s32 	%r1178, %r488, -1;
	mul.wide.u32 	%rd1219, %r1178, 4;
	add.s64 	%rd1220, %rd23, %rd1219;
	ld.local.f32 	%f3932, [%rd1220];
	add.f32 	%f3933, %f3931, %f3932;
	st.local.f32 	[%rd1220], %f3933;
$L__BB5_1153:
	setp.eq.s32 	%p940, %r479, 1;
	@%p940 bra 	$L__BB5_1159;
	ld.local.u32 	%r489, [%rd321+4];
	setp.lt.s32 	%p941, %r489, 1;
	setp.gt.s32 	%p942, %r489, %r79;
	or.pred  	%p943, %p941, %p942;
	@%p943 bra 	$L__BB5_1156;
	ld.local.f32 	%f3934, [%rd322+4];
	add.s32 	%r1179, %r489, -1;
	mul.wide.u32 	%rd1221, %r1179, 4;
	add.s64 	%rd1222, %rd23, %rd1221;
	ld.local.f32 	%f3935, [%rd1222];
	add.f32 	%f3936, %f3934, %f3935;
	st.local.f32 	[%rd1222], %f3936;
$L__BB5_1156:
	setp.eq.s32 	%p944, %r479, 2;
	@%p944 bra 	$L__BB5_1159;
	ld.local.u32 	%r490, [%rd321+8];
	setp.lt.s32 	%p945, %r490, 1;
	setp.gt.s32 	%p946, %r490, %r79;
	or.pred  	%p947, %p945, %p946;
	@%p947 bra 	$L__BB5_1159;
	ld.local.f32 	%f3937, [%rd322+8];
	add.s32 	%r1180, %r490, -1;
	mul.wide.u32 	%rd1223, %r1180, 4;
	add.s64 	%rd1224, %rd23, %rd1223;
	ld.local.f32 	%f3938, [%rd1224];
	add.f32 	%f3939, %f3937, %f3938;
	st.local.f32 	[%rd1224], %f3939;
$L__BB5_1159:
	sqrt.rn.f32 	%f3940, %f363;
	mul.f32 	%f3941, %f3940, 0f41580000;
	mul.f32 	%f3942, %f3941, 0f40C00000;
	fma.rn.f32 	%f3943, %f3942, 0f3BBB989D, 0f3F000000;
	cvt.sat.f32.f32 	%f3944, %f3943;
	mov.f32 	%f3945, 0f4B400001;
	mov.f32 	%f3946, 0f437C0000;
	fma.rm.f32 	%f3947, %f3944, %f3946, %f3945;
	add.f32 	%f3948, %f3947, 0fCB40007F;
	neg.f32 	%f3949, %f3948;
	fma.rn.f32 	%f3950, %f3942, 0f3FB8AA3B, %f3949;
	fma.rn.f32 	%f3951, %f3942, 0f32A57060, %f3950;
	mov.b32 	%r1182, %f3947;
	shl.b32 	%r1183, %r1182, 23;
	mov.b32 	%f3952, %r1183;
	ex2.approx.ftz.f32 	%f3953, %f3951;
	mul.f32 	%f3954, %f3953, %f3952;
	mul.f32 	%f3955, %f2, %f3954;
	max.f32 	%f689, %f364, %f3955;
	div.rn.f32 	%f690, %f689, %f365;
	and.b32  	%r491, %r290, 3;
	and.b32  	%r492, %r290, 252;
	mov.b32 	%r1636, 0;
$L__BB5_1160:
	mov.u32 	%r493, %r1636;
	cvt.rn.f32.u32 	%f3956, %r493;
	fma.rn.f32 	%f3957, %f690, %f3956, 0f00000000;
	mul.wide.u32 	%rd1225, %r493, 4;
	add.s64 	%rd323, %rd24, %rd1225;
	sub.f32 	%f3958, %f3957, %f3;
	max.f32 	%f3959, %f3958, 0f00000000;
	sub.f32 	%f3960, %f3, %f3957;
	max.f32 	%f3961, %f3960, 0f00000000;
	selp.f32 	%f3962, %f3961, %f3959, %p497;
	add.s64 	%rd324, %rd27, %rd1225;
	add.s64 	%rd325, %rd25, %rd1225;
	add.s32 	%r1184, %r493, 1;
	cvt.rn.f32.u32 	%f3963, %r1184;
	fma.rn.f32 	%f3964, %f690, %f3963, 0f00000000;
	st.local.v2.f32 	[%rd323], {%f3957, %f3964};
	sub.f32 	%f3965, %f3964, %f3;
	max.f32 	%f3966, %f3965, 0f00000000;
	sub.f32 	%f3967, %f3, %f3964;
	max.f32 	%f3968, %f3967, 0f00000000;
	selp.f32 	%f3969, %f3968, %f3966, %p497;
	st.local.v2.f32 	[%rd324], {%f3962, %f3969};
	st.local.v2.f32 	[%rd325], {%f3962, %f3969};
	add.s32 	%r1185, %r493, 2;
	cvt.rn.f32.u32 	%f3970, %r1185;
	fma.rn.f32 	%f3971, %f690, %f3970, 0f00000000;
	sub.f32 	%f3972, %f3971, %f3;
	max.f32 	%f3973, %f3972, 0f00000000;
	sub.f32 	%f3974, %f3, %f3971;
	max.f32 	%f3975, %f3974, 0f00000000;
	selp.f32 	%f3976, %f3975, %f3973, %p497;
	add.s32 	%r1186, %r493, 3;
	cvt.rn.f32.u32 	%f3977, %r1186;
	fma.rn.f32 	%f3978, %f690, %f3977, 0f00000000;
	st.local.v2.f32 	[%rd323+8], {%f3971, %f3978};
	sub.f32 	%f3979, %f3978, %f3;
	max.f32 	%f3980, %f3979, 0f00000000;
	sub.f32 	%f3981, %f3, %f3978;
	max.f32 	%f3982, %f3981, 0f00000000;
	selp.f32 	%f3983, %f3982, %f3980, %p497;
	st.local.v2.f32 	[%rd324+8], {%f3976, %f3983};
	st.local.v2.f32 	[%rd325+8], {%f3976, %f3983};
	add.s32 	%r1636, %r493, 4;
	setp.ne.s32 	%p949, %r1636, %r492;
	@%p949 bra 	$L__BB5_1160;
	setp.eq.s32 	%p950, %r491, 0;
	@%p950 bra 	$L__BB5_1165;
	cvt.rn.f32.u32 	%f3984, %r492;
	fma.rn.f32 	%f3985, %f690, %f3984, 0f00000000;
	st.local.f32 	[%rd323+16], %f3985;
	sub.f32 	%f3986, %f3985, %f3;
	sub.f32 	%f3987, %f3, %f3985;
	selp.f32 	%f3988, %f3987, %f3986, %p497;
	max.f32 	%f3989, %f3988, 0f00000000;
	st.local.f32 	[%rd324+16], %f3989;
	st.local.f32 	[%rd325+16], %f3989;
	setp.eq.s32 	%p952, %r491, 1;
	@%p952 bra 	$L__BB5_1165;
	add.s32 	%r1187, %r493, 5;
	cvt.rn.f32.u32 	%f3990, %r1187;
	fma.rn.f32 	%f3991, %f690, %f3990, 0f00000000;
	st.local.f32 	[%rd323+20], %f3991;
	sub.f32 	%f3992, %f3991, %f3;
	sub.f32 	%f3993, %f3, %f3991;
	selp.f32 	%f3994, %f3993, %f3992, %p497;
	max.f32 	%f3995, %f3994, 0f00000000;
	st.local.f32 	[%rd324+20], %f3995;
	st.local.f32 	[%rd325+20], %f3995;
	setp.eq.s32 	%p954, %r491, 2;
	@%p954 bra 	$L__BB5_1165;
	add.s32 	%r1188, %r493, 6;
	cvt.rn.f32.u32 	%f3996, %r1188;
	fma.rn.f32 	%f3997, %f690, %f3996, 0f00000000;
	st.local.f32 	[%rd323+24], %f3997;
	sub.f32 	%f3998, %f3997, %f3;
	sub.f32 	%f3999, %f3, %f3997;
	selp.f32 	%f4000, %f3999, %f3998, %p497;
	max.f32 	%f4001, %f4000, 0f00000000;
	st.local.f32 	[%rd324+24], %f4001;
	st.local.f32 	[%rd325+24], %f4001;
$L__BB5_1165:
	ld.param.u32 	%r1430, [_Z32compute_iv_fd_kernel_threadlocalPKfS0_S0_S0_PKiS0_S0_iiiS0_S0_iPf_param_8];
	setp.lt.s32 	%p956, %r1430, 1;
	@%p956 bra 	$L__BB5_1342;
	mul.f32 	%f691, %f690, %f690;
	sub.f32 	%f4002, %f689, %f3;
	max.f32 	%f4003, %f4002, 0f00000000;
	selp.f32 	%f692, 0f00000000, %f4003, %p497;
	and.b32  	%r495, %r288, 3;
	and.b32  	%r496, %r288, 124;
	and.b32  	%r497, %r287, 3;
	and.b32  	%r498, %r287, 124;
	mul.wide.u32 	%rd1226, %r289, 4;
	add.s64 	%rd326, %rd35, %rd1226;
	add.s64 	%rd327, %rd36, %rd1226;
	add.s32 	%r499, %r286, -4;
	mul.wide.u32 	%rd1227, %r499, 4;
	add.s64 	%rd328, %rd35, %rd1227;
	add.s64 	%rd329, %rd36, %rd1227;
	add.s32 	%r500, %r286, -5;
	mul.wide.u32 	%rd1228, %r500, 4;
	add.s64 	%rd330, %rd35, %rd1228;
	add.s64 	%rd331, %rd36, %rd1228;
	add.s32 	%r501, %r286, -6;
	mov.u32 	%r1637, %r79;
$L__BB5_1167:
	mov.u32 	%r502, %r1637;
	add.s32 	%r1637, %r502, -1;
	mul.wide.u32 	%rd1229, %r1637, 4;
	add.s64 	%rd1230, %rd22, %rd1229;
	ld.local.f32 	%f693, [%rd1230];
	ld.local.f32 	%f5370, [%rd25+4];
	mov.b32 	%r1638, 1;
$L__BB5_1168:
	mul.wide.u32 	%rd1231, %r1638, 4;
	add.s64 	%rd332, %rd24, %rd1231;
	ld.local.f32 	%f4004, [%rd332];
	mul.f32 	%f4005, %f4004, %f4004;
	mul.f32 	%f4006, %f4005, 0f43364000;
	div.rn.f32 	%f4007, %f4006, %f691;
	mul.f32 	%f4008, %f693, %f4004;
	div.rn.f32 	%f4009, %f4008, %f690;
	sub.f32 	%f4010, %f4007, %f4009;
	mul.f32 	%f4011, %f366, %f4010;
	add.f32 	%f4012, %f693, %f4007;
	mul.f32 	%f4013, %f367, %f4012;
	add.f32 	%f4014, %f4009, %f4007;
	mul.f32 	%f4015, %f366, %f4014;
	neg.f32 	%f4016, %f4011;
	add.s64 	%rd333, %rd28, %rd1231;
	st.local.f32 	[%rd333+-4], %f4016;
	mov.f32 	%f4017, 0f3F800000;
	sub.f32 	%f4018, %f4017, %f4013;
	add.s64 	%rd334, %rd29, %rd1231;
	st.local.f32 	[%rd334+-4], %f4018;
	neg.f32 	%f4019, %f4015;
	add.s64 	%rd335, %rd30, %rd1231;
	st.local.f32 	[%rd335+-4], %f4019;
	add.s64 	%rd336, %rd25, %rd1231;
	ld.local.f32 	%f4020, [%rd336+-4];
	add.f32 	%f4021, %f4013, 0f3F800000;
	mul.f32 	%f4022, %f5370, %f4021;
	fma.rn.f32 	%f4023, %f4020, %f4011, %f4022;
	ld.local.v2.f32 	{%f4024, %f4025}, [%rd336+4];
	fma.rn.f32 	%f4026, %f4015, %f4024, %f4023;
	add.s64 	%rd337, %rd31, %rd1231;
	st.local.f32 	[%rd337+-4], %f4026;
	ld.local.v2.f32 	{%f4027, %f4028}, [%rd332+4];
	mul.f32 	%f4029, %f4027, %f4027;
	mul.f32 	%f4030, %f4029, 0f43364000;
	div.rn.f32 	%f4031, %f4030, %f691;
	mul.f32 	%f4032, %f693, %f4027;
	div.rn.f32 	%f4033, %f4032, %f690;
	sub.f32 	%f4034, %f4031, %f4033;
	mul.f32 	%f4035, %f366, %f4034;
	add.f32 	%f4036, %f693, %f4031;
	mul.f32 	%f4037, %f367, %f4036;
	add.f32 	%f4038, %f4033, %f4031;
	mul.f32 	%f4039, %f366, %f4038;
	neg.f32 	%f4040, %f4035;
	st.local.f32 	[%rd333], %f4040;
	sub.f32 	%f4041, %f4017, %f4037;
	st.local.f32 	[%rd334], %f4041;
	neg.f32 	%f4042, %f4039;
	st.local.f32 	[%rd335], %f4042;
	add.f32 	%f4043, %f4037, 0f3F800000;
	mul.f32 	%f4044, %f4024, %f4043;
	fma.rn.f32 	%f4045, %f5370, %f4035, %f4044;
	fma.rn.f32 	%f4046, %f4039, %f4025, %f4045;
	st.local.f32 	[%rd337], %f4046;
	mul.f32 	%f4047, %f4028, %f4028;
	mul.f32 	%f4048, %f4047, 0f43364000;
	div.rn.f32 	%f4049, %f4048, %f691;
	mul.f32 	%f4050, %f693, %f4028;
	div.rn.f32 	%f4051, %f4050, %f690;
	sub.f32 	%f4052, %f4049, %f4051;
	mul.f32 	%f4053, %f366, %f4052;
	add.f32 	%f4054, %f693, %f4049;
	mul.f32 	%f4055, %f367, %f4054;
	add.f32 	%f4056, %f4051, %f4049;
	mul.f32 	%f4057, %f366, %f4056;
	neg.f32 	%f4058, %f4053;
	st.local.f32 	[%rd333+4], %f4058;
	sub.f32 	%f4059, %f4017, %f4055;
	st.local.f32 	[%rd334+4], %f4059;
	neg.f32 	%f4060, %f4057;
	st.local.f32 	[%rd335+4], %f4060;
	add.f32 	%f4061, %f4055, 0f3F800000;
	mul.f32 	%f4062, %f4025, %f4061;
	fma.rn.f32 	%f4063, %f4024, %f4053, %f4062;
	ld.local.v2.f32 	{%f696, %f5370}, [%rd336+12];
	fma.rn.f32 	%f4064, %f4057, %f696, %f4063;
	st.local.f32 	[%rd337+4], %f4064;
	ld.local.f32 	%f4065, [%rd332+12];
	mul.f32 	%f4066, %f4065, %f4065;
	mul.f32 	%f4067, %f4066, 0f43364000;
	div.rn.f32 	%f4068, %f4067, %f691;
	mul.f32 	%f4069, %f693, %f4065;
	div.rn.f32 	%f4070, %f4069, %f690;
	sub.f32 	%f4071, %f4068, %f4070;
	mul.f32 	%f4072, %f366, %f4071;
	add.f32 	%f4073, %f693, %f4068;
	mul.f32 	%f4074, %f367, %f4073;
	add.f32 	%f4075, %f4070, %f4068;
	mul.f32 	%f4076, %f366, %f4075;
	neg.f32 	%f4077, %f4072;
	st.local.f32 	[%rd333+8], %f4077;
	sub.f32 	%f4078, %f4017, %f4074;
	st.local.f32 	[%rd334+8], %f4078;
	neg.f32 	%f4079, %f4076;
	st.local.f32 	[%rd335+8], %f4079;
	add.f32 	%f4080, %f4074, 0f3F800000;
	mul.f32 	%f4081, %f696, %f4080;
	fma.rn.f32 	%f4082, %f4025, %f4072, %f4081;
	add.s32 	%r505, %r1638, 4;
	fma.rn.f32 	%f4083, %f4076, %f5370, %f4082;
	st.local.f32 	[%rd337+8], %f4083;
	add.s32 	%r1190, %r1638, 3;
	setp.ne.s32 	%p958, %r1190, %r496;
	mov.u32 	%r1638, %r505;
	@%p958 bra 	$L__BB5_1168;
	setp.eq.s32 	%p959, %r495, 0;
	@%p959 bra 	$L__BB5_1173;
	setp.eq.s32 	%p960, %r495, 1;
	ld.local.f32 	%f4084, [%rd332+16];
	mul.f32 	%f4085, %f4084, %f4084;
	mul.f32 	%f4086, %f4085, 0f43364000;
	div.rn.f32 	%f4087, %f4086, %f691;
	mul.f32 	%f4088, %f693, %f4084;
	div.rn.f32 	%f4089, %f4088, %f690;
	sub.f32 	%f4090, %f4087, %f4089;
	mul.f32 	%f4091, %f366, %f4090;
	add.f32 	%f4092, %f693, %f4087;
	mul.f32 	%f4093, %f367, %f4092;
	add.f32 	%f4094, %f4089, %f4087;
	mul.f32 	%f4095, %f366, %f4094;
	neg.f32 	%f4096, %f4091;
	st.local.f32 	[%rd333+12], %f4096;
	mov.f32 	%f4097, 0f3F800000;
	sub.f32 	%f4098, %f4097, %f4093;
	st.local.f32 	[%rd334+12], %f4098;
	neg.f32 	%f4099, %f4095;
	st.local.f32 	[%rd335+12], %f4099;
	add.f32 	%f4100, %f4093, 0f3F800000;
	mul.f32 	%f4101, %f5370, %f4100;
	fma.rn.f32 	%f4102, %f696, %f4091, %f4101;
	ld.local.f32 	%f698, [%rd336+20];
	fma.rn.f32 	%f4103, %f4095, %f698, %f4102;
	st.local.f32 	[%rd337+12], %f4103;
	@%p960 bra 	$L__BB5_1173;
	setp.eq.s32 	%p961, %r495, 2;
	ld.local.f32 	%f4104, [%rd332+20];
	mul.f32 	%f4105, %f4104, %f4104;
	mul.f32 	%f4106, %f4105, 0f43364000;
	div.rn.f32 	%f4107, %f4106, %f691;
	mul.f32 	%f4108, %f693, %f4104;
	div.rn.f32 	%f4109, %f4108, %f690;
	sub.f32 	%f4110, %f4107, %f4109;
	mul.f32 	%f4111, %f366, %f4110;
	add.f32 	%f4112, %f693, %f4107;
	mul.f32 	%f4113, %f367, %f4112;
	add.f32 	%f4114, %f4109, %f4107;
	mul.f32 	%f4115, %f366, %f4114;
	neg.f32 	%f4116, %f4111;
	st.local.f32 	[%rd333+16], %f4116;
	mov.f32 	%f4117, 0f3F800000;
	sub.f32 	%f4118, %f4117, %f4113;
	st.local.f32 	[%rd334+16], %f4118;
	neg.f32 	%f4119, %f4115;
	st.local.f32 	[%rd335+16], %f4119;
	add.f32 	%f4120, %f4113, 0f3F800000;
	mul.f32 	%f4121, %f698, %f4120;
	fma.rn.f32 	%f4122, %f5370, %f4111, %f4121;
	ld.local.f32 	%f699, [%rd336+24];
	fma.rn.f32 	%f4123, %f4115, %f699, %f4122;
	st.local.f32 	[%rd337+16], %f4123;
	@%p961 bra 	$L__BB5_1173;
	ld.local.f32 	%f4124, [%rd332+24];
	mul.f32 	%f4125, %f4124, %f4124;
	mul.f32 	%f4126, %f4125, 0f43364000;
	div.rn.f32 	%f4127, %f4126, %f691;
	mul.f32 	%f4128, %f693, %f4124;
	div.rn.f32 	%f4129, %f4128, %f690;
	sub.f32 	%f4130, %f4127, %f4129;
	mul.f32 	%f4131, %f366, %f4130;
	add.f32 	%f4132, %f693, %f4127;
	mul.f32 	%f4133, %f367, %f4132;
	add.f32 	%f4134, %f4129, %f4127;
	mul.f32 	%f4135, %f366, %f4134;
	neg.f32 	%f4136, %f4131;
	st.local.f32 	[%rd333+20], %f4136;
	mov.f32 	%f4137, 0f3F800000;
	sub.f32 	%f4138, %f4137, %f4133;
	st.local.f32 	[%rd334+20], %f4138;
	neg.f32 	%f4139, %f4135;
	st.local.f32 	[%rd335+20], %f4139;
	add.f32 	%f4140, %f4133, 0f3F800000;
	mul.f32 	%f4141, %f699, %f4140;
	fma.rn.f32 	%f4142, %f698, %f4131, %f4141;
	ld.local.f32 	%f4143, [%rd336+28];
	fma.rn.f32 	%f4144, %f4135, %f4143, %f4142;
	st.local.f32 	[%rd337+20], %f4144;
$L__BB5_1173:
	ld.local.f32 	%f4145, [%rd28];
	mul.f32 	%f4146, %f368, %f4145;
	ld.local.f32 	%f4147, [%rd31];
	sub.f32 	%f4148, %f4147, %f4146;
	st.local.f32 	[%rd31], %f4148;
	ld.local.f32 	%f4149, [%rd193];
	mul.f32 	%f4150, %f692, %f4149;
	ld.local.f32 	%f4151, [%rd194];
	sub.f32 	%f4152, %f4151, %f4150;
	st.local.f32 	[%rd194], %f4152;
	mov.b32 	%r1639, 0;
$L__BB5_1174:
	mul.wide.u32 	%rd1232, %r1639, 4;
	add.s64 	%rd338, %rd28, %rd1232;
	ld.local.f32 	%f4153, [%rd338];
	add.s64 	%rd339, %rd32, %rd1232;
	st.local.f32 	[%rd339], %f4153;
	add.s64 	%rd340, %rd29, %rd1232;
	ld.local.f32 	%f4154, [%rd340];
	add.s64 	%rd341, %rd33, %rd1232;
	st.local.f32 	[%rd341], %f4154;
	add.s64 	%rd342, %rd30, %rd1232;
	ld.local.f32 	%f4155, [%rd342];
	add.s64 	%rd343, %rd34, %rd1232;
	st.local.f32 	[%rd343], %f4155;
	add.s64 	%rd344, %rd31, %rd1232;
	ld.local.f32 	%f4156, [%rd344];
	add.s64 	%rd345, %rd35, %rd1232;
	st.local.f32 	[%rd345], %f4156;
	ld.local.f32 	%f4157, [%rd338+4];
	st.local.f32 	[%rd339+4], %f4157;
	ld.local.f32 	%f4158, [%rd340+4];
	st.local.f32 	[%rd341+4], %f4158;
	ld.local.f32 	%f4159, [%rd342+4];
	st.local.f32 	[%rd343+4], %f4159;
	ld.local.f32 	%f4160, [%rd344+4];
	st.local.f32 	[%rd345+4], %f4160;
	ld.local.f32 	%f4161, [%rd338+8];
	st.local.f32 	[%rd339+8], %f4161;
	ld.local.f32 	%f4162, [%rd340+8];
	st.local.f32 	[%rd341+8], %f4162;
	ld.local.f32 	%f4163, [%rd342+8];
	st.local.f32 	[%rd343+8], %f4163;
	ld.local.f32 	%f4164, [%rd344+8];
	st.local.f32 	[%rd345+8], %f4164;
	ld.local.f32 	%f4165, [%rd338+12];
	st.local.f32 	[%rd339+12], %f4165;
	ld.local.f32 	%f4166, [%rd340+12];
	st.local.f32 	[%rd341+12], %f4166;
	ld.local.f32 	%f4167, [%rd342+12];
	st.local.f32 	[%rd343+12], %f4167;
	ld.local.f32 	%f4168, [%rd344+12];
	st.local.f32 	[%rd345+12], %f4168;
	add.s32 	%r1639, %r1639, 4;
	setp.ne.s32 	%p962, %r1639, %r496;
	@%p962 bra 	$L__BB5_1174;
	@%p959 bra 	$L__BB5_1179;
	setp.eq.s32 	%p964, %r495, 1;
	ld.local.f32 	%f4169, [%rd338+16];
	st.local.f32 	[%rd339+16], %f4169;
	ld.local.f32 	%f4170, [%rd340+16];
	st.local.f32 	[%rd341+16], %f4170;
	ld.local.f32 	%f4171, [%rd342+16];
	st.local.f32 	[%rd343+16], %f4171;
	ld.local.f32 	%f4172, [%rd344+16];
	st.local.f32 	[%rd345+16], %f4172;
	@%p964 bra 	$L__BB5_1179;
	setp.eq.s32 	%p965, %r495, 2;
	ld.local.f32 	%f4173, [%rd338+20];
	st.local.f32 	[%rd339+20], %f4173;
	ld.local.f32 	%f4174, [%rd340+20];
	st.local.f32 	[%rd341+20], %f4174;
	ld.local.f32 	%f4175, [%rd342+20];
	st.local.f32 	[%rd343+20], %f4175;
	ld.local.f32 	%f4176, [%rd344+20];
	st.local.f32 	[%rd345+20], %f4176;
	@%p965 bra 	$L__BB5_1179;
	ld.local.f32 	%f4177, [%rd338+24];
	st.local.f32 	[%rd339+24], %f4177;
	ld.local.f32 	%f4178, [%rd340+24];
	st.local.f32 	[%rd341+24], %f4178;
	ld.local.f32 	%f4179, [%rd342+24];
	st.local.f32 	[%rd343+24], %f4179;
	ld.local.f32 	%f4180, [%rd344+24];
	st.local.f32 	[%rd345+24], %f4180;
$L__BB5_1179:
	ld.local.f32 	%f4181, [%rd34];
	ld.local.f32 	%f4182, [%rd33];
	div.rn.f32 	%f4183, %f4181, %f4182;
	st.local.f32 	[%rd36], %f4183;
	ld.local.f32 	%f4184, [%rd35];
	div.rn.f32 	%f4185, %f4184, %f4182;
	st.local.f32 	[%rd35], %f4185;
	mov.b32 	%r1640, 1;
$L__BB5_1180:
	mov.u32 	%r508, %r1640;
	mul.wide.u32 	%rd1233, %r508, 4;
	add.s64 	%rd346, %rd33, %rd1233;
	ld.local.f32 	%f4187, [%rd346];
	add.s64 	%rd347, %rd32, %rd1233;
	ld.local.f32 	%f700, [%rd347];
	mul.wide.s32 	%rd1234, %r508, 4;
	add.s64 	%rd348, %rd36, %rd1234;
	ld.local.f32 	%f4188, [%rd348+-4];
	mul.f32 	%f4189, %f700, %f4188;
	sub.f32 	%f701, %f4187, %f4189;
	setp.eq.s32 	%p966, %r508, %r287;
	add.s64 	%rd349, %rd34, %rd1233;
	mov.f32 	%f5371, 0f00000000;
	@%p966 bra 	$L__BB5_1182;
	ld.local.f32 	%f4190, [%rd349];
	div.rn.f32 	%f5371, %f4190, %f701;
$L__BB5_1182:
	st.local.f32 	[%rd348], %f5371;
	mul.wide.u32 	%rd1235, %r508, 4;
	add.s64 	%rd350, %rd35, %rd1235;
	ld.local.f32 	%f4192, [%rd350];
	ld.local.f32 	%f4193, [%rd350+-4];
	mul.f32 	%f4194, %f700, %f4193;
	sub.f32 	%f4195, %f4192, %f4194;
	div.rn.f32 	%f704, %f4195, %f701;
	st.local.f32 	[%rd350], %f704;
	ld.local.f32 	%f4196, [%rd346+4];
	ld.local.f32 	%f705, [%rd347+4];
	mul.f32 	%f4197, %f705, %f5371;
	sub.f32 	%f706, %f4196, %f4197;
	setp.eq.s32 	%p967, %r508, %r289;
	mov.f32 	%f5372, 0f00000000;
	@%p967 bra 	$L__BB5_1184;
	ld.local.f32 	%f4198, [%rd349+4];
	div.rn.f32 	%f5372, %f4198, %f706;
$L__BB5_1184:
	st.local.f32 	[%rd348+4], %f5372;
	ld.local.f32 	%f4200, [%rd350+4];
	mul.f32 	%f4201, %f705, %f704;
	sub.f32 	%f4202, %f4200, %f4201;
	div.rn.f32 	%f709, %f4202, %f706;
	st.local.f32 	[%rd350+4], %f709;
	ld.local.f32 	%f4203, [%rd346+8];
	ld.local.f32 	%f710, [%rd347+8];
	mul.f32 	%f4204, %f710, %f5372;
	sub.f32 	%f711, %f4203, %f4204;
	setp.eq.s32 	%p968, %r508, %r499;
	mov.f32 	%f5373, 0f00000000;
	@%p968 bra 	$L__BB5_1186;
	ld.local.f32 	%f4205, [%rd349+8];
	div.rn.f32 	%f5373, %f4205, %f711;
$L__BB5_1186:
	st.local.f32 	[%rd348+8], %f5373;
	ld.local.f32 	%f4207, [%rd350+8];
	mul.f32 	%f4208, %f710, %f709;
	sub.f32 	%f4209, %f4207, %f4208;
	div.rn.f32 	%f714, %f4209, %f711;
	st.local.f32 	[%rd350+8], %f714;
	ld.local.f32 	%f4210, [%rd346+12];
	ld.local.f32 	%f715, [%rd347+12];
	mul.f32 	%f4211, %f715, %f5373;
	sub.f32 	%f716, %f4210, %f4211;
	setp.eq.s32 	%p969, %r508, %r500;
	mov.f32 	%f5374, 0f00000000;
	@%p969 bra 	$L__BB5_1188;
	ld.local.f32 	%f4212, [%rd349+12];
	div.rn.f32 	%f5374, %f4212, %f716;
$L__BB5_1188:
	st.local.f32 	[%rd348+12], %f5374;
	ld.local.f32 	%f4213, [%rd350+12];
	mul.f32 	%f4214, %f715, %f714;
	sub.f32 	%f4215, %f4213, %f4214;
	div.rn.f32 	%f719, %f4215, %f716;
	st.local.f32 	[%rd350+12], %f719;
	add.s32 	%r1640, %r508, 4;
	add.s32 	%r1193, %r508, 3;
	setp.ne.s32 	%p970, %r1193, %r498;
	@%p970 bra 	$L__BB5_1180;
	setp.eq.s32 	%p971, %r497, 0;
	@%p971 bra 	$L__BB5_1199;
	ld.local.f32 	%f4217, [%rd346+16];
	ld.local.f32 	%f720, [%rd347+16];
	mul.f32 	%f4218, %f720, %f5374;
	sub.f32 	%f721, %f4217, %f4218;
	setp.eq.s32 	%p972, %r1640, %r287;
	mov.f32 	%f5375, 0f00000000;
	@%p972 bra 	$L__BB5_1192;
	ld.local.f32 	%f4219, [%rd349+16];
	div.rn.f32 	%f5375, %f4219, %f721;
$L__BB5_1192:
	setp.eq.s32 	%p973, %r497, 1;
	st.local.f32 	[%rd348+16], %f5375;
	ld.local.f32 	%f4220, [%rd350+16];
	mul.f32 	%f4221, %f720, %f719;
	sub.f32 	%f4222, %f4220, %f4221;
	div.rn.f32 	%f724, %f4222, %f721;
	st.local.f32 	[%rd350+16], %f724;
	@%p973 bra 	$L__BB5_1199;
	ld.local.f32 	%f4224, [%rd346+20];
	ld.local.f32 	%f725, [%rd347+20];
	mul.f32 	%f4225, %f725, %f5375;
	sub.f32 	%f726, %f4224, %f4225;
	add.s32 	%r1194, %r286, -7;
	setp.eq.s32 	%p974, %r508, %r1194;
	mov.f32 	%f5376, 0f00000000;
	@%p974 bra 	$L__BB5_1195;
	ld.local.f32 	%f4226, [%rd349+20];
	div.rn.f32 	%f5376, %f4226, %f726;
$L__BB5_1195:
	setp.eq.s32 	%p975, %r497, 2;
	st.local.f32 	[%rd348+20], %f5376;
	ld.local.f32 	%f4227, [%rd350+20];
	mul.f32 	%f4228, %f725, %f724;
	sub.f32 	%f4229, %f4227, %f4228;
	div.rn.f32 	%f729, %f4229, %f726;
	st.local.f32 	[%rd350+20], %f729;
	@%p975 bra 	$L__BB5_1199;
	ld.local.f32 	%f4231, [%rd346+24];
	ld.local.f32 	%f730, [%rd347+24];
	mul.f32 	%f4232, %f730, %f5376;
	sub.f32 	%f731, %f4231, %f4232;
	add.s32 	%r1195, %r286, -8;
	setp.eq.s32 	%p976, %r508, %r1195;
	mov.f32 	%f5377, 0f00000000;
	@%p976 bra 	$L__BB5_1198;
	ld.local.f32 	%f4233, [%rd349+24];
	div.rn.f32 	%f5377, %f4233, %f731;
$L__BB5_1198:
	st.local.f32 	[%rd348+24], %f5377;
	ld.local.f32 	%f4234, [%rd350+24];
	mul.f32 	%f4235, %f730, %f729;
	sub.f32 	%f4236, %f4234, %f4235;
	div.rn.f32 	%f4237, %f4236, %f731;
	st.local.f32 	[%rd350+24], %f4237;
$L__BB5_1199:
	st.local.f32 	[%rd26], %f368;
	st.local.f32 	[%rd195], %f692;
	ld.local.f32 	%f734, [%rd196];
	st.local.f32 	[%rd195+-4], %f734;
	mov.u32 	%r1641, %r289;
	@%p971 bra 	$L__BB5_1203;
	setp.eq.s32 	%p978, %r497, 1;
	ld.local.f32 	%f4238, [%rd326];
	ld.local.f32 	%f4239, [%rd327];
	mul.f32 	%f4240, %f4239, %f734;
	sub.f32 	%f735, %f4238, %f4240;
	st.local.f32 	[%rd195+-8], %f735;
	mov.u32 	%r1641, %r499;
	@%p978 bra 	$L__BB5_1203;
	setp.eq.s32 	%p979, %r497, 2;
	ld.local.f32 	%f4241, [%rd328];
	ld.local.f32 	%f4242, [%rd329];
	mul.f32 	%f4243, %f4242, %f735;
	sub.f32 	%f736, %f4241, %f4243;
	st.local.f32 	[%rd195+-12], %f736;
	mov.u32 	%r1641, %r500;
	@%p979 bra 	$L__BB5_1203;
	ld.local.f32 	%f4244, [%rd330];
	ld.local.f32 	%f4245, [%rd331];
	mul.f32 	%f4246, %f4245, %f736;
	sub.f32 	%f4247, %f4244, %f4246;
	st.local.f32 	[%rd195+-16], %f4247;
	mov.u32 	%r1641, %r501;
$L__BB5_1203:
	mul.wide.u32 	%rd1236, %r1641, 4;
	add.s64 	%rd1237, %rd35, %rd1236;
	ld.local.f32 	%f4248, [%rd1237];
	add.s64 	%rd1238, %rd36, %rd1236;
	ld.local.f32 	%f4249, [%rd1238];
	add.s64 	%rd1239, %rd26, %rd1236;
	ld.local.f32 	%f4250, [%rd1239+8];
	mul.f32 	%f4251, %f4249, %f4250;
	sub.f32 	%f4252, %f4248, %f4251;
	st.local.f32 	[%rd1239+4], %f4252;
	add.s32 	%r1196, %r1641, -1;
	mul.wide.u32 	%rd1240, %r1196, 4;
	add.s64 	%rd1241, %rd35, %rd1240;
	ld.local.f32 	%f4253, [%rd1241];
	add.s64 	%rd1242, %rd36, %rd1240;
	ld.local.f32 	%f4254, [%rd1242];
	mul.f32 	%f4255, %f4254, %f4252;
	sub.f32 	%f4256, %f4253, %f4255;
	st.local.f32 	[%rd1239], %f4256;
	add.s32 	%r1197, %r1641, -2;
	mul.wide.u32 	%rd1243, %r1197, 4;
	add.s64 	%rd1244, %rd35, %rd1243;
	ld.local.f32 	%f4257, [%rd1244];
	add.s64 	%rd1245, %rd36, %rd1243;
	ld.local.f32 	%f4258, [%rd1245];
	mul.f32 	%f4259, %f4258, %f4256;
	sub.f32 	%f4260, %f4257, %f4259;
	add.s64 	%rd1246, %rd26, %rd1240;
	st.local.f32 	[%rd1246], %f4260;
	add.s32 	%r1198, %r1641, -3;
	mul.wide.u32 	%rd1247, %r1198, 4;
	add.s64 	%rd1248, %rd35, %rd1247;
	ld.local.f32 	%f4261, [%rd1248];
	add.s64 	%rd1249, %rd36, %rd1247;
	ld.local.f32 	%f4262, [%rd1249];
	mul.f32 	%f4263, %f4262, %f4260;
	sub.f32 	%f4264, %f4261, %f4263;
	add.s64 	%rd1250, %rd26, %rd1243;
	st.local.f32 	[%rd1250], %f4264;
	add.s32 	%r512, %r1641, -4;
	setp.gt.s32 	%p980, %r1641, 3;
	mov.u32 	%r1641, %r512;
	@%p980 bra 	$L__BB5_1203;
	mov.b32 	%r1643, 0;
$L__BB5_1205:
	mov.b32 	%r1644, 1;
$L__BB5_1206:
	mul.wide.u32 	%rd1251, %r1644, 4;
	add.s64 	%rd1252, %rd26, %rd1251;
	ld.local.f32 	%f4265, [%rd1252];
	add.s64 	%rd1253, %rd27, %rd1251;
	ld.local.f32 	%f4266, [%rd1253];
	setp.geu.f32 	%p981, %f4265, %f4266;
	@%p981 bra 	$L__BB5_1620;
	mov.b32 	%r1645, 1;
$L__BB5_1208:
	mul.wide.u32 	%rd1254, %r1645, 4;
	add.s64 	%rd351, %rd26, %rd1254;
	ld.local.f32 	%f4267, [%rd351];
	add.s64 	%rd352, %rd27, %rd1254;
	ld.local.f32 	%f737, [%rd352];
	setp.lt.f32 	%p983, %f4267, %f737;
	add.s64 	%rd353, %rd28, %rd1254;
	add.s64 	%rd354, %rd32, %rd1254;
	add.s64 	%rd355, %rd29, %rd1254;
	add.s64 	%rd356, %rd33, %rd1254;
	add.s64 	%rd357, %rd30, %rd1254;
	add.s64 	%rd358, %rd34, %rd1254;
	add.s64 	%rd359, %rd31, %rd1254;
	add.s64 	%rd360, %rd35, %rd1254;
	@%p983 bra 	$L__BB5_1210;
	ld.local.f32 	%f4268, [%rd353+-4];
	st.local.f32 	[%rd354+-4], %f4268;
	ld.local.f32 	%f4269, [%rd355+-4];
	st.local.f32 	[%rd356+-4], %f4269;
	ld.local.f32 	%f4270, [%rd357+-4];
	st.local.f32 	[%rd358+-4], %f4270;
	ld.local.f32 	%f4271, [%rd359+-4];
	st.local.f32 	[%rd360+-4], %f4271;
	bra.uni 	$L__BB5_1211;
$L__BB5_1210:
	mov.b32 	%r1202, 0;
	st.local.u32 	[%rd354+-4], %r1202;
	mov.b32 	%r1203, 1065353216;
	st.local.u32 	[%rd356+-4], %r1203;
	st.local.u32 	[%rd358+-4], %r1202;
	st.local.f32 	[%rd360+-4], %f737;
$L__BB5_1211:
	ld.local.f32 	%f4272, [%rd351+4];
	ld.local.f32 	%f5378, [%rd352+4];
	setp.lt.f32 	%p984, %f4272, %f5378;
	@%p984 bra 	$L__BB5_1213;
	ld.local.f32 	%f4273, [%rd353];
	st.local.f32 	[%rd354], %f4273;
	ld.local.f32 	%f4274, [%rd355];
	st.local.f32 	[%rd356], %f4274;
	ld.local.f32 	%f4275, [%rd357];
	st.local.f32 	[%rd358], %f4275;
	ld.local.f32 	%f5378, [%rd359];
	bra.uni 	$L__BB5_1214;
$L__BB5_1213:
	mov.b32 	%r1204, 0;
	st.local.u32 	[%rd354], %r1204;
	mov.b32 	%r1205, 1065353216;
	st.local.u32 	[%rd356], %r1205;
	st.local.u32 	[%rd358], %r1204;
$L__BB5_1214:
	st.local.f32 	[%rd360], %f5378;
	ld.local.f32 	%f4276, [%rd351+8];
	ld.local.f32 	%f741, [%rd352+8];
	setp.lt.f32 	%p985, %f4276, %f741;
	@%p985 bra 	$L__BB5_1216;
	ld.local.f32 	%f4277, [%rd353+4];
	st.local.f32 	[%rd354+4], %f4277;
	ld.local.f32 	%f4278, [%rd355+4];
	st.local.f32 	[%rd356+4], %f4278;
	ld.local.f32 	%f4279, [%rd357+4];
	st.local.f32 	[%rd358+4], %f4279;
	ld.local.f32 	%f4280, [%rd359+4];
	st.local.f32 	[%rd360+4], %f4280;
	bra.uni 	$L__BB5_1217;
$L__BB5_1216:
	mov.b32 	%r1206, 0;
	st.local.u32 	[%rd354+4], %r1206;
	mov.b32 	%r1207, 1065353216;
	st.local.u32 	[%rd356+4], %r1207;
	st.local.u32 	[%rd358+4], %r1206;
	st.local.f32 	[%rd360+4], %f741;
$L__BB5_1217:
	ld.local.f32 	%f4281, [%rd351+12];
	ld.local.f32 	%f742, [%rd352+12];
	setp.lt.f32 	%p986, %f4281, %f742;
	@%p986 bra 	$L__BB5_1219;
	ld.local.f32 	%f4282, [%rd353+8];
	st.local.f32 	[%rd354+8], %f4282;
	ld.local.f32 	%f4283, [%rd355+8];
	st.local.f32 	[%rd356+8], %f4283;
	ld.local.f32 	%f4284, [%rd357+8];
	st.local.f32 	[%rd358+8], %f4284;
	ld.local.f32 	%f4285, [%rd359+8];
	st.local.f32 	[%rd360+8], %f4285;
	bra.uni 	$L__BB5_1220;
$L__BB5_1219:
	mov.b32 	%r1208, 0;
	st.local.u32 	[%rd354+8], %r1208;
	mov.b32 	%r1209, 1065353216;
	st.local.u32 	[%rd356+8], %r1209;
	st.local.u32 	[%rd358+8], %r1208;
	st.local.f32 	[%rd360+8], %f742;
$L__BB5_1220:
	add.s32 	%r517, %r1645, 4;
	add.s32 	%r1210, %r1645, 3;
	setp.ne.s32 	%p987, %r1210, %r496;
	mov.u32 	%r1645, %r517;
	@%p987 bra 	$L__BB5_1208;
	@%p959 bra 	$L__BB5_1233;
	ld.local.f32 	%f4286, [%rd351+16];
	ld.local.f32 	%f743, [%rd352+16];
	setp.lt.f32 	%p989, %f4286, %f743;
	@%p989 bra 	$L__BB5_1224;
	ld.local.f32 	%f4287, [%rd353+12];
	st.local.f32 	[%rd354+12], %f4287;
	ld.local.f32 	%f4288, [%rd355+12];
	st.local.f32 	[%rd356+12], %f4288;
	ld.local.f32 	%f4289, [%rd357+12];
	st.local.f32 	[%rd358+12], %f4289;
	ld.local.f32 	%f4290, [%rd359+12];
	st.local.f32 	[%rd360+12], %f4290;
	bra.uni 	$L__BB5_1225;
$L__BB5_1224:
	mov.b32 	%r1211, 0;
	st.local.u32 	[%rd354+12], %r1211;
	mov.b32 	%r1212, 1065353216;
	st.local.u32 	[%rd356+12], %r1212;
	st.local.u32 	[%rd358+12], %r1211;
	st.local.f32 	[%rd360+12], %f743;
$L__BB5_1225:
	setp.eq.s32 	%p990, %r495, 1;
	@%p990 bra 	$L__BB5_1233;
	ld.local.f32 	%f4291, [%rd351+20];
	ld.local.f32 	%f744, [%rd352+20];
	setp.lt.f32 	%p991, %f4291, %f744;
	@%p991 bra 	$L__BB5_1228;
	ld.local.f32 	%f4292, [%rd353+16];
	st.local.f32 	[%rd354+16], %f4292;
	ld.local.f32 	%f4293, [%rd355+16];
	st.local.f32 	[%rd356+16], %f4293;
	ld.local.f32 	%f4294, [%rd357+16];
	st.local.f32 	[%rd358+16], %f4294;
	ld.local.f32 	%f4295, [%rd359+16];
	st.local.f32 	[%rd360+16], %f4295;
	bra.uni 	$L__BB5_1229;
$L__BB5_1228:
	mov.b32 	%r1213, 0;
	st.local.u32 	[%rd354+16], %r1213;
	mov.b32 	%r1214, 1065353216;
	st.local.u32 	[%rd356+16], %r1214;
	st.local.u32 	[%rd358+16], %r1213;
	st.local.f32 	[%rd360+16], %f744;
$L__BB5_1229:
	setp.eq.s32 	%p992, %r495, 2;
	@%p992 bra 	$L__BB5_1233;
	ld.local.f32 	%f4296, [%rd351+24];
	ld.local.f32 	%f745, [%rd352+24];
	setp.lt.f32 	%p993, %f4296, %f745;
	@%p993 bra 	$L__BB5_1232;
	ld.local.f32 	%f4297, [%rd353+20];
	st.local.f32 	[%rd354+20], %f4297;
	ld.local.f32 	%f4298, [%rd355+20];
	st.local.f32 	[%rd356+20], %f4298;
	ld.local.f32 	%f4299, [%rd357+20];
	st.local.f32 	[%rd358+20], %f4299;
	ld.local.f32 	%f4300, [%rd359+20];
	st.local.f32 	[%rd360+20], %f4300;
	bra.uni 	$L__BB5_1233;
$L__BB5_1232:
	mov.b32 	%r1215, 0;
	st.local.u32 	[%rd354+20], %r1215;
	mov.b32 	%r1216, 1065353216;
	st.local.u32 	[%rd356+20], %r1216;
	st.local.u32 	[%rd358+20], %r1215;
	st.local.f32 	[%rd360+20], %f745;
$L__BB5_1233:
	ld.local.f32 	%f4302, [%rd32];
	mul.f32 	%f4303, %f368, %f4302;
	ld.local.f32 	%f4304, [%rd35];
	sub.f32 	%f746, %f4304, %f4303;
	ld.local.f32 	%f4305, [%rd197];
	mul.f32 	%f4306, %f692, %f4305;
	ld.local.f32 	%f4307, [%rd196];
	sub.f32 	%f4308, %f4307, %f4306;
	st.local.f32 	[%rd196], %f4308;
	ld.local.f32 	%f747, [%rd33];
	setp.eq.f32 	%p994, %f747, 0f00000000;
	mov.f32 	%f5379, 0f00000000;
	@%p994 bra 	$L__BB5_1235;
	ld.local.f32 	%f4309, [%rd34];
	div.rn.f32 	%f5379, %f4309, %f747;
$L__BB5_1235:
	setp.neu.f32 	%p995, %f747, 0f00000000;
	st.local.f32 	[%rd36], %f5379;
	div.rn.f32 	%f4310, %f746, %f747;
	selp.f32 	%f4311, %f4310, 0f00000000, %p995;
	st.local.f32 	[%rd35], %f4311;
	mov.b32 	%r1646, 1;
$L__BB5_1236:
	mov.u32 	%r518, %r1646;
	mul.wide.u32 	%rd1255, %r518, 4;
	add.s64 	%rd361, %rd33, %rd1255;
	ld.local.f32 	%f4313, [%rd361];
	add.s64 	%rd362, %rd32, %rd1255;
	ld.local.f32 	%f750, [%rd362];
	mul.wide.s32 	%rd1256, %r518, 4;
	add.s64 	%rd363, %rd36, %rd1256;
	ld.local.f32 	%f4314, [%rd363+-4];
	mul.f32 	%f4315, %f750, %f4314;
	sub.f32 	%f4316, %f4313, %f4315;
	setp.eq.s32 	%p996, %r518, %r287;
	setp.eq.f32 	%p997, %f4316, 0f00000000;
	add.s64 	%rd364, %rd34, %rd1255;
	mov.f32 	%f5380, 0f00000000;
	or.pred  	%p998, %p996, %p997;
	@%p998 bra 	$L__BB5_1238;
	ld.local.f32 	%f4317, [%rd364];
	div.rn.f32 	%f5380, %f4317, %f4316;
$L__BB5_1238:
	st.local.f32 	[%rd363], %f5380;
	mul.wide.u32 	%rd1257, %r518, 4;
	add.s64 	%rd365, %rd35, %rd1257;
	mov.f32 	%f5381, 0f00000000;
	@%p997 bra 	$L__BB5_1240;
	ld.local.f32 	%f4319, [%rd365];
	ld.local.f32 	%f4320, [%rd365+-4];
	mul.f32 	%f4321, %f750, %f4320;
	sub.f32 	%f4322, %f4319, %f4321;
	div.rn.f32 	%f5381, %f4322, %f4316;
$L__BB5_1240:
	st.local.f32 	[%rd365], %f5381;
	ld.local.f32 	%f4324, [%rd361+4];
	ld.local.f32 	%f756, [%rd362+4];
	mul.f32 	%f4325, %f756, %f5380;
	sub.f32 	%f4326, %f4324, %f4325;
	setp.eq.s32 	%p1000, %r518, %r289;
	setp.eq.f32 	%p1001, %f4326, 0f00000000;
	mov.f32 	%f5382, 0f00000000;
	or.pred  	%p1002, %p1000, %p1001;
	@%p1002 bra 	$L__BB5_1242;
	ld.local.f32 	%f4327, [%rd364+4];
	div.rn.f32 	%f5382, %f4327, %f4326;
$L__BB5_1242:
	st.local.f32 	[%rd363+4], %f5382;
	mov.f32 	%f5383, 0f00000000;
	@%p1001 bra 	$L__BB5_1244;
	ld.local.f32 	%f4329, [%rd365+4];
	mul.f32 	%f4330, %f756, %f5381;
	sub.f32 	%f4331, %f4329, %f4330;
	div.rn.f32 	%f5383, %f4331, %f4326;
$L__BB5_1244:
	st.local.f32 	[%rd365+4], %f5383;
	ld.local.f32 	%f4333, [%rd361+8];
	ld.local.f32 	%f762, [%rd362+8];
	mul.f32 	%f4334, %f762, %f5382;
	sub.f32 	%f4335, %f4333, %f4334;
	setp.eq.s32 	%p1004, %r518, %r499;
	setp.eq.f32 	%p1005, %f4335, 0f00000000;
	mov.f32 	%f5384, 0f00000000;
	or.pred  	%p1006, %p1004, %p1005;
	@%p1006 bra 	$L__BB5_1246;
	ld.local.f32 	%f4336, [%rd364+8];
	div.rn.f32 	%f5384, %f4336, %f4335;
$L__BB5_1246:
	st.local.f32 	[%rd363+8], %f5384;
	mov.f32 	%f5385, 0f00000000;
	@%p1005 bra 	$L__BB5_1248;
	ld.local.f32 	%f4338, [%rd365+8];
	mul.f32 	%f4339, %f762, %f5383;
	sub.f32 	%f4340, %f4338, %f4339;
	div.rn.f32 	%f5385, %f4340, %f4335;
$L__BB5_1248:
	st.local.f32 	[%rd365+8], %f5385;
	ld.local.f32 	%f4342, [%rd361+12];
	ld.local.f32 	%f768, [%rd362+12];
	mul.f32 	%f4343, %f768, %f5384;
	sub.f32 	%f4344, %f4342, %f4343;
	setp.eq.s32 	%p1008, %r518, %r500;
	setp.eq.f32 	%p1009, %f4344, 0f00000000;
	mov.f32 	%f5386, 0f00000000;
	or.pred  	%p1010, %p1008, %p1009;
	@%p1010 bra 	$L__BB5_1250;
	ld.local.f32 	%f4345, [%rd364+12];
	div.rn.f32 	%f5386, %f4345, %f4344;
$L__BB5_1250:
	st.local.f32 	[%rd363+12], %f5386;
	mov.f32 	%f5387, 0f00000000;
	@%p1009 bra 	$L__BB5_1252;
	ld.local.f32 	%f4347, [%rd365+12];
	mul.f32 	%f4348, %f768, %f5385;
	sub.f32 	%f4349, %f4347, %f4348;
	div.rn.f32 	%f5387, %f4349, %f4344;
$L__BB5_1252:
	st.local.f32 	[%rd365+12], %f5387;
	add.s32 	%r1646, %r518, 4;
	add.s32 	%r1218, %r518, 3;
	setp.ne.s32 	%p1012, %r1218, %r498;
	@%p1012 bra 	$L__BB5_1236;
	@%p971 bra 	$L__BB5_1269;
	ld.local.f32 	%f4351, [%rd361+16];
	ld.local.f32 	%f774, [%rd362+16];
	mul.f32 	%f4352, %f774, %f5386;
	sub.f32 	%f4353, %f4351, %f4352;
	setp.eq.s32 	%p1014, %r1646, %r287;
	setp.eq.f32 	%p1015, %f4353, 0f00000000;
	mov.f32 	%f5388, 0f00000000;
	or.pred  	%p1016, %p1014, %p1015;
	@%p1016 bra 	$L__BB5_1256;
	ld.local.f32 	%f4354, [%rd364+16];
	div.rn.f32 	%f5388, %f4354, %f4353;
$L__BB5_1256:
	st.local.f32 	[%rd363+16], %f5388;
	mov.f32 	%f5389, 0f00000000;
	@%p1015 bra 	$L__BB5_1258;
	ld.local.f32 	%f4356, [%rd365+16];
	mul.f32 	%f4357, %f774, %f5387;
	sub.f32 	%f4358, %f4356, %f4357;
	div.rn.f32 	%f5389, %f4358, %f4353;
$L__BB5_1258:
	setp.eq.s32 	%p1018, %r497, 1;
	st.local.f32 	[%rd365+16], %f5389;
	@%p1018 bra 	$L__BB5_1269;
	ld.local.f32 	%f4360, [%rd361+20];
	ld.local.f32 	%f780, [%rd362+20];
	mul.f32 	%f4361, %f780, %f5388;
	sub.f32 	%f4362, %f4360, %f4361;
	add.s32 	%r1219, %r286, -7;
	setp.eq.s32 	%p1019, %r518, %r1219;
	setp.eq.f32 	%p1020, %f4362, 0f00000000;
	mov.f32 	%f5390, 0f00000000;
	or.pred  	%p1021, %p1019, %p1020;
	@%p1021 bra 	$L__BB5_1261;
	ld.local.f32 	%f4363, [%rd364+20];
	div.rn.f32 	%f5390, %f4363, %f4362;
$L__BB5_1261:
	st.local.f32 	[%rd363+20], %f5390;
	mov.f32 	%f5391, 0f00000000;
	@%p1020 bra 	$L__BB5_1263;
	ld.local.f32 	%f4365, [%rd365+20];
	mul.f32 	%f4366, %f780, %f5389;
	sub.f32 	%f4367, %f4365, %f4366;
	div.rn.f32 	%f5391, %f4367, %f4362;
$L__BB5_1263:
	setp.eq.s32 	%p1023, %r497, 2;
	st.local.f32 	[%rd365+20], %f5391;
	@%p1023 bra 	$L__BB5_1269;
	ld.local.f32 	%f4369, [%rd361+24];
	ld.local.f32 	%f786, [%rd362+24];
	mul.f32 	%f4370, %f786, %f5390;
	sub.f32 	%f4371, %f4369, %f4370;
	add.s32 	%r1220, %r286, -8;
	setp.eq.s32 	%p1024, %r518, %r1220;
	setp.eq.f32 	%p1025, %f4371, 0f00000000;
	mov.f32 	%f5392, 0f00000000;
	or.pred  	%p1026, %p1024, %p1025;
	@%p1026 bra 	$L__BB5_1266;
	ld.local.f32 	%f4372, [%rd364+24];
	div.rn.f32 	%f5392, %f4372, %f4371;
$L__BB5_1266:
	st.local.f32 	[%rd363+24], %f5392;
	mov.f32 	%f5393, 0f00000000;
	@%p1025 bra 	$L__BB5_1268;
	ld.local.f32 	%f4374, [%rd365+24];
	mul.f32 	%f4375, %f786, %f5391;
	sub.f32 	%f4376, %f4374, %f4375;
	div.rn.f32 	%f5393, %f4376, %f4371;
$L__BB5_1268:
	st.local.f32 	[%rd365+24], %f5393;
$L__BB5_1269:
	ld.local.f32 	%f792, [%rd196];
	st.local.f32 	[%rd195+-4], %f792;
	mov.u32 	%r1647, %r289;
	@%p971 bra 	$L__BB5_1273;
	setp.eq.s32 	%p1029, %r497, 1;
	ld.local.f32 	%f4377, [%rd326];
	ld.local.f32 	%f4378, [%rd327];
	mul.f32 	%f4379, %f4378, %f792;
	sub.f32 	%f793, %f4377, %f4379;
	st.local.f32 	[%rd195+-8], %f793;
	mov.u32 	%r1647, %r499;
	@%p1029 bra 	$L__BB5_1273;
	setp.eq.s32 	%p1030, %r497, 2;
	ld.local.f32 	%f4380, [%rd328];
	ld.local.f32 	%f4381, [%rd329];
	mul.f32 	%f4382, %f4381, %f793;
	sub.f32 	%f794, %f4380, %f4382;
	st.local.f32 	[%rd195+-12], %f794;
	mov.u32 	%r1647, %r500;
	@%p1030 bra 	$L__BB5_1273;
	ld.local.f32 	%f4383, [%rd330];
	ld.local.f32 	%f4384, [%rd331];
	mul.f32 	%f4385, %f4384, %f794;
	sub.f32 	%f4386, %f4383, %f4385;
	st.local.f32 	[%rd195+-16], %f4386;
	mov.u32 	%r1647, %r501;
$L__BB5_1273:
	mul.wide.u32 	%rd1258, %r1647, 4;
	add.s64 	%rd1259, %rd35, %rd1258;
	ld.local.f32 	%f4387, [%rd1259];
	add.s64 	%rd1260, %rd36, %rd1258;
	ld.local.f32 	%f4388, [%rd1260];
	add.s64 	%rd1261, %rd26, %rd1258;
	ld.local.f32 	%f4389, [%rd1261+8];
	mul.f32 	%f4390, %f4388, %f4389;
	sub.f32 	%f4391, %f4387, %f4390;
	st.local.f32 	[%rd1261+4], %f4391;
	add.s32 	%r1221, %r1647, -1;
	mul.wide.u32 	%rd1262, %r1221, 4;
	add.s64 	%rd1263, %rd35, %rd1262;
	ld.local.f32 	%f4392, [%rd1263];
	add.s64 	%rd1264, %rd36, %rd1262;
	ld.local.f32 	%f4393, [%rd1264];
	mul.f32 	%f4394, %f4393, %f4391;
	sub.f32 	%f4395, %f4392, %f4394;
	st.local.f32 	[%rd1261], %f4395;
	add.s32 	%r1222, %r1647, -2;
	mul.wide.u32 	%rd1265, %r1222, 4;
	add.s64 	%rd1266, %rd35, %rd1265;
	ld.local.f32 	%f4396, [%rd1266];
	add.s64 	%rd1267, %rd36, %rd1265;
	ld.local.f32 	%f4397, [%rd1267];
	mul.f32 	%f4398, %f4397, %f4395;
	sub.f32 	%f4399, %f4396, %f4398;
	add.s64 	%rd1268, %rd26, %rd1262;
	st.local.f32 	[%rd1268], %f4399;
	add.s32 	%r1223, %r1647, -3;
	mul.wide.u32 	%rd1269, %r1223, 4;
	add.s64 	%rd1270, %rd35, %rd1269;
	ld.local.f32 	%f4400, [%rd1270];
	add.s64 	%rd1271, %rd36, %rd1269;
	ld.local.f32 	%f4401, [%rd1271];
	mul.f32 	%f4402, %f4401, %f4399;
	sub.f32 	%f4403, %f4400, %f4402;
	add.s64 	%rd1272, %rd26, %rd1265;
	st.local.f32 	[%rd1272], %f4403;
	add.s32 	%r522, %r1647, -4;
	setp.gt.s32 	%p1031, %r1647, 3;
	mov.u32 	%r1647, %r522;
	@%p1031 bra 	$L__BB5_1273;
	mov.b32 	%r1649, 1;
$L__BB5_1275:
	mul.wide.u32 	%rd1273, %r1649, 4;
	add.s64 	%rd366, %rd26, %rd1273;
	ld.local.f32 	%f4404, [%rd366];
	add.s64 	%rd367, %rd27, %rd1273;
	ld.local.f32 	%f795, [%rd367];
	setp.geu.f32 	%p1032, %f4404, %f795;
	@%p1032 bra 	$L__BB5_1277;
	st.local.f32 	[%rd366], %f795;
$L__BB5_1277:
	ld.local.f32 	%f4405, [%rd366+4];
	ld.local.f32 	%f796, [%rd367+4];
	setp.geu.f32 	%p1033, %f4405, %f796;
	@%p1033 bra 	$L__BB5_1279;
	st.local.f32 	[%rd366+4], %f796;
$L__BB5_1279:
	ld.local.f32 	%f4406, [%rd366+8];
	ld.local.f32 	%f797, [%rd367+8];
	setp.geu.f32 	%p1034, %f4406, %f797;
	@%p1034 bra 	$L__BB5_1281;
	st.local.f32 	[%rd366+8], %f797;
$L__BB5_1281:
	ld.local.f32 	%f4407, [%rd366+12];
	ld.local.f32 	%f798, [%rd367+12];
	setp.geu.f32 	%p1035, %f4407, %f798;
	@%p1035 bra 	$L__BB5_1283;
	st.local.f32 	[%rd366+12], %f798;
$L__BB5_1283:
	add.s32 	%r524, %r1649, 4;
	add.s32 	%r1225, %r1649, 3;
	setp.ne.s32 	%p1036, %r1225, %r496;
	mov.u32 	%r1649, %r524;
	@%p1036 bra 	$L__BB5_1275;
	@%p959 bra 	$L__BB5_1293;
	ld.local.f32 	%f4408, [%rd366+16];
	ld.local.f32 	%f799, [%rd367+16];
	setp.geu.f32 	%p1038, %f4408, %f799;
	@%p1038 bra 	$L__BB5_1287;
	st.local.f32 	[%rd366+16], %f799;
$L__BB5_1287:
	setp.eq.s32 	%p1039, %r495, 1;
	@%p1039 bra 	$L__BB5_1293;
	ld.local.f32 	%f4409, [%rd366+20];
	ld.local.f32 	%f800, [%rd367+20];
	setp.geu.f32 	%p1040, %f4409, %f800;
	@%p1040 bra 	$L__BB5_1290;
	st.local.f32 	[%rd366+20], %f800;
$L__BB5_1290:
	setp.eq.s32 	%p1041, %r495, 2;
	@%p1041 bra 	$L__BB5_1293;
	ld.local.f32 	%f4410, [%rd366+24];
	ld.local.f32 	%f801, [%rd367+24];
	setp.geu.f32 	%p1042, %f4410, %f801;
	@%p1042 bra 	$L__BB5_1293;
	st.local.f32 	[%rd366+24], %f801;
$L__BB5_1293:
	add.s32 	%r1643, %r1643, 1;
	setp.ne.s32 	%p1043, %r1643, 3;
	@%p1043 bra 	$L__BB5_1205;
$L__BB5_1294:
	mul.wide.u32 	%rd1274, %r1637, 4;
	add.s64 	%rd1275, %rd23, %rd1274;
	ld.local.f32 	%f802, [%rd1275];
	setp.leu.f32 	%p1044, %f802, 0f00000000;
	@%p1044 bra 	$L__BB5_1335;
	mov.b32 	%r1650, 0;
$L__BB5_1296:
	mul.wide.u32 	%rd1276, %r1650, 4;
	add.s64 	%rd368, %rd26, %rd1276;
	ld.local.v2.f32 	{%f4411, %f4412}, [%rd368];
	add.s64 	%rd369, %rd37, %rd1276;
	st.local.v2.f32 	[%rd369], {%f4411, %f4412};
	ld.local.v2.f32 	{%f4413, %f4414}, [%rd368+8];
	st.local.v2.f32 	[%rd369+8], {%f4413, %f4414};
	add.s32 	%r1650, %r1650, 4;
	setp.ne.s32 	%p1045, %r1650, %r492;
	@%p1045 bra 	$L__BB5_1296;
	@%p950 bra 	$L__BB5_1301;
	setp.eq.s32 	%p1047, %r491, 1;
	ld.local.f32 	%f4415, [%rd368+16];
	st.local.f32 	[%rd369+16], %f4415;
	@%p1047 bra 	$L__BB5_1301;
	setp.eq.s32 	%p1048, %r491, 2;
	ld.local.f32 	%f4416, [%rd368+20];
	st.local.f32 	[%rd369+20], %f4416;
	@%p1048 bra 	$L__BB5_1301;
	ld.local.f32 	%f4417, [%rd368+24];
	st.local.f32 	[%rd369+24], %f4417;
$L__BB5_1301:
	ld.local.f32 	%f5400, [%rd37];
	mov.b32 	%r1651, 0;
$L__BB5_1302:
	mul.wide.u32 	%rd1277, %r1651, 4;
	add.s64 	%rd370, %rd24, %rd1277;
	ld.local.f32 	%f4418, [%rd370];
	sub.f32 	%f4419, %f4418, %f802;
	max.f32 	%f804, %f4419, 0f00000000;
	setp.le.f32 	%p1049, %f804, 0f00000000;
	mov.f32 	%f5394, %f5400;
	@%p1049 bra 	$L__BB5_1306;
	setp.ltu.f32 	%p1050, %f804, %f689;
	@%p1050 bra 	$L__BB5_1305;
	ld.local.f32 	%f5394, [%rd198];
	bra.uni 	$L__BB5_1306;
$L__BB5_1305:
	div.rn.f32 	%f4420, %f804, %f690;
	cvt.rzi.s32.f32 	%r1228, %f4420;
	max.s32 	%r1229, %r1228, 0;
	setp.lt.s32 	%p1051, %r1228, %r286;
	selp.b32 	%r1230, %r1229, %r288, %p1051;
	mul.wide.u32 	%rd1278, %r1230, 4;
	add.s64 	%rd1279, %rd24, %rd1278;
	ld.local.f32 	%f4421, [%rd1279];
	sub.f32 	%f4422, %f804, %f4421;
	div.rn.f32 	%f4423, %f4422, %f690;
	min.f32 	%f4424, %f4423, 0f3F800000;
	max.f32 	%f4425, %f4424, 0f00000000;
	add.s64 	%rd1280, %rd37, %rd1278;
	ld.local.f32 	%f4426, [%rd1280];
	mov.f32 	%f4427, 0f3F800000;
	sub.f32 	%f4428, %f4427, %f4425;
	mul.f32 	%f4429, %f4426, %f4428;
	ld.local.f32 	%f4430, [%rd1280+4];
	fma.rn.f32 	%f5394, %f4430, %f4425, %f4429;
$L__BB5_1306:
	mul.wide.u32 	%rd1281, %r1651, 4;
	add.s64 	%rd371, %rd26, %rd1281;
	add.s64 	%rd372, %rd27, %rd1281;
	ld.local.f32 	%f4431, [%rd372];
	max.f32 	%f4432, %f5394, %f4431;
	st.local.f32 	[%rd371], %f4432;
	ld.local.f32 	%f4433, [%rd370+4];
	sub.f32 	%f4434, %f4433, %f802;
	max.f32 	%f808, %f4434, 0f00000000;
	setp.le.f32 	%p1052, %f808, 0f00000000;
	mov.f32 	%f5395, %f5400;
	@%p1052 bra 	$L__BB5_1310;
	setp.ltu.f32 	%p1053, %f808, %f689;
	@%p1053 bra 	$L__BB5_1309;
	ld.local.f32 	%f5395, [%rd198];
	bra.uni 	$L__BB5_1310;
$L__BB5_1309:
	div.rn.f32 	%f4435, %f808, %f690;
	cvt.rzi.s32.f32 	%r1231, %f4435;
	max.s32 	%r1232, %r1231, 0;
	setp.lt.s32 	%p1054, %r1231, %r286;
	selp.b32 	%r1233, %r1232, %r288, %p1054;
	mul.wide.u32 	%rd1282, %r1233, 4;
	add.s64 	%rd1283, %rd24, %rd1282;
	ld.local.f32 	%f4436, [%rd1283];
	sub.f32 	%f4437, %f808, %f4436;
	div.rn.f32 	%f4438, %f4437, %f690;
	min.f32 	%f4439, %f4438, 0f3F800000;
	max.f32 	%f4440, %f4439, 0f00000000;
	add.s64 	%rd1284, %rd37, %rd1282;
	ld.local.f32 	%f4441, [%rd1284];
	mov.f32 	%f4442, 0f3F800000;
	sub.f32 	%f4443, %f4442, %f4440;
	mul.f32 	%f4444, %f4441, %f4443;
	ld.local.f32 	%f4445, [%rd1284+4];
	fma.rn.f32 	%f5395, %f4445, %f4440, %f4444;
$L__BB5_1310:
	ld.local.f32 	%f4446, [%rd372+4];
	max.f32 	%f4447, %f5395, %f4446;
	st.local.f32 	[%rd371+4], %f4447;
	ld.local.f32 	%f4448, [%rd370+8];
	sub.f32 	%f4449, %f4448, %f802;
	max.f32 	%f812, %f4449, 0f00000000;
	setp.le.f32 	%p1055, %f812, 0f00000000;
	mov.f32 	%f5396, %f5400;
	@%p1055 bra 	$L__BB5_1314;
	setp.ltu.f32 	%p1056, %f812, %f689;
	@%p1056 bra 	$L__BB5_1313;
	ld.local.f32 	%f5396, [%rd198];
	bra.uni 	$L__BB5_1314;
$L__BB5_1313:
	div.rn.f32 	%f4450, %f812, %f690;
	cvt.rzi.s32.f32 	%r1234, %f4450;
	max.s32 	%r1235, %r1234, 0;
	setp.lt.s32 	%p1057, %r1234, %r286;
	selp.b32 	%r1236, %r1235, %r288, %p1057;
	mul.wide.u32 	%rd1285, %r1236, 4;
	add.s64 	%rd1286, %rd24, %rd1285;
	ld.local.f32 	%f4451, [%rd1286];
	sub.f32 	%f4452, %f812, %f4451;
	div.rn.f32 	%f4453, %f4452, %f690;
	min.f32 	%f4454, %f4453, 0f3F800000;
	max.f32 	%f4455, %f4454, 0f00000000;
	add.s64 	%rd1287, %rd37, %rd1285;
	ld.local.f32 	%f4456, [%rd1287];
	mov.f32 	%f4457, 0f3F800000;
	sub.f32 	%f4458, %f4457, %f4455;
	mul.f32 	%f4459, %f4456, %f4458;
	ld.local.f32 	%f4460, [%rd1287+4];
	fma.rn.f32 	%f5396, %f4460, %f4455, %f4459;
$L__BB5_1314:
	ld.local.f32 	%f4461, [%rd372+8];
	max.f32 	%f4462, %f5396, %f4461;
	st.local.f32 	[%rd371+8], %f4462;
	ld.local.f32 	%f4463, [%rd370+12];
	sub.f32 	%f4464, %f4463, %f802;
	max.f32 	%f816, %f4464, 0f00000000;
	setp.le.f32 	%p1058, %f816, 0f00000000;
	mov.f32 	%f5397, %f5400;
	@%p1058 bra 	$L__BB5_1318;
	setp.ltu.f32 	%p1059, %f816, %f689;
	@%p1059 bra 	$L__BB5_1317;
	ld.local.f32 	%f5397, [%rd198];
	bra.uni 	$L__BB5_1318;
$L__BB5_1317:
	div.rn.f32 	%f4465, %f816, %f690;
	cvt.rzi.s32.f32 	%r1237, %f4465;
	max.s32 	%r1238, %r1237, 0;
	setp.lt.s32 	%p1060, %r1237, %r286;
	selp.b32 	%r1239, %r1238, %r288, %p1060;
	mul.wide.u32 	%rd1288, %r1239, 4;
	add.s64 	%rd1289, %rd24, %rd1288;
	ld.local.f32 	%f4466, [%rd1289];
	sub.f32 	%f4467, %f816, %f4466;
	div.rn.f32 	%f4468, %f4467, %f690;
	min.f32 	%f4469, %f4468, 0f3F800000;
	max.f32 	%f4470, %f4469, 0f00000000;
	add.s64 	%rd1290, %rd37, %rd1288;
	ld.local.f32 	%f4471, [%rd1290];
	mov.f32 	%f4472, 0f3F800000;
	sub.f32 	%f4473, %f4472, %f4470;
	mul.f32 	%f4474, %f4471, %f4473;
	ld.local.f32 	%f4475, [%rd1290+4];
	fma.rn.f32 	%f5397, %f4475, %f4470, %f4474;
$L__BB5_1318:
	ld.local.f32 	%f4476, [%rd372+12];
	max.f32 	%f4477, %f5397, %f4476;
	st.local.f32 	[%rd371+12], %f4477;
	add.s32 	%r1651, %r1651, 4;
	setp.ne.s32 	%p1061, %r1651, %r492;
	@%p1061 bra 	$L__BB5_1302;
	@%p950 bra 	$L__BB5_1335;
	ld.local.f32 	%f4478, [%rd370+16];
	sub.f32 	%f4479, %f4478, %f802;
	max.f32 	%f820, %f4479, 0f00000000;
	setp.le.f32 	%p1063, %f820, 0f00000000;
	mov.f32 	%f5398, %f5400;
	@%p1063 bra 	$L__BB5_1324;
	setp.ltu.f32 	%p1064, %f820, %f689;
	@%p1064 bra 	$L__BB5_1323;
	ld.local.f32 	%f5398, [%rd198];
	bra.uni 	$L__BB5_1324;
$L__BB5_1323:
	div.rn.f32 	%f4480, %f820, %f690;
	cvt.rzi.s32.f32 	%r1240, %f4480;
	max.s32 	%r1241, %r1240, 0;
	setp.lt.s32 	%p1065, %r1240, %r286;
	selp.b32 	%r1242, %r1241, %r288, %p1065;
	mul.wide.u32 	%rd1291, %r1242, 4;
	add.s64 	%rd1292, %rd24, %rd1291;
	ld.local.f32 	%f4481, [%rd1292];
	sub.f32 	%f4482, %f820, %f4481;
	div.rn.f32 	%f4483, %f4482, %f690;
	min.f32 	%f4484, %f4483, 0f3F800000;
	max.f32 	%f4485, %f4484, 0f00000000;
	add.s64 	%rd1293, %rd37, %rd1291;
	ld.local.f32 	%f4486, [%rd1293];
	mov.f32 	%f4487, 0f3F800000;
	sub.f32 	%f4488, %f4487, %f4485;
	mul.f32 	%f4489, %f4486, %f4488;
	ld.local.f32 	%f4490, [%rd1293+4];
	fma.rn.f32 	%f5398, %f4490, %f4485, %f4489;
$L__BB5_1324:
	setp.eq.s32 	%p1066, %r491, 1;
	ld.local.f32 	%f4491, [%rd372+16];
	max.f32 	%f4492, %f5398, %f4491;
	st.local.f32 	[%rd371+16], %f4492;
	@%p1066 bra 	$L__BB5_1335;
	ld.local.f32 	%f4493, [%rd370+20];
	sub.f32 	%f4494, %f4493, %f802;
	max.f32 	%f824, %f4494, 0f00000000;
	setp.le.f32 	%p1067, %f824, 0f00000000;
	mov.f32 	%f5399, %f5400;
	@%p1067 bra 	$L__BB5_1329;
	setp.ltu.f32 	%p1068, %f824, %f689;
	@%p1068 bra 	$L__BB5_1328;
	ld.local.f32 	%f5399, [%rd198];
	bra.uni 	$L__BB5_1329;
$L__BB5_1328:
	div.rn.f32 	%f4495, %f824, %f690;
	cvt.rzi.s32.f32 	%r1243, %f4495;
	max.s32 	%r1244, %r1243, 0;
	setp.lt.s32 	%p1069, %r1243, %r286;
	selp.b32 	%r1245, %r1244, %r288, %p1069;
	mul.wide.u32 	%rd1294, %r1245, 4;
	add.s64 	%rd1295, %rd24, %rd1294;
	ld.local.f32 	%f4496, [%rd1295];
	sub.f32 	%f4497, %f824, %f4496;
	div.rn.f32 	%f4498, %f4497, %f690;
	min.f32 	%f4499, %f4498, 0f3F800000;
	max.f32 	%f4500, %f4499, 0f00000000;
	add.s64 	%rd1296, %rd37, %rd1294;
	ld.local.f32 	%f4501, [%rd1296];
	mov.f32 	%f4502, 0f3F800000;
	sub.f32 	%f4503, %f4502, %f4500;
	mul.f32 	%f4504, %f4501, %f4503;
	ld.local.f32 	%f4505, [%rd1296+4];
	fma.rn.f32 	%f5399, %f4505, %f4500, %f4504;
$L__BB5_1329:
	setp.eq.s32 	%p1070, %r491, 2;
	ld.local.f32 	%f4506, [%rd372+20];
	max.f32 	%f4507, %f5399, %f4506;
	st.local.f32 	[%rd371+20], %f4507;
	@%p1070 bra 	$L__BB5_1335;
	ld.local.f32 	%f4508, [%rd370+24];
	sub.f32 	%f4509, %f4508, %f802;
	max.f32 	%f828, %f4509, 0f00000000;
	setp.le.f32 	%p1071, %f828, 0f00000000;
	@%p1071 bra 	$L__BB5_1334;
	setp.ltu.f32 	%p1072, %f828, %f689;
	@%p1072 bra 	$L__BB5_1333;
	ld.local.f32 	%f5400, [%rd198];
	bra.uni 	$L__BB5_1334;
$L__BB5_1333:
	div.rn.f32 	%f4510, %f828, %f690;
	cvt.rzi.s32.f32 	%r1246, %f4510;
	max.s32 	%r1247, %r1246, 0;
	setp.lt.s32 	%p1073, %r1246, %r286;
	selp.b32 	%r1248, %r1247, %r288, %p1073;
	mul.wide.u32 	%rd1297, %r1248, 4;
	add.s64 	%rd1298, %rd24, %rd1297;
	ld.local.f32 	%f4511, [%rd1298];
	sub.f32 	%f4512, %f828, %f4511;
	div.rn.f32 	%f4513, %f4512, %f690;
	min.f32 	%f4514, %f4513, 0f3F800000;
	max.f32 	%f4515, %f4514, 0f00000000;
	add.s64 	%rd1299, %rd37, %rd1297;
	ld.local.f32 	%f4516, [%rd1299];
	mov.f32 	%f4517, 0f3F800000;
	sub.f32 	%f4518, %f4517, %f4515;
	mul.f32 	%f4519, %f4516, %f4518;
	ld.local.f32 	%f4520, [%rd1299+4];
	fma.rn.f32 	%f5400, %f4520, %f4515, %f4519;
$L__BB5_1334:
	ld.local.f32 	%f4521, [%rd372+24];
	max.f32 	%f4522, %f5400, %f4521;
	st.local.f32 	[%rd371+24], %f4522;
$L__BB5_1335:
	mov.b32 	%r1652, 0;
$L__BB5_1336:
	mul.wide.u32 	%rd1300, %r1652, 4;
	add.s64 	%rd373, %rd26, %rd1300;
	ld.local.v2.f32 	{%f4523, %f4524}, [%rd373];
	add.s64 	%rd374, %rd25, %rd1300;
	st.local.v2.f32 	[%rd374], {%f4523, %f4524};
	ld.local.v2.f32 	{%f4525, %f4526}, [%rd373+8];
	st.local.v2.f32 	[%rd374+8], {%f4525, %f4526};
	add.s32 	%r1652, %r1652, 4;
	setp.ne.s32 	%p1074, %r1652, %r492;
	@%p1074 bra 	$L__BB5_1336;
	@%p950 bra 	$L__BB5_1341;
	setp.eq.s32 	%p1076, %r491, 1;
	ld.local.f32 	%f4527, [%rd373+16];
	st.local.f32 	[%rd374+16], %f4527;
	@%p1076 bra 	$L__BB5_1341;
	setp.eq.s32 	%p1077, %r491, 2;
	ld.local.f32 	%f4528, [%rd373+20];
	st.local.f32 	[%rd374+20], %f4528;
	@%p1077 bra 	$L__BB5_1341;
	ld.local.f32 	%f4529, [%rd373+24];
	st.local.f32 	[%rd374+24], %f4529;
$L__BB5_1341:
	setp.gt.s32 	%p1078, %r502, 1;
	@%p1078 bra 	$L__BB5_1167;
$L__BB5_1342:
	setp.ltu.f32 	%p1079, %f2, %f689;
	@%p1079 bra 	$L__BB5_1344;
	ld.local.f32 	%f5403, [%rd199];
	bra.uni 	$L__BB5_1347;
$L__BB5_1344:
	div.rn.f32 	%f833, %f2, %f690;
	cvt.rzi.s32.f32 	%r1250, %f833;
	max.s32 	%r1251, %r1250, 0;
	setp.lt.s32 	%p1080, %r1250, %r286;
	selp.b32 	%r1253, %r1251, %r288, %p1080;
	setp.ne.s32 	%p1081, %r1253, 0;
	setp.lt.u32 	%p1082, %r1253, %r288;
	and.pred  	%p1083, %p1081, %p1082;
	@%p1083 bra 	$L__BB5_1346;
	cvt.rn.f32.u32 	%f4530, %r1253;
	sub.f32 	%f4531, %f833, %f4530;
	mul.wide.u32 	%rd1301, %r1253, 4;
	add.s64 	%rd1302, %rd25, %rd1301;
	ld.local.f32 	%f4532, [%rd1302];
	mov.f32 	%f4533, 0f3F800000;
	sub.f32 	%f4534, %f4533, %f4531;
	ld.local.f32 	%f4535, [%rd1302+4];
	mul.f32 	%f4536, %f4531, %f4535;
	fma.rn.f32 	%f5403, %f4534, %f4532, %f4536;
	bra.uni 	$L__BB5_1347;
$L__BB5_1346:
	add.s32 	%r1254, %r1253, -1;
	mul.wide.u32 	%rd1303, %r1254, 4;
	add.s64 	%rd1304, %rd24, %rd1303;
	ld.local.f32 	%f4537, [%rd1304];
	mul.wide.u32 	%rd1305, %r1253, 4;
	add.s64 	%rd1306, %rd24, %rd1305;
	ld.local.f32 	%f4538, [%rd1306];
	ld.local.f32 	%f4539, [%rd1306+4];
	add.s64 	%rd1307, %rd25, %rd1303;
	ld.local.f32 	%f4540, [%rd1307];
	add.s64 	%rd1308, %rd25, %rd1305;
	ld.local.f32 	%f4541, [%rd1308];
	ld.local.f32 	%f4542, [%rd1308+4];
	sub.f32 	%f4543, %f2, %f4538;
	mul.f32 	%f4544, %f4543, %f4540;
	sub.f32 	%f4545, %f2, %f4539;
	mul.f32 	%f4546, %f4545, %f4544;
	sub.f32 	%f4547, %f4537, %f4538;
	sub.f32 	%f4548, %f4537, %f4539;
	mul.f32 	%f4549, %f4547, %f4548;
	div.rn.f32 	%f4550, %f4546, %f4549;
	sub.f32 	%f4551, %f2, %f4537;
	mul.f32 	%f4552, %f4551, %f4541;
	mul.f32 	%f4553, %f4545, %f4552;
	sub.f32 	%f4554, %f4538, %f4537;
	sub.f32 	%f4555, %f4538, %f4539;
	mul.f32 	%f4556, %f4554, %f4555;
	div.rn.f32 	%f4557, %f4553, %f4556;
	mul.f32 	%f4558, %f4551, %f4542;
	mul.f32 	%f4559, %f4543, %f4558;
	sub.f32 	%f4560, %f4539, %f4537;
	sub.f32 	%f4561, %f4539, %f4538;
	mul.f32 	%f4562, %f4560, %f4561;
	div.rn.f32 	%f4563, %f4559, %f4562;
	add.f32 	%f4564, %f4550, %f4557;
	add.f32 	%f5403, %f4564, %f4563;
$L__BB5_1347:
	mov.f32 	%f5402, 0f41580000;
$L__BB5_1348:
	add.f32 	%f4567, %f5268, 0f322BCC77;
	setp.le.f32 	%p1084, %f1, %f4567;
	mov.f32 	%f5440, 0f00000000;
	@%p1084 bra 	$L__BB5_1609;
	add.f32 	%f4569, %f5403, 0f322BCC77;
	setp.gt.f32 	%p1085, %f1, %f4569;
	mov.f32 	%f5440, 0f7FC00000;
	@%p1085 bra 	$L__BB5_1609;
	ld.param.u32 	%r1371, [_Z32compute_iv_fd_kernel_threadlocalPKfS0_S0_S0_PKiS0_S0_iiiS0_S0_iPf_param_7];
	setp.eq.s32 	%p1086, %r2, 0;
	add.s32 	%r533, %r1371, -1;
	mul.wide.u32 	%rd1309, %r533, 4;
	add.s64 	%rd375, %rd5, %rd1309;
	add.s64 	%rd376, %rd4, %rd1309;
	max.f32 	%f839, %f4, 0f322BCC77;
	mul.f32 	%f840, %f3, 0f40800000;
	shl.b32 	%r1256, %r79, 1;
	min.s32 	%r1257, %r1256, 121;
	max.s32 	%r534, %r1257, 101;
	cvt.rn.f32.u32 	%f841, %r534;
	mul.f32 	%f842, %f41, 0f3E800000;
	mul.f32 	%f843, %f41, 0fBF000000;
	selp.f32 	%f844, %f3, 0f00000000, %p1086;
	add.s32 	%r535, %r534, -2;
	mul.wide.u32 	%rd1310, %r535, 4;
	add.s64 	%rd377, %rd14, %rd1310;
	add.s64 	%rd378, %rd15, %rd1310;
	add.s32 	%r536, %r534, -1;
	mul.wide.u32 	%rd1311, %r534, 4;
	add.s64 	%rd379, %rd10, %rd1311;
	add.s64 	%rd380, %rd19, %rd1310;
	add.s32 	%r537, %r534, -3;
	add.s64 	%rd381, %rd18, %rd1310;
	add.s64 	%rd382, %rd21, %rd1311;
	add.s64 	%rd383, %rd9, %rd1311;
	mul.f32 	%f4571, %f1, 0f38D1B717;
	max.f32 	%f845, %f4571, 0f3851B717;
	add.s32 	%r1258, %r534, 1;
	and.b32  	%r538, %r79, 15;
	add.s32 	%r539, %r538, -1;
	and.b32  	%r540, %r79, 7;
	add.s32 	%r541, %r540, -1;
	and.b32  	%r542, %r79, 3;
	selp.f32 	%f846, %f6, %f5, %p1086;
	mul.wide.u32 	%rd1312, %r1371, 4;
	add.s64 	%rd384, %rd5, %rd1312;
	and.b32  	%r543, %r79, 248;
	and.b32  	%r544, %r79, 1;
	and.b32  	%r545, %r79, 252;
	and.b32  	%r546, %r79, 240;
	and.b32  	%r547, %r1469, 3;
	and.b32  	%r548, %r1469, 2147483644;
	and.b32  	%r549, %r1258, 3;
	and.b32  	%r550, %r1258, 252;
	and.b32  	%r551, %r536, 3;
	and.b32  	%r552, %r536, 124;
	and.b32  	%r553, %r535, 3;
	and.b32  	%r554, %r535, 124;
	mul.wide.u32 	%rd1313, %r537, 4;
	add.s64 	%rd385, %rd19, %rd1313;
	add.s64 	%rd386, %rd20, %rd1313;
	add.s32 	%r555, %r534, -4;
	mul.wide.u32 	%rd1314, %r555, 4;
	add.s64 	%rd387, %rd19, %rd1314;
	add.s64 	%rd388, %rd20, %rd1314;
	add.s32 	%r556, %r534, -5;
	mul.wide.u32 	%rd1315, %r556, 4;
	add.s64 	%rd389, %rd19, %rd1315;
	add.s64 	%rd390, %rd20, %rd1315;
	add.s32 	%r557, %r534, -6;
	add.s64 	%rd391, %rd5, 4;
	neg.s32 	%r558, %r1371;
	mov.f32 	%f5405, 0f38D1B717;
	mov.b32 	%r1653, 0;
	sqrt.rn.f32 	%f4608, %f839;
$L__BB5_1351:
	setp.le.f32 	%p1087, %f41, 0f00000000;
	add.f32 	%f4572, %f5405, %f5402;
	mul.f32 	%f5440, %f4572, 0f3F000000;
	mov.f32 	%f5439, %f846;
	@%p1087 bra 	$L__BB5_1607;
	ld.param.u32 	%r1431, [_Z32compute_iv_fd_kernel_threadlocalPKfS0_S0_S0_PKiS0_S0_iiiS0_S0_iPf_param_8];
	setp.lt.s32 	%p1088, %r1431, 1;
	@%p1088 bra 	$L__BB5_1389;
	ld.param.u32 	%r1372, [_Z32compute_iv_fd_kernel_threadlocalPKfS0_S0_S0_PKiS0_S0_iiiS0_S0_iPf_param_7];
	setp.lt.s32 	%p1089, %r1372, 2;
	@%p1089 bra 	$L__BB5_1357;
	ld.global.f32 	%f850, [%rd5];
	mov.b32 	%r1660, 0;
$L__BB5_1355:
	mov.u32 	%r570, %r1660;
	add.s32 	%r1660, %r570, 1;
	cvt.rn.f32.u32 	%f4573, %r1660;
	mul.f32 	%f853, %f41, %f4573;
	setp.gtu.f32 	%p1090, %f853, %f850;
	@%p1090 bra 	$L__BB5_1411;
	ld.global.f32 	%f4574, [%rd4];
	mul.wide.u32 	%rd1316, %r570, 4;
	add.s64 	%rd1317, %rd6, %rd1316;
	st.local.f32 	[%rd1317], %f4574;
	bra.uni 	$L__BB5_1418;
$L__BB5_1357:
	ld.param.u32 	%r1373, [_Z32compute_iv_fd_kernel_threadlocalPKfS0_S0_S0_PKiS0_S0_iiiS0_S0_iPf_param_7];
	setp.ne.s32 	%p1095, %r1373, 1;
	@%p1095 bra 	$L__BB5_1365;
	ld.param.u32 	%r1433, [_Z32compute_iv_fd_kernel_threadlocalPKfS0_S0_S0_PKiS0_S0_iiiS0_S0_iPf_param_8];
	setp.lt.s32 	%p1103, %r1433, 4;
	mov.b32 	%r1655, 0;
	@%p1103 bra 	$L__BB5_1361;
	ld.global.f32 	%f851, [%rd4];
	mov.b32 	%r1654, 0;
$L__BB5_1360:
	mul.wide.u32 	%rd1334, %r1654, 4;
	add.s64 	%rd1335, %rd6, %rd1334;
	add.s32 	%r1654, %r1654, 4;
	st.local.v4.f32 	[%rd1335], {%f851, %f851, %f851, %f851};
	setp.ne.s32 	%p1104, %r1654, %r545;
	mov.u32 	%r1655, %r545;
	@%p1104 bra 	$L__BB5_1360;
$L__BB5_1361:
	setp.eq.s32 	%p1105, %r542, 0;
	@%p1105 bra 	$L__BB5_1376;
	setp.eq.s32 	%p1106, %r542, 1;
	ld.global.f32 	%f852, [%rd4];
	mul.wide.u32 	%rd1336, %r1655, 4;
	add.s64 	%rd392, %rd6, %rd1336;
	st.local.f32 	[%rd392], %f852;
	@%p1106 bra 	$L__BB5_1376;
	setp.eq.s32 	%p1107, %r542, 2;
	st.local.f32 	[%rd392+4], %f852;
	@%p1107 bra 	$L__BB5_1376;
	st.local.f32 	[%rd392+8], %f852;
	bra.uni 	$L__BB5_1376;
$L__BB5_1365:
	ld.param.u32 	%r1432, [_Z32compute_iv_fd_kernel_threadlocalPKfS0_S0_S0_PKiS0_S0_iiiS0_S0_iPf_param_8];
	setp.lt.s32 	%p1096, %r1432, 8;
	mov.b32 	%r1658, 0;
	@%p1096 bra 	$L__BB5_1368;
	mov.b32 	%r1656, 0;
$L__BB5_1367:
	.pragma "nounroll";
	mul.wide.u32 	%rd1326, %r1656, 4;
	add.s64 	%rd1327, %rd6, %rd1326;
	mov.f32 	%f4585, 0f3D4CCCCD;
	st.local.v4.f32 	[%rd1327], {%f4585, %f4585, %f4585, %f4585};
	add.s32 	%r1656, %r1656, 8;
	st.local.v4.f32 	[%rd1327+16], {%f4585, %f4585, %f4585, %f4585};
	setp.ne.s32 	%p1097, %r1656, %r543;
	mov.u32 	%r1658, %r543;
	@%p1097 bra 	$L__BB5_1367;
$L__BB5_1368:
	setp.eq.s32 	%p1098, %r540, 0;
	@%p1098 bra 	$L__BB5_1376;
	setp.lt.u32 	%p1099, %r541, 3;
	@%p1099 bra 	$L__BB5_1371;
	mul.wide.u32 	%rd1328, %r1658, 4;
	add.s64 	%rd1329, %rd6, %rd1328;
	mov.b32 	%r1263, 1028443341;
	st.local.u32 	[%rd1329], %r1263;
	st.local.u32 	[%rd1329+4], %r1263;
	st.local.u32 	[%rd1329+8], %r1263;
	add.s32 	%r1658, %r1658, 4;
	st.local.u32 	[%rd1329+12], %r1263;
$L__BB5_1371:
	setp.eq.s32 	%p1100, %r542, 0;
	@%p1100 bra 	$L__BB5_1376;
	setp.eq.s32 	%p1101, %r542, 1;
	@%p1101 bra 	$L__BB5_1374;
	mul.wide.u32 	%rd1330, %r1658, 4;
	add.s64 	%rd1331, %rd6, %rd1330;
	mov.b32 	%r1264, 1028443341;
	st.local.u32 	[%rd1331], %r1264;
	add.s32 	%r1658, %r1658, 2;
	st.local.u32 	[%rd1331+4], %r1264;
$L__BB5_1374:
	setp.eq.s32 	%p1102, %r544, 0;
	@%p1102 bra 	$L__BB5_1376;
	mul.wide.u32 	%rd1332, %r1658, 4;
	add.s64 	%rd1333, %rd6, %rd1332;
	mov.b32 	%r1265, 1028443341;
	st.local.u32 	[%rd1333], %r1265;
$L__BB5_1376:
	ld.param.u32 	%r1434, [_Z32compute_iv_fd_kernel_threadlocalPKfS0_S0_S0_PKiS0_S0_iiiS0_S0_iPf_param_8];
	setp.lt.s32 	%p1108, %r1434, 16;
	mov.b32 	%r1665, 0;
	@%p1108 bra 	$L__BB5_1379;
	mov.b32 	%r1667, 0;
$L__BB5_1378:
	.pragma "nounroll";
	mul.wide.u32 	%rd1337, %r1667, 4;
	add.s64 	%rd1338, %rd7, %rd1337;
	mov.f32 	%f4586, 0f00000000;
	st.local.v4.f32 	[%rd1338], {%f4586, %f4586, %f4586, %f4586};
	st.local.v4.f32 	[%rd1338+16], {%f4586, %f4586, %f4586, %f4586};
	st.local.v4.f32 	[%rd1338+32], {%f4586, %f4586, %f4586, %f4586};
	st.local.v4.f32 	[%rd1338+48], {%f4586, %f4586, %f4586, %f4586};
	add.s32 	%r1667, %r1667, 16;
	setp.eq.s32 	%p1109, %r1667, %r546;
	mov.u32 	%r1665, %r546;
	@%p1109 bra 	$L__BB5_1379;
	bra.uni 	$L__BB5_1378;
$L__BB5_1379:
	setp.eq.s32 	%p1110, %r538, 0;
	@%p1110 bra 	$L__BB5_1389;
	setp.lt.u32 	%p1111, %r539, 7;
	@%p1111 bra 	$L__BB5_1382;
	mul.wide.u32 	%rd1339, %r1665, 4;
	add.s64 	%rd1340, %rd7, %rd1339;
	mov.b32 	%r1270, 0;
	st.local.u32 	[%rd1340], %r1270;
	st.local.u32 	[%rd1340+4], %r1270;
	st.local.u32 	[%rd1340+8], %r1270;
	st.local.u32 	[%rd1340+12], %r1270;
	st.local.u32 	[%rd1340+16], %r1270;
	st.local.u32 	[%rd1340+20], %r1270;
	st.local.u32 	[%rd1340+24], %r1270;
	st.local.u32 	[%rd1340+28], %r1270;
	add.s32 	%r1665, %r1665, 8;
$L__BB5_1382:
	setp.eq.s32 	%p1112, %r540, 0;
	@%p1112 bra 	$L__BB5_1389;
	setp.lt.u32 	%p1113, %r541, 3;
	@%p1113 bra 	$L__BB5_1385;
	mul.wide.u32 	%rd1341, %r1665, 4;
	add.s64 	%rd1342, %rd7, %rd1341;
	mov.b32 	%r1271, 0;
	st.local.u32 	[%rd1342], %r1271;
	st.local.u32 	[%rd1342+4], %r1271;
	st.local.u32 	[%rd1342+8], %r1271;
	st.local.u32 	[%rd1342+12], %r1271;
	add.s32 	%r1665, %r1665, 4;
$L__BB5_1385:
	setp.eq.s32 	%p1114, %r542, 0;
	@%p1114 bra 	$L__BB5_1389;
	setp.eq.s32 	%p1115, %r542, 1;
	mul.wide.u32 	%rd1343, %r1665, 4;
	add.s64 	%rd395, %rd7, %rd1343;
	mov.b32 	%r1272, 0;
	st.local.u32 	[%rd395], %r1272;
	@%p1115 bra 	$L__BB5_1389;
	setp.eq.s32 	%p1116, %r542, 2;
	mov.b32 	%r1273, 0;
	st.local.u32 	[%rd395+4], %r1273;
	@%p1116 bra 	$L__BB5_1389;
	mov.b32 	%r1274, 0;
	st.local.u32 	[%rd395+8], %r1274;
$L__BB5_1389:
	setp.lt.s32 	%p1117, %r1469, 1;
	@%p1117 bra 	$L__BB5_1410;
	setp.lt.u32 	%p1118, %r1469, 4;
	mov.b32 	%r1669, 0;
	@%p1118 bra 	$L__BB5_1401;
	mov.b32 	%r1668, 0;
$L__BB5_1392:
	mul.wide.u32 	%rd1344, %r1668, 4;
	add.s64 	%rd396, %rd71, %rd1344;
	ld.local.u32 	%r586, [%rd396];
	setp.lt.s32 	%p1119, %r586, 1;
	setp.gt.s32 	%p1120, %r586, %r79;
	add.s64 	%rd397, %rd70, %rd1344;
	or.pred  	%p1121, %p1119, %p1120;
	@%p1121 bra 	$L__BB5_1394;
	ld.local.f32 	%f4587, [%rd397];
	add.s32 	%r1277, %r586, -1;
	mul.wide.u32 	%rd1345, %r1277, 4;
	add.s64 	%rd1346, %rd7, %rd1345;
	ld.local.f32 	%f4588, [%rd1346];
	add.f32 	%f4589, %f4587, %f4588;
	st.local.f32 	[%rd1346], %f4589;
$L__BB5_1394:
	ld.local.u32 	%r587, [%rd396+4];
	setp.lt.s32 	%p1122, %r587, 1;
	setp.gt.s32 	%p1123, %r587, %r79;
	or.pred  	%p1124, %p1122, %p1123;
	@%p1124 bra 	$L__BB5_1396;
	ld.local.f32 	%f4590, [%rd397+4];
	add.s32 	%r1278, %r587, -1;
	mul.wide.u32 	%rd1347, %r1278, 4;
	add.s64 	%rd1348, %rd7, %rd1347;
	ld.local.f32 	%f4591, [%rd1348];
	add.f32 	%f4592, %f4590, %f4591;
	st.local.f32 	[%rd1348], %f4592;
$L__BB5_1396:
	ld.local.u32 	%r588, [%rd396+8];
	setp.lt.s32 	%p1125, %r588, 1;
	setp.gt.s32 	%p1126, %r588, %r79;
	or.pred  	%p1127, %p1125, %p1126;
	@%p1127 bra 	$L__BB5_1398;
	ld.local.f32 	%f4593, [%rd397+8];
	add.s32 	%r1279, %r588, -1;
	mul.wide.u32 	%rd1349, %r1279, 4;
	add.s64 	%rd1350, %rd7, %rd1349;
	ld.local.f32 	%f4594, [%rd1350];
	add.f32 	%f4595, %f4593, %f4594;
	st.local.f32 	[%rd1350], %f4595;
$L__BB5_1398:
	ld.local.u32 	%r589, [%rd396+12];
	setp.lt.s32 	%p1128, %r589, 1;
	setp.gt.s32 	%p1129, %r589, %r79;
	or.pred  	%p1130, %p1128, %p1129;
	@%p1130 bra 	$L__BB5_1400;
	ld.local.f32 	%f4596, [%rd397+12];
	add.s32 	%r1280, %r589, -1;
	mul.wide.u32 	%rd1351, %r1280, 4;
	add.s64 	%rd1352, %rd7, %rd1351;
	ld.local.f32 	%f4597, [%rd1352];
	add.f32 	%f4598, %f4596, %f4597;
	st.local.f32 	[%rd1352], %f4598;
$L__BB5_1400:
	add.s32 	%r1668, %r1668, 4;
	setp.ne.s32 	%p1131, %r1668, %r548;
	mov.u32 	%r1669, %r548;
	@%p1131 bra 	$L__BB5_1392;
$L__BB5_1401:
	setp.eq.s32 	%p1132, %r547, 0;
	@%p1132 bra 	$L__BB5_1410;
	mul.wide.u32 	%rd1353, %r1669, 4;
	add.s64 	%rd398, %rd71, %rd1353;
	ld.local.u32 	%r592, [%rd398];
	setp.lt.s32 	%p1133, %r592, 1;
	setp.gt.s32 	%p1134, %r592, %r79;
	add.s64 	%rd399, %rd70, %rd1353;
	or.pred  	%p1135, %p1133, %p1134;
	@%p1135 bra 	$L__BB5_1404;
	ld.local.f32 	%f4599, [%rd399];
	add.s32 	%r1281, %r592, -1;
	mul.wide.u32 	%rd1354, %r1281, 4;
	add.s64 	%rd1355, %rd7, %rd1354;
	ld.local.f32 	%f4600, [%rd1355];
	add.f32 	%f4601, %f4599, %f4600;
	st.local.f32 	[%rd1355], %f4601;
$L__BB5_1404:
	setp.eq.s32 	%p1136, %r547, 1;
	@%p1136 bra 	$L__BB5_1410;
	ld.local.u32 	%r593, [%rd398+4];
	setp.lt.s32 	%p1137, %r593, 1;
	setp.gt.s32 	%p1138, %r593, %r79;
	or.pred  	%p1139, %p1137, %p1138;
	@%p1139 bra 	$L__BB5_1407;
	ld.local.f32 	%f4602, [%rd399+4];
	add.s32 	%r1282, %r593, -1;
	mul.wide.u32 	%rd1356, %r1282, 4;
	add.s64 	%rd1357, %rd7, %rd1356;
	ld.local.f32 	%f4603, [%rd1357];
	add.f32 	%f4604, %f4602, %f4603;
	st.local.f32 	[%rd1357], %f4604;
$L__BB5_1407:
	setp.eq.s32 	%p1140, %r547, 2;
	@%p1140 bra 	$L__BB5_1410;
	ld.local.u32 	%r594, [%rd398+8];
	setp.lt.s32 	%p1141, %r594, 1;
	setp.gt.s32 	%p1142, %r594, %r79;
	or.pred  	%p1143, %p1141, %p1142;
	@%p1143 bra 	$L__BB5_1410;
	ld.local.f32 	%f4605, [%rd399+8];
	add.s32 	%r1283, %r594, -1;
	mul.wide.u32 	%rd1358, %r1283, 4;
	add.s64 	%rd1359, %rd7, %rd1358;
	ld.local.f32 	%f4606, [%rd1359];
	add.f32 	%f4607, %f4605, %f4606;
	st.local.f32 	[%rd1359], %f4607;
$L__BB5_1410:
	mul.f32 	%f4609, %f5440, %f4608;
	mul.f32 	%f4610, %f4609, 0f40C00000;
	fma.rn.f32 	%f4611, %f4610, 0f3BBB989D, 0f3F000000;
	cvt.sat.f32.f32 	%f4612, %f4611;
	mov.f32 	%f4613, 0f4B400001;
	mov.f32 	%f4614, 0f437C0000;
	fma.rm.f32 	%f4615, %f4612, %f4614, %f4613;
	add.f32 	%f4616, %f4615, 0fCB40007F;
	neg.f32 	%f4617, %f4616;
	fma.rn.f32 	%f4618, %f4610, 0f3FB8AA3B, %f4617;
	fma.rn.f32 	%f4619, %f4610, 0f32A57060, %f4618;
	mov.b32 	%r1285, %f4615;
	shl.b32 	%r1286, %r1285, 23;
	mov.b32 	%f4620, %r1286;
	ex2.approx.ftz.f32 	%f4621, %f4619;
	mul.f32 	%f4622, %f4621, %f4620;
	mul.f32 	%f4623, %f2, %f4622;
	max.f32 	%f860, %f840, %f4623;
	div.rn.f32 	%f861, %f860, %f841;
	mov.b32 	%r1670, 0;
	bra.uni 	$L__BB5_1419;
$L__BB5_1411:
	ld.global.f32 	%f5406, [%rd375];
	setp.ge.f32 	%p1091, %f853, %f5406;
	@%p1091 bra 	$L__BB5_1621;
	mov.b32 	%r1662, 1;
	mov.u32 	%r1661, %r558;
	mov.u64 	%rd1452, %rd391;
$L__BB5_1413:
	add.s32 	%r1661, %r1661, 1;
	setp.ne.s32 	%p1092, %r1661, 0;
	@%p1092 bra 	$L__BB5_1415;
	ld.global.f32 	%f5407, [%rd384];
	mov.u32 	%r1663, %r533;
	bra.uni 	$L__BB5_1417;
$L__BB5_1415:
	ld.global.f32 	%f5407, [%rd1452];
	setp.gtu.f32 	%p1093, %f853, %f5407;
	add.s32 	%r1662, %r1662, 1;
	add.s64 	%rd1452, %rd1452, 4;
	@%p1093 bra 	$L__BB5_1413;
	add.s32 	%r1663, %r1662, -2;
	mul.wide.u32 	%rd1320, %r1663, 4;
	add.s64 	%rd1321, %rd5, %rd1320;
	ld.global.f32 	%f5406, [%rd1321];
$L__BB5_1417:
	sub.f32 	%f4576, %f853, %f5406;
	sub.f32 	%f4577, %f5407, %f5406;
	div.rn.f32 	%f4578, %f4576, %f4577;
	mul.wide.u32 	%rd1322, %r1663, 4;
	add.s64 	%rd1323, %rd4, %rd1322;
	ld.global.f32 	%f4579, [%rd1323];
	mov.f32 	%f4580, 0f3F800000;
	sub.f32 	%f4581, %f4580, %f4578;
	mul.f32 	%f4582, %f4579, %f4581;
	ld.global.f32 	%f4583, [%rd1323+4];
	fma.rn.f32 	%f4584, %f4583, %f4578, %f4582;
	mul.wide.u32 	%rd1324, %r570, 4;
	add.s64 	%rd1325, %rd6, %rd1324;
	st.local.f32 	[%rd1325], %f4584;
$L__BB5_1418:
	setp.eq.s32 	%p1094, %r1660, %r79;
	@%p1094 bra 	$L__BB5_1376;
	bra.uni 	$L__BB5_1355;
$L__BB5_1419:
	mov.u32 	%r595, %r1670;
	cvt.rn.f32.u32 	%f4624, %r595;
	fma.rn.f32 	%f4625, %f861, %f4624, 0f00000000;
	mul.wide.u32 	%rd1360, %r595, 4;
	add.s64 	%rd400, %rd8, %rd1360;
	sub.f32 	%f4626, %f4625, %f3;
	max.f32 	%f4627, %f4626, 0f00000000;
	sub.f32 	%f4628, %f3, %f4625;
	max.f32 	%f4629, %f4628, 0f00000000;
	selp.f32 	%f4630, %f4629, %f4627, %p1086;
	add.s64 	%rd401, %rd11, %rd1360;
	add.s64 	%rd402, %rd9, %rd1360;
	add.s32 	%r1287, %r595, 1;
	cvt.rn.f32.u32 	%f4631, %r1287;
	fma.rn.f32 	%f4632, %f861, %f4631, 0f00000000;
	st.local.v2.f32 	[%rd400], {%f4625, %f4632};
	sub.f32 	%f4633, %f4632, %f3;
	max.f32 	%f4634, %f4633, 0f00000000;
	sub.f32 	%f4635, %f3, %f4632;
	max.f32 	%f4636, %f4635, 0f00000000;
	selp.f32 	%f4637, %f4636, %f4634, %p1086;
	st.local.v2.f32 	[%rd401], {%f4630, %f4637};
	st.local.v2.f32 	[%rd402], {%f4630, %f4637};
	add.s32 	%r1288, %r595, 2;
	cvt.rn.f32.u32 	%f4638, %r1288;
	fma.rn.f32 	%f4639, %f861, %f4638, 0f00000000;
	sub.f32 	%f4640, %f4639, %f3;
	max.f32 	%f4641, %f4640, 0f00000000;
	sub.f32 	%f4642, %f3, %f4639;
	max.f32 	%f4643, %f4642, 0f00000000;
	selp.f32 	%f4644, %f4643, %f4641, %p1086;
	add.s32 	%r1289, %r595, 3;
	cvt.rn.f32.u32 	%f4645, %r1289;
	fma.rn.f32 	%f4646, %f861, %f4645, 0f00000000;
	st.local.v2.f32 	[%rd400+8], {%f4639, %f4646};
	sub.f32 	%f4647, %f4646, %f3;
	max.f32 	%f4648, %f4647, 0f00000000;
	sub.f32 	%f4649, %f3, %f4646;
	max.f32 	%f4650, %f4649, 0f00000000;
	selp.f32 	%f4651, %f4650, %f4648, %p1086;
	st.local.v2.f32 	[%rd401+8], {%f4644, %f4651};
	st.local.v2.f32 	[%rd402+8], {%f4644, %f4651};
	add.s32 	%r1670, %r595, 4;
	setp.eq.s32 	%p1145, %r1670, %r550;
	@%p1145 bra 	$L__BB5_1420;
	bra.uni 	$L__BB5_1419;
$L__BB5_1420:
	setp.eq.s32 	%p1146, %r549, 0;
	@%p1146 bra 	$L__BB5_1424;
	setp.eq.s32 	%p1147, %r549, 1;
	cvt.rn.f32.u32 	%f4652, %r550;
	fma.rn.f32 	%f4653, %f861, %f4652, 0f00000000;
	st.local.f32 	[%rd400+16], %f4653;
	sub.f32 	%f4654, %f4653, %f3;
	sub.f32 	%f4655, %f3, %f4653;
	selp.f32 	%f4656, %f4655, %f4654, %p1086;
	max.f32 	%f4657, %f4656, 0f00000000;
	st.local.f32 	[%rd401+16], %f4657;
	st.local.f32 	[%rd402+16], %f4657;
	@%p1147 bra 	$L__BB5_1424;
	setp.eq.s32 	%p1149, %r549, 2;
	add.s32 	%r1290, %r595, 5;
	cvt.rn.f32.u32 	%f4658, %r1290;
	fma.rn.f32 	%f4659, %f861, %f4658, 0f00000000;
	st.local.f32 	[%rd400+20], %f4659;
	sub.f32 	%f4660, %f4659, %f3;
	sub.f32 	%f4661, %f3, %f4659;
	selp.f32 	%f4662, %f4661, %f4660, %p1086;
	max.f32 	%f4663, %f4662, 0f00000000;
	st.local.f32 	[%rd401+20], %f4663;
	st.local.f32 	[%rd402+20], %f4663;
	@%p1149 bra 	$L__BB5_1424;
	add.s32 	%r1291, %r595, 6;
	cvt.rn.f32.u32 	%f4664, %r1291;
	fma.rn.f32 	%f4665, %f861, %f4664, 0f00000000;
	st.local.f32 	[%rd400+24], %f4665;
	sub.f32 	%f4666, %f4665, %f3;
	sub.f32 	%f4667, %f3, %f4665;
	selp.f32 	%f4668, %f4667, %f4666, %p1086;
	max.f32 	%f4669, %f4668, 0f00000000;
	st.local.f32 	[%rd401+24], %f4669;
	st.local.f32 	[%rd402+24], %f4669;
$L__BB5_1424:
	ld.param.u32 	%r1435, [_Z32compute_iv_fd_kernel_threadlocalPKfS0_S0_S0_PKiS0_S0_iiiS0_S0_iPf_param_8];
	setp.lt.s32 	%p1152, %r1435, 1;
	@%p1152 bra 	$L__BB5_1602;
	mul.f32 	%f862, %f5440, %f5440;
	mul.f32 	%f863, %f861, %f861;
	sub.f32 	%f4670, %f860, %f3;
	max.f32 	%f4671, %f4670, 0f00000000;
	selp.f32 	%f864, 0f00000000, %f4671, %p1086;
	mov.u32 	%r1671, %r79;
	bra.uni 	$L__BB5_1431;
$L__BB5_1426:
	@%p1146 bra 	$L__BB5_1430;
	setp.eq.s32 	%p1272, %r549, 1;
	ld.local.f32 	%f5195, [%rd444+16];
	st.local.f32 	[%rd445+16], %f5195;
	@%p1272 bra 	$L__BB5_1430;
	setp.eq.s32 	%p1273, %r549, 2;
	ld.local.f32 	%f5196, [%rd444+20];
	st.local.f32 	[%rd445+20], %f5196;
	@%p1273 bra 	$L__BB5_1430;
	ld.local.f32 	%f5197, [%rd444+24];
	st.local.f32 	[%rd445+24], %f5197;
$L__BB5_1430:
	setp.lt.s32 	%p1274, %r597, 2;
	@%p1274 bra 	$L__BB5_1602;
$L__BB5_1431:
	mov.u32 	%r597, %r1671;
	add.s32 	%r1671, %r597, -1;
	mul.wide.u32 	%rd1361, %r1671, 4;
	add.s64 	%rd1362, %rd6, %rd1361;
	ld.local.f32 	%f865, [%rd1362];
	ld.local.f32 	%f5408, [%rd9+4];
	mov.b32 	%r1672, 1;
$L__BB5_1432:
	mul.wide.u32 	%rd1363, %r1672, 4;
	add.s64 	%rd403, %rd8, %rd1363;
	ld.local.f32 	%f4672, [%rd403];
	mul.f32 	%f4673, %f4672, %f4672;
	mul.f32 	%f4674, %f862, %f4673;
	div.rn.f32 	%f4675, %f4674, %f863;
	mul.f32 	%f4676, %f865, %f4672;
	div.rn.f32 	%f4677, %f4676, %f861;
	sub.f32 	%f4678, %f4675, %f4677;
	mul.f32 	%f4679, %f842, %f4678;
	add.f32 	%f4680, %f865, %f4675;
	mul.f32 	%f4681, %f843, %f4680;
	add.f32 	%f4682, %f4677, %f4675;
	mul.f32 	%f4683, %f842, %f4682;
	neg.f32 	%f4684, %f4679;
	add.s64 	%rd404, %rd12, %rd1363;
	st.local.f32 	[%rd404+-4], %f4684;
	mov.f32 	%f4685, 0f3F800000;
	sub.f32 	%f4686, %f4685, %f4681;
	add.s64 	%rd405, %rd13, %rd1363;
	st.local.f32 	[%rd405+-4], %f4686;
	neg.f32 	%f4687, %f4683;
	add.s64 	%rd406, %rd14, %rd1363;
	st.local.f32 	[%rd406+-4], %f4687;
	add.s64 	%rd407, %rd9, %rd1363;
	ld.local.f32 	%f4688, [%rd407+-4];
	add.f32 	%f4689, %f4681, 0f3F800000;
	mul.f32 	%f4690, %f5408, %f4689;
	fma.rn.f32 	%f4691, %f4688, %f4679, %f4690;
	ld.local.v2.f32 	{%f4692, %f4693}, [%rd407+4];
	fma.rn.f32 	%f4694, %f4683, %f4692, %f4691;
	add.s64 	%rd408, %rd15, %rd1363;
	st.local.f32 	[%rd408+-4], %f4694;
	ld.local.v2.f32 	{%f4695, %f4696}, [%rd403+4];
	mul.f32 	%f4697, %f4695, %f4695;
	mul.f32 	%f4698, %f862, %f4697;
	div.rn.f32 	%f4699, %f4698, %f863;
	mul.f32 	%f4700, %f865, %f4695;
	div.rn.f32 	%f4701, %f4700, %f861;
	sub.f32 	%f4702, %f4699, %f4701;
	mul.f32 	%f4703, %f842, %f4702;
	add.f32 	%f4704, %f865, %f4699;
	mul.f32 	%f4705, %f843, %f4704;
	add.f32 	%f4706, %f4701, %f4699;
	mul.f32 	%f4707, %f842, %f4706;
	neg.f32 	%f4708, %f4703;
	st.local.f32 	[%rd404], %f4708;
	sub.f32 	%f4709, %f4685, %f4705;
	st.local.f32 	[%rd405], %f4709;
	neg.f32 	%f4710, %f4707;
	st.local.f32 	[%rd406], %f4710;
	add.f32 	%f4711, %f4705, 0f3F800000;
	mul.f32 	%f4712, %f4692, %f4711;
	fma.rn.f32 	%f4713, %f5408, %f4703, %f4712;
	fma.rn.f32 	%f4714, %f4707, %f4693, %f4713;
	st.local.f32 	[%rd408], %f4714;
	mul.f32 	%f4715, %f4696, %f4696;
	mul.f32 	%f4716, %f862, %f4715;
	div.rn.f32 	%f4717, %f4716, %f863;
	mul.f32 	%f4718, %f865, %f4696;
	div.rn.f32 	%f4719, %f4718, %f861;
	sub.f32 	%f4720, %f4717, %f4719;
	mul.f32 	%f4721, %f842, %f4720;
	add.f32 	%f4722, %f865, %f4717;
	mul.f32 	%f4723, %f843, %f4722;
	add.f32 	%f4724, %f4719, %f4717;
	mul.f32 	%f4725, %f842, %f4724;
	neg.f32 	%f4726, %f4721;
	st.local.f32 	[%rd404+4], %f4726;
	sub.f32 	%f4727, %f4685, %f4723;
	st.local.f32 	[%rd405+4], %f4727;
	neg.f32 	%f4728, %f4725;
	st.local.f32 	[%rd406+4], %f4728;
	add.f32 	%f4729, %f4723, 0f3F800000;
	mul.f32 	%f4730, %f4693, %f4729;
	fma.rn.f32 	%f4731, %f4692, %f4721, %f4730;
	ld.local.v2.f32 	{%f868, %f5408}, [%rd407+12];
	fma.rn.f32 	%f4732, %f4725, %f868, %f4731;
	st.local.f32 	[%rd408+4], %f4732;
	ld.local.f32 	%f4733, [%rd403+12];
	mul.f32 	%f4734, %f4733, %f4733;
	mul.f32 	%f4735, %f862, %f4734;
	div.rn.f32 	%f4736, %f4735, %f863;
	mul.f32 	%f4737, %f865, %f4733;
	div.rn.f32 	%f4738, %f4737, %f861;
	sub.f32 	%f4739, %f4736, %f4738;
	mul.f32 	%f4740, %f842, %f4739;
	add.f32 	%f4741, %f865, %f4736;
	mul.f32 	%f4742, %f843, %f4741;
	add.f32 	%f4743, %f4738, %f4736;
	mul.f32 	%f4744, %f842, %f4743;
	neg.f32 	%f4745, %f4740;
	st.local.f32 	[%rd404+8], %f4745;
	sub.f32 	%f4746, %f4685, %f4742;
	st.local.f32 	[%rd405+8], %f4746;
	neg.f32 	%f4747, %f4744;
	st.local.f32 	[%rd406+8], %f4747;
	add.f32 	%f4748, %f4742, 0f3F800000;
	mul.f32 	%f4749, %f868, %f4748;
	fma.rn.f32 	%f4750, %f4693, %f4740, %f4749;
	add.s32 	%r600, %r1672, 4;
	fma.rn.f32 	%f4751, %f4744, %f5408, %f4750;
	st.local.f32 	[%rd408+8], %f4751;
	add.s32 	%r1293, %r1672, 3;
	setp.ne.s32 	%p1154, %r1293, %r552;
	mov.u32 	%r1672, %r600;
	@%p1154 bra 	$L__BB5_1432;
	setp.eq.s32 	%p1155, %r551, 0;
	@%p1155 bra 	$L__BB5_1437;
	setp.eq.s32 	%p1156, %r551, 1;
	ld.local.f32 	%f4752, [%rd403+16];
	mul.f32 	%f4753, %f4752, %f4752;
	mul.f32 	%f4754, %f862, %f4753;
	div.rn.f32 	%f4755, %f4754, %f863;
	mul.f32 	%f4756, %f865, %f4752;
	div.rn.f32 	%f4757, %f4756, %f861;
	sub.f32 	%f4758, %f4755, %f4757;
	mul.f32 	%f4759, %f842, %f4758;
	add.f32 	%f4760, %f865, %f4755;
	mul.f32 	%f4761, %f843, %f4760;
	add.f32 	%f4762, %f4757, %f4755;
	mul.f32 	%f4763, %f842, %f4762;
	neg.f32 	%f4764, %f4759;
	st.local.f32 	[%rd404+12], %f4764;
	mov.f32 	%f4765, 0f3F800000;
	sub.f32 	%f4766, %f4765, %f4761;
	st.local.f32 	[%rd405+12], %f4766;
	neg.f32 	%f4767, %f4763;
	st.local.f32 	[%rd406+12], %f4767;
	add.f32 	%f4768, %f4761, 0f3F800000;
	mul.f32 	%f4769, %f5408, %f4768;
	fma.rn.f32 	%f4770, %f868, %f4759, %f4769;
	ld.local.f32 	%f870, [%rd407+20];
	fma.rn.f32 	%f4771, %f4763, %f870, %f4770;
	st.local.f32 	[%rd408+12], %f4771;
	@%p1156 bra 	$L__BB5_1437;
	setp.eq.s32 	%p1157, %r551, 2;
	ld.local.f32 	%f4772, [%rd403+20];
	mul.f32 	%f4773, %f4772, %f4772;
	mul.f32 	%f4774, %f862, %f4773;
	div.rn.f32 	%f4775, %f4774, %f863;
	mul.f32 	%f4776, %f865, %f4772;
	div.rn.f32 	%f4777, %f4776, %f861;
	sub.f32 	%f4778, %f4775, %f4777;
	mul.f32 	%f4779, %f842, %f4778;
	add.f32 	%f4780, %f865, %f4775;
	mul.f32 	%f4781, %f843, %f4780;
	add.f32 	%f4782, %f4777, %f4775;
	mul.f32 	%f4783, %f842, %f4782;
	neg.f32 	%f4784, %f4779;
	st.local.f32 	[%rd404+16], %f4784;
	mov.f32 	%f4785, 0f3F800000;
	sub.f32 	%f4786, %f4785, %f4781;
	st.local.f32 	[%rd405+16], %f4786;
	neg.f32 	%f4787, %f4783;
	st.local.f32 	[%rd406+16], %f4787;
	add.f32 	%f4788, %f4781, 0f3F800000;
	mul.f32 	%f4789, %f870, %f4788;
	fma.rn.f32 	%f4790, %f5408, %f4779, %f4789;
	ld.local.f32 	%f871, [%rd407+24];
	fma.rn.f32 	%f4791, %f4783, %f871, %f4790;
	st.local.f32 	[%rd408+16], %f4791;
	@%p1157 bra 	$L__BB5_1437;
	ld.local.f32 	%f4792, [%rd403+24];
	mul.f32 	%f4793, %f4792, %f4792;
	mul.f32 	%f4794, %f862, %f4793;
	div.rn.f32 	%f4795, %f4794, %f863;
	mul.f32 	%f4796, %f865, %f4792;
	div.rn.f32 	%f4797, %f4796, %f861;
	sub.f32 	%f4798, %f4795, %f4797;
	mul.f32 	%f4799, %f842, %f4798;
	add.f32 	%f4800, %f865, %f4795;
	mul.f32 	%f4801, %f843, %f4800;
	add.f32 	%f4802, %f4797, %f4795;
	mul.f32 	%f4803, %f842, %f4802;
	neg.f32 	%f4804, %f4799;
	st.local.f32 	[%rd404+20], %f4804;
	mov.f32 	%f4805, 0f3F800000;
	sub.f32 	%f4806, %f4805, %f4801;
	st.local.f32 	[%rd405+20], %f4806;
	neg.f32 	%f4807, %f4803;
	st.local.f32 	[%rd406+20], %f4807;
	add.f32 	%f4808, %f4801, 0f3F800000;
	mul.f32 	%f4809, %f871, %f4808;
	fma.rn.f32 	%f4810, %f870, %f4799, %f4809;
	ld.local.f32 	%f4811, [%rd407+28];
	fma.rn.f32 	%f4812, %f4803, %f4811, %f4810;
	st.local.f32 	[%rd408+20], %f4812;
$L__BB5_1437:
	ld.local.f32 	%f4813, [%rd12];
	mul.f32 	%f4814, %f844, %f4813;
	ld.local.f32 	%f4815, [%rd15];
	sub.f32 	%f4816, %f4815, %f4814;
	st.local.f32 	[%rd15], %f4816;
	ld.local.f32 	%f4817, [%rd377];
	mul.f32 	%f4818, %f864, %f4817;
	ld.local.f32 	%f4819, [%rd378];
	sub.f32 	%f4820, %f4819, %f4818;
	st.local.f32 	[%rd378], %f4820;
	mov.b32 	%r1673, 0;
$L__BB5_1438:
	mul.wide.u32 	%rd1364, %r1673, 4;
	add.s64 	%rd409, %rd12, %rd1364;
	ld.local.f32 	%f4821, [%rd409];
	add.s64 	%rd410, %rd16, %rd1364;
	st.local.f32 	[%rd410], %f4821;
	add.s64 	%rd411, %rd13, %rd1364;
	ld.local.f32 	%f4822, [%rd411];
	add.s64 	%rd412, %rd17, %rd1364;
	st.local.f32 	[%rd412], %f4822;
	add.s64 	%rd413, %rd14, %rd1364;
	ld.local.f32 	%f4823, [%rd413];
	add.s64 	%rd414, %rd18, %rd1364;
	st.local.f32 	[%rd414], %f4823;
	add.s64 	%rd415, %rd15, %rd1364;
	ld.local.f32 	%f4824, [%rd415];
	add.s64 	%rd416, %rd19, %rd1364;
	st.local.f32 	[%rd416], %f4824;
	ld.local.f32 	%f4825, [%rd409+4];
	st.local.f32 	[%rd410+4], %f4825;
	ld.local.f32 	%f4826, [%rd411+4];
	st.local.f32 	[%rd412+4], %f4826;
	ld.local.f32 	%f4827, [%rd413+4];
	st.local.f32 	[%rd414+4], %f4827;
	ld.local.f32 	%f4828, [%rd415+4];
	st.local.f32 	[%rd416+4], %f4828;
	ld.local.f32 	%f4829, [%rd409+8];
	st.local.f32 	[%rd410+8], %f4829;
	ld.local.f32 	%f4830, [%rd411+8];
	st.local.f32 	[%rd412+8], %f4830;
	ld.local.f32 	%f4831, [%rd413+8];
	st.local.f32 	[%rd414+8], %f4831;
	ld.local.f32 	%f4832, [%rd415+8];
	st.local.f32 	[%rd416+8], %f4832;
	ld.local.f32 	%f4833, [%rd409+12];
	st.local.f32 	[%rd410+12], %f4833;
	ld.local.f32 	%f4834, [%rd411+12];
	st.local.f32 	[%rd412+12], %f4834;
	ld.local.f32 	%f4835, [%rd413+12];
	st.local.f32 	[%rd414+12], %f4835;
	ld.local.f32 	%f4836, [%rd415+12];
	st.local.f32 	[%rd416+12], %f4836;
	add.s32 	%r1673, %r1673, 4;
	setp.ne.s32 	%p1158, %r1673, %r552;
	@%p1158 bra 	$L__BB5_1438;
	@%p1155 bra 	$L__BB5_1443;
	setp.eq.s32 	%p1160, %r551, 1;
	ld.local.f32 	%f4837, [%rd409+16];
	st.local.f32 	[%rd410+16], %f4837;
	ld.local.f32 	%f4838, [%rd411+16];
	st.local.f32 	[%rd412+16], %f4838;
	ld.local.f32 	%f4839, [%rd413+16];
	st.local.f32 	[%rd414+16], %f4839;
	ld.local.f32 	%f4840, [%rd415+16];
	st.local.f32 	[%rd416+16], %f4840;
	@%p1160 bra 	$L__BB5_1443;
	setp.eq.s32 	%p1161, %r551, 2;
	ld.local.f32 	%f4841, [%rd409+20];
	st.local.f32 	[%rd410+20], %f4841;
	ld.local.f32 	%f4842, [%rd411+20];
	st.local.f32 	[%rd412+20], %f4842;
	ld.local.f32 	%f4843, [%rd413+20];
	st.local.f32 	[%rd414+20], %f4843;
	ld.local.f32 	%f4844, [%rd415+20];
	st.local.f32 	[%rd416+20], %f4844;
	@%p1161 bra 	$L__BB5_1443;
	ld.local.f32 	%f4845, [%rd409+24];
	st.local.f32 	[%rd410+24], %f4845;
	ld.local.f32 	%f4846, [%rd411+24];
	st.local.f32 	[%rd412+24], %f4846;
	ld.local.f32 	%f4847, [%rd413+24];
	st.local.f32 	[%rd414+24], %f4847;
	ld.local.f32 	%f4848, [%rd415+24];
	st.local.f32 	[%rd416+24], %f4848;
$L__BB5_1443:
	ld.local.f32 	%f4849, [%rd18];
	ld.local.f32 	%f4850, [%rd17];
	div.rn.f32 	%f4851, %f4849, %f4850;
	st.local.f32 	[%rd20], %f4851;
	ld.local.f32 	%f4852, [%rd19];
	div.rn.f32 	%f4853, %f4852, %f4850;
	st.local.f32 	[%rd19], %f4853;
	mov.b32 	%r1674, 1;
$L__BB5_1444:
	mov.u32 	%r603, %r1674;
	mul.wide.u32 	%rd1365, %r603, 4;
	add.s64 	%rd417, %rd17, %rd1365;
	ld.local.f32 	%f4855, [%rd417];
	add.s64 	%rd418, %rd16, %rd1365;
	ld.local.f32 	%f872, [%rd418];
	mul.wide.s32 	%rd1366, %r603, 4;
	add.s64 	%rd419, %rd20, %rd1366;
	ld.local.f32 	%f4856, [%rd419+-4];
	mul.f32 	%f4857, %f872, %f4856;
	sub.f32 	%f873, %f4855, %f4857;
	setp.eq.s32 	%p1162, %r603, %r535;
	add.s64 	%rd420, %rd18, %rd1365;
	mov.f32 	%f5409, 0f00000000;
	@%p1162 bra 	$L__BB5_1446;
	ld.local.f32 	%f4858, [%rd420];
	div.rn.f32 	%f5409, %f4858, %f873;
$L__BB5_1446:
	st.local.f32 	[%rd419], %f5409;
	mul.wide.u32 	%rd1367, %r603, 4;
	add.s64 	%rd421, %rd19, %rd1367;
	ld.local.f32 	%f4860, [%rd421];
	ld.local.f32 	%f4861, [%rd421+-4];
	mul.f32 	%f4862, %f872, %f4861;
	sub.f32 	%f4863, %f4860, %f4862;
	div.rn.f32 	%f876, %f4863, %f873;
	st.local.f32 	[%rd421], %f876;
	ld.local.f32 	%f4864, [%rd417+4];
	ld.local.f32 	%f877, [%rd418+4];
	mul.f32 	%f4865, %f877, %f5409;
	sub.f32 	%f878, %f4864, %f4865;
	setp.eq.s32 	%p1163, %r603, %r537;
	mov.f32 	%f5410, 0f00000000;
	@%p1163 bra 	$L__BB5_1448;
	ld.local.f32 	%f4866, [%rd420+4];
	div.rn.f32 	%f5410, %f4866, %f878;
$L__BB5_1448:
	st.local.f32 	[%rd419+4], %f5410;
	ld.local.f32 	%f4868, [%rd421+4];
	mul.f32 	%f4869, %f877, %f876;
	sub.f32 	%f4870, %f4868, %f4869;
	div.rn.f32 	%f881, %f4870, %f878;
	st.local.f32 	[%rd421+4], %f881;
	ld.local.f32 	%f4871, [%rd417+8];
	ld.local.f32 	%f882, [%rd418+8];
	mul.f32 	%f4872, %f882, %f5410;
	sub.f32 	%f883, %f4871, %f4872;
	setp.eq.s32 	%p1164, %r603, %r555;
	mov.f32 	%f5411, 0f00000000;
	@%p1164 bra 	$L__BB5_1450;
	ld.local.f32 	%f4873, [%rd420+8];
	div.rn.f32 	%f5411, %f4873, %f883;
$L__BB5_1450:
	st.local.f32 	[%rd419+8], %f5411;
	ld.local.f32 	%f4875, [%rd421+8];
	mul.f32 	%f4876, %f882, %f881;
	sub.f32 	%f4877, %f4875, %f4876;
	div.rn.f32 	%f886, %f4877, %f883;
	st.local.f32 	[%rd421+8], %f886;
	ld.local.f32 	%f4878, [%rd417+12];
	ld.local.f32 	%f887, [%rd418+12];
	mul.f32 	%f4879, %f887, %f5411;
	sub.f32 	%f888, %f4878, %f4879;
	setp.eq.s32 	%p1165, %r603, %r556;
	mov.f32 	%f5412, 0f00000000;
	@%p1165 bra 	$L__BB5_1452;
	ld.local.f32 	%f4880, [%rd420+12];
	div.rn.f32 	%f5412, %f4880, %f888;
$L__BB5_1452:
	st.local.f32 	[%rd419+12], %f5412;
	ld.local.f32 	%f4881, [%rd421+12];
	mul.f32 	%f4882, %f887, %f886;
	sub.f32 	%f4883, %f4881, %f4882;
	div.rn.f32 	%f891, %f4883, %f888;
	st.local.f32 	[%rd421+12], %f891;
	add.s32 	%r1674, %r603, 4;
	add.s32 	%r1296, %r603, 3;
	setp.ne.s32 	%p1166, %r1296, %r554;
	@%p1166 bra 	$L__BB5_1444;
	setp.eq.s32 	%p1167, %r553, 0;
	@%p1167 bra 	$L__BB5_1463;
	ld.local.f32 	%f4885, [%rd417+16];
	ld.local.f32 	%f892, [%rd418+16];
	mul.f32 	%f4886, %f892, %f5412;
	sub.f32 	%f893, %f4885, %f4886;
	setp.eq.s32 	%p1168, %r1674, %r535;
	mov.f32 	%f5413, 0f00000000;
	@%p1168 bra 	$L__BB5_1456;
	ld.local.f32 	%f4887, [%rd420+16];
	div.rn.f32 	%f5413, %f4887, %f893;
$L__BB5_1456:
	setp.eq.s32 	%p1169, %r553, 1;
	st.local.f32 	[%rd419+16], %f5413;
	ld.local.f32 	%f4888, [%rd421+16];
	mul.f32 	%f4889, %f892, %f891;
	sub.f32 	%f4890, %f4888, %f4889;
	div.rn.f32 	%f896, %f4890, %f893;
	st.local.f32 	[%rd421+16], %f896;
	@%p1169 bra 	$L__BB5_1463;
	ld.local.f32 	%f4892, [%rd417+20];
	ld.local.f32 	%f897, [%rd418+20];
	mul.f32 	%f4893, %f897, %f5413;
	sub.f32 	%f898, %f4892, %f4893;
	add.s32 	%r1297, %r534, -7;
	setp.eq.s32 	%p1170, %r603, %r1297;
	mov.f32 	%f5414, 0f00000000;
	@%p1170 bra 	$L__BB5_1459;
	ld.local.f32 	%f4894, [%rd420+20];
	div.rn.f32 	%f5414, %f4894, %f898;
$L__BB5_1459:
	setp.eq.s32 	%p1171, %r553, 2;
	st.local.f32 	[%rd419+20], %f5414;
	ld.local.f32 	%f4895, [%rd421+20];
	mul.f32 	%f4896, %f897, %f896;
	sub.f32 	%f4897, %f4895, %f4896;
	div.rn.f32 	%f901, %f4897, %f898;
	st.local.f32 	[%rd421+20], %f901;
	@%p1171 bra 	$L__BB5_1463;
	ld.local.f32 	%f4899, [%rd417+24];
	ld.local.f32 	%f902, [%rd418+24];
	mul.f32 	%f4900, %f902, %f5414;
	sub.f32 	%f903, %f4899, %f4900;
	add.s32 	%r1298, %r534, -8;
	setp.eq.s32 	%p1172, %r603, %r1298;
	mov.f32 	%f5415, 0f00000000;
	@%p1172 bra 	$L__BB5_1462;
	ld.local.f32 	%f4901, [%rd420+24];
	div.rn.f32 	%f5415, %f4901, %f903;
$L__BB5_1462:
	st.local.f32 	[%rd419+24], %f5415;
	ld.local.f32 	%f4902, [%rd421+24];
	mul.f32 	%f4903, %f902, %f901;
	sub.f32 	%f4904, %f4902, %f4903;
	div.rn.f32 	%f4905, %f4904, %f903;
	st.local.f32 	[%rd421+24], %f4905;
$L__BB5_1463:
	st.local.f32 	[%rd10], %f844;
	st.local.f32 	[%rd379], %f864;
	ld.local.f32 	%f906, [%rd380];
	st.local.f32 	[%rd379+-4], %f906;
	mov.u32 	%r1675, %r537;
	@%p1167 bra 	$L__BB5_1467;
	setp.eq.s32 	%p1174, %r553, 1;
	ld.local.f32 	%f4906, [%rd385];
	ld.local.f32 	%f4907, [%rd386];
	mul.f32 	%f4908, %f4907, %f906;
	sub.f32 	%f907, %f4906, %f4908;
	st.local.f32 	[%rd379+-8], %f907;
	mov.u32 	%r1675, %r555;
	@%p1174 bra 	$L__BB5_1467;
	setp.eq.s32 	%p1175, %r553, 2;
	ld.local.f32 	%f4909, [%rd387];
	ld.local.f32 	%f4910, [%rd388];
	mul.f32 	%f4911, %f4910, %f907;
	sub.f32 	%f908, %f4909, %f4911;
	st.local.f32 	[%rd379+-12], %f908;
	mov.u32 	%r1675, %r556;
	@%p1175 bra 	$L__BB5_1467;
	ld.local.f32 	%f4912, [%rd389];
	ld.local.f32 	%f4913, [%rd390];
	mul.f32 	%f4914, %f4913, %f908;
	sub.f32 	%f4915, %f4912, %f4914;
	st.local.f32 	[%rd379+-16], %f4915;
	mov.u32 	%r1675, %r557;
$L__BB5_1467:
	mul.wide.u32 	%rd1368, %r1675, 4;
	add.s64 	%rd1369, %rd19, %rd1368;
	ld.local.f32 	%f4916, [%rd1369];
	add.s64 	%rd1370, %rd20, %rd1368;
	ld.local.f32 	%f4917, [%rd1370];
	add.s64 	%rd1371, %rd10, %rd1368;
	ld.local.f32 	%f4918, [%rd1371+8];
	mul.f32 	%f4919, %f4917, %f4918;
	sub.f32 	%f4920, %f4916, %f4919;
	st.local.f32 	[%rd1371+4], %f4920;
	add.s32 	%r1299, %r1675, -1;
	mul.wide.u32 	%rd1372, %r1299, 4;
	add.s64 	%rd1373, %rd19, %rd1372;
	ld.local.f32 	%f4921, [%rd1373];
	add.s64 	%rd1374, %rd20, %rd1372;
	ld.local.f32 	%f4922, [%rd1374];
	mul.f32 	%f4923, %f4922, %f4920;
	sub.f32 	%f4924, %f4921, %f4923;
	st.local.f32 	[%rd1371], %f4924;
	add.s32 	%r1300, %r1675, -2;
	mul.wide.u32 	%rd1375, %r1300, 4;
	add.s64 	%rd1376, %rd19, %rd1375;
	ld.local.f32 	%f4925, [%rd1376];
	add.s64 	%rd1377, %rd20, %rd1375;
	ld.local.f32 	%f4926, [%rd1377];
	mul.f32 	%f4927, %f4926, %f4924;
	sub.f32 	%f4928, %f4925, %f4927;
	add.s64 	%rd1378, %rd10, %rd1372;
	st.local.f32 	[%rd1378], %f4928;
	add.s32 	%r1301, %r1675, -3;
	mul.wide.u32 	%rd1379, %r1301, 4;
	add.s64 	%rd1380, %rd19, %rd1379;
	ld.local.f32 	%f4929, [%rd1380];
	add.s64 	%rd1381, %rd20, %rd1379;
	ld.local.f32 	%f4930, [%rd1381];
	mul.f32 	%f4931, %f4930, %f4928;
	sub.f32 	%f4932, %f4929, %f4931;
	add.s64 	%rd1382, %rd10, %rd1375;
	st.local.f32 	[%rd1382], %f4932;
	add.s32 	%r607, %r1675, -4;
	setp.gt.s32 	%p1176, %r1675, 3;
	mov.u32 	%r1675, %r607;
	@%p1176 bra 	$L__BB5_1467;
	mov.b32 	%r1677, 0;
$L__BB5_1469:
	mov.b32 	%r1678, 1;
	bra.uni 	$L__BB5_1471;
$L__BB5_1470:
	add.s32 	%r1678, %r1678, 1;
	setp.eq.s32 	%p1178, %r1678, %r534;
	@%p1178 bra 	$L__BB5_1559;
$L__BB5_1471:
	mul.wide.u32 	%rd1383, %r1678, 4;
	add.s64 	%rd1384, %rd10, %rd1383;
	ld.local.f32 	%f4933, [%rd1384];
	add.s64 	%rd1385, %rd11, %rd1383;
	ld.local.f32 	%f4934, [%rd1385];
	setp.geu.f32 	%p1177, %f4933, %f4934;
	@%p1177 bra 	$L__BB5_1470;
	mov.b32 	%r1679, 1;
$L__BB5_1473:
	mul.wide.u32 	%rd1386, %r1679, 4;
	add.s64 	%rd422, %rd10, %rd1386;
	ld.local.f32 	%f4935, [%rd422];
	add.s64 	%rd423, %rd11, %rd1386;
	ld.local.f32 	%f909, [%rd423];
	setp.geu.f32 	%p1179, %f4935, %f909;
	add.s64 	%rd424, %rd16, %rd1386;
	add.s64 	%rd425, %rd17, %rd1386;
	add.s64 	%rd426, %rd18, %rd1386;
	add.s64 	%rd427, %rd19, %rd1386;
	add.s64 	%rd428, %rd12, %rd1386;
	add.s64 	%rd429, %rd13, %rd1386;
	add.s64 	%rd430, %rd14, %rd1386;
	add.s64 	%rd431, %rd15, %rd1386;
	@%p1179 bra 	$L__BB5_1475;
	mov.b32 	%r1305, 0;
	st.local.u32 	[%rd424+-4], %r1305;
	mov.b32 	%r1306, 1065353216;
	st.local.u32 	[%rd425+-4], %r1306;
	st.local.u32 	[%rd426+-4], %r1305;
	st.local.f32 	[%rd427+-4], %f909;
	bra.uni 	$L__BB5_1476;
$L__BB5_1475:
	ld.local.f32 	%f4936, [%rd428+-4];
	st.local.f32 	[%rd424+-4], %f4936;
	ld.local.f32 	%f4937, [%rd429+-4];
	st.local.f32 	[%rd425+-4], %f4937;
	ld.local.f32 	%f4938, [%rd430+-4];
	st.local.f32 	[%rd426+-4], %f4938;
	ld.local.f32 	%f4939, [%rd431+-4];
	st.local.f32 	[%rd427+-4], %f4939;
$L__BB5_1476:
	ld.local.f32 	%f4940, [%rd422+4];
	ld.local.f32 	%f5416, [%rd423+4];
	setp.lt.f32 	%p1180, %f4940, %f5416;
	@%p1180 bra 	$L__BB5_1478;
	ld.local.f32 	%f4941, [%rd428];
	st.local.f32 	[%rd424], %f4941;
	ld.local.f32 	%f4942, [%rd429];
	st.local.f32 	[%rd425], %f4942;
	ld.local.f32 	%f4943, [%rd430];
	st.local.f32 	[%rd426], %f4943;
	ld.local.f32 	%f5416, [%rd431];
	bra.uni 	$L__BB5_1479;
$L__BB5_1478:
	mov.b32 	%r1307, 0;
	st.local.u32 	[%rd424], %r1307;
	mov.b32 	%r1308, 1065353216;
	st.local.u32 	[%rd425], %r1308;
	st.local.u32 	[%rd426], %r1307;
$L__BB5_1479:
	st.local.f32 	[%rd427], %f5416;
	ld.local.f32 	%f4944, [%rd422+8];
	ld.local.f32 	%f913, [%rd423+8];
	setp.lt.f32 	%p1181, %f4944, %f913;
	@%p1181 bra 	$L__BB5_1481;
	ld.local.f32 	%f4945, [%rd428+4];
	st.local.f32 	[%rd424+4], %f4945;
	ld.local.f32 	%f4946, [%rd429+4];
	st.local.f32 	[%rd425+4], %f4946;
	ld.local.f32 	%f4947, [%rd430+4];
	st.local.f32 	[%rd426+4], %f4947;
	ld.local.f32 	%f4948, [%rd431+4];
	st.local.f32 	[%rd427+4], %f4948;
	bra.uni 	$L__BB5_1482;
$L__BB5_1481:
	mov.b32 	%r1309, 0;
	st.local.u32 	[%rd424+4], %r1309;
	mov.b32 	%r1310, 1065353216;
	st.local.u32 	[%rd425+4], %r1310;
	st.local.u32 	[%rd426+4], %r1309;
	st.local.f32 	[%rd427+4], %f913;
$L__BB5_1482:
	ld.local.f32 	%f4949, [%rd422+12];
	ld.local.f32 	%f914, [%rd423+12];
	setp.lt.f32 	%p1182, %f4949, %f914;
	@%p1182 bra 	$L__BB5_1484;
	ld.local.f32 	%f4950, [%rd428+8];
	st.local.f32 	[%rd424+8], %f4950;
	ld.local.f32 	%f4951, [%rd429+8];
	st.local.f32 	[%rd425+8], %f4951;
	ld.local.f32 	%f4952, [%rd430+8];
	st.local.f32 	[%rd426+8], %f4952;
	ld.local.f32 	%f4953, [%rd431+8];
	st.local.f32 	[%rd427+8], %f4953;
	bra.uni 	$L__BB5_1485;
$L__BB5_1484:
	mov.b32 	%r1311, 0;
	st.local.u32 	[%rd424+8], %r1311;
	mov.b32 	%r1312, 1065353216;
	st.local.u32 	[%rd425+8], %r1312;
	st.local.u32 	[%rd426+8], %r1311;
	st.local.f32 	[%rd427+8], %f914;
$L__BB5_1485:
	add.s32 	%r612, %r1679, 4;
	add.s32 	%r1313, %r1679, 3;
	setp.ne.s32 	%p1183, %r1313, %r552;
	mov.u32 	%r1679, %r612;
	@%p1183 bra 	$L__BB5_1473;
	@%p1155 bra 	$L__BB5_1498;
	ld.local.f32 	%f4954, [%rd422+16];
	ld.local.f32 	%f915, [%rd423+16];
	setp.lt.f32 	%p1185, %f4954, %f915;
	@%p1185 bra 	$L__BB5_1489;
	ld.local.f32 	%f4955, [%rd428+12];
	st.local.f32 	[%rd424+12], %f4955;
	ld.local.f32 	%f4956, [%rd429+12];
	st.local.f32 	[%rd425+12], %f4956;
	ld.local.f32 	%f4957, [%rd430+12];
	st.local.f32 	[%rd426+12], %f4957;
	ld.local.f32 	%f4958, [%rd431+12];
	st.local.f32 	[%rd427+12], %f4958;
	bra.uni 	$L__BB5_1490;
$L__BB5_1489:
	mov.b32 	%r1314, 0;
	st.local.u32 	[%rd424+12], %r1314;
	mov.b32 	%r1315, 1065353216;
	st.local.u32 	[%rd425+12], %r1315;
	st.local.u32 	[%rd426+12], %r1314;
	st.local.f32 	[%rd427+12], %f915;
$L__BB5_1490:
	setp.eq.s32 	%p1186, %r551, 1;
	@%p1186 bra 	$L__BB5_1498;
	ld.local.f32 	%f4959, [%rd422+20];
	ld.local.f32 	%f916, [%rd423+20];
	setp.lt.f32 	%p1187, %f4959, %f916;
	@%p1187 bra 	$L__BB5_1493;
	ld.local.f32 	%f4960, [%rd428+16];
	st.local.f32 	[%rd424+16], %f4960;
	ld.local.f32 	%f4961, [%rd429+16];
	st.local.f32 	[%rd425+16], %f4961;
	ld.local.f32 	%f4962, [%rd430+16];
	st.local.f32 	[%rd426+16], %f4962;
	ld.local.f32 	%f4963, [%rd431+16];
	st.local.f32 	[%rd427+16], %f4963;
	bra.uni 	$L__BB5_1494;
$L__BB5_1493:
	mov.b32 	%r1316, 0;
	st.local.u32 	[%rd424+16], %r1316;
	mov.b32 	%r1317, 1065353216;
	st.local.u32 	[%rd425+16], %r1317;
	st.local.u32 	[%rd426+16], %r1316;
	st.local.f32 	[%rd427+16], %f916;
$L__BB5_1494:
	setp.eq.s32 	%p1188, %r551, 2;
	@%p1188 bra 	$L__BB5_1498;
	ld.local.f32 	%f4964, [%rd422+24];
	ld.local.f32 	%f917, [%rd423+24];
	setp.lt.f32 	%p1189, %f4964, %f917;
	@%p1189 bra 	$L__BB5_1497;
	ld.local.f32 	%f4965, [%rd428+20];
	st.local.f32 	[%rd424+20], %f4965;
	ld.local.f32 	%f4966, [%rd429+20];
	st.local.f32 	[%rd425+20], %f4966;
	ld.local.f32 	%f4967, [%rd430+20];
	st.local.f32 	[%rd426+20], %f4967;
	ld.local.f32 	%f4968, [%rd431+20];
	st.local.f32 	[%rd427+20], %f4968;
	bra.uni 	$L__BB5_1498;
$L__BB5_1497:
	mov.b32 	%r1318, 0;
	st.local.u32 	[%rd424+20], %r1318;
	mov.b32 	%r1319, 1065353216;
	st.local.u32 	[%rd425+20], %r1319;
	st.local.u32 	[%rd426+20], %r1318;
	st.local.f32 	[%rd427+20], %f917;
$L__BB5_1498:
	ld.local.f32 	%f4970, [%rd16];
	mul.f32 	%f4971, %f844, %f4970;
	ld.local.f32 	%f4972, [%rd19];
	sub.f32 	%f918, %f4972, %f4971;
	ld.local.f32 	%f4973, [%rd381];
	mul.f32 	%f4974, %f864, %f4973;
	ld.local.f32 	%f4975, [%rd380];
	sub.f32 	%f4976, %f4975, %f4974;
	st.local.f32 	[%rd380], %f4976;
	ld.local.f32 	%f919, [%rd17];
	setp.eq.f32 	%p1190, %f919, 0f00000000;
	mov.f32 	%f5417, 0f00000000;
	@%p1190 bra 	$L__BB5_1500;
	ld.local.f32 	%f4977, [%rd18];
	div.rn.f32 	%f5417, %f4977, %f919;
$L__BB5_1500:
	setp.neu.f32 	%p1191, %f919, 0f00000000;
	st.local.f32 	[%rd20], %f5417;
	div.rn.f32 	%f4978, %f918, %f919;
	selp.f32 	%f4979, %f4978, 0f00000000, %p1191;
	st.local.f32 	[%rd19], %f4979;
	mov.b32 	%r1680, 1;
$L__BB5_1501:
	mov.u32 	%r613, %r1680;
	mul.wide.u32 	%rd1387, %r613, 4;
	add.s64 	%rd432, %rd17, %rd1387;
	ld.local.f32 	%f4981, [%rd432];
	add.s64 	%rd433, %rd16, %rd1387;
	ld.local.f32 	%f922, [%rd433];
	mul.wide.s32 	%rd1388, %r613, 4;
	add.s64 	%rd434, %rd20, %rd1388;
	ld.local.f32 	%f4982, [%rd434+-4];
	mul.f32 	%f4983, %f922, %f4982;
	sub.f32 	%f4984, %f4981, %f4983;
	setp.eq.s32 	%p1192, %r613, %r535;
	setp.eq.f32 	%p1193, %f4984, 0f00000000;
	add.s64 	%rd435, %rd18, %rd1387;
	mov.f32 	%f5418, 0f00000000;
	or.pred  	%p1194, %p1192, %p1193;
	@%p1194 bra 	$L__BB5_1503;
	ld.local.f32 	%f4985, [%rd435];
	div.rn.f32 	%f5418, %f4985, %f4984;
$L__BB5_1503:
	st.local.f32 	[%rd434], %f5418;
	mul.wide.u32 	%rd1389, %r613, 4;
	add.s64 	%rd436, %rd19, %rd1389;
	mov.f32 	%f5419, 0f00000000;
	@%p1193 bra 	$L__BB5_1505;
	ld.local.f32 	%f4987, [%rd436];
	ld.local.f32 	%f4988, [%rd436+-4];
	mul.f32 	%f4989, %f922, %f4988;
	sub.f32 	%f4990, %f4987, %f4989;
	div.rn.f32 	%f5419, %f4990, %f4984;
$L__BB5_1505:
	st.local.f32 	[%rd436], %f5419;
	ld.local.f32 	%f4992, [%rd432+4];
	ld.local.f32 	%f928, [%rd433+4];
	mul.f32 	%f4993, %f928, %f5418;
	sub.f32 	%f4994, %f4992, %f4993;
	setp.eq.s32 	%p1196, %r613, %r537;
	setp.eq.f32 	%p1197, %f4994, 0f00000000;
	mov.f32 	%f5420, 0f00000000;
	or.pred  	%p1198, %p1196, %p1197;
	@%p1198 bra 	$L__BB5_1507;
	ld.local.f32 	%f4995, [%rd435+4];
	div.rn.f32 	%f5420, %f4995, %f4994;
$L__BB5_1507:
	st.local.f32 	[%rd434+4], %f5420;
	mov.f32 	%f5421, 0f00000000;
	@%p1197 bra 	$L__BB5_1509;
	ld.local.f32 	%f4997, [%rd436+4];
	mul.f32 	%f4998, %f928, %f5419;
	sub.f32 	%f4999, %f4997, %f4998;
	div.rn.f32 	%f5421, %f4999, %f4994;
$L__BB5_1509:
	st.local.f32 	[%rd436+4], %f5421;
	ld.local.f32 	%f5001, [%rd432+8];
	ld.local.f32 	%f934, [%rd433+8];
	mul.f32 	%f5002, %f934, %f5420;
	sub.f32 	%f5003, %f5001, %f5002;
	setp.eq.s32 	%p1200, %r613, %r555;
	setp.eq.f32 	%p1201, %f5003, 0f00000000;
	mov.f32 	%f5422, 0f00000000;
	or.pred  	%p1202, %p1200, %p1201;
	@%p1202 bra 	$L__BB5_1511;
	ld.local.f32 	%f5004, [%rd435+8];
	div.rn.f32 	%f5422, %f5004, %f5003;
$L__BB5_1511:
	st.local.f32 	[%rd434+8], %f5422;
	mov.f32 	%f5423, 0f00000000;
	@%p1201 bra 	$L__BB5_1513;
	ld.local.f32 	%f5006, [%rd436+8];
	mul.f32 	%f5007, %f934, %f5421;
	sub.f32 	%f5008, %f5006, %f5007;
	div.rn.f32 	%f5423, %f5008, %f5003;
$L__BB5_1513:
	st.local.f32 	[%rd436+8], %f5423;
	ld.local.f32 	%f5010, [%rd432+12];
	ld.local.f32 	%f940, [%rd433+12];
	mul.f32 	%f5011, %f940, %f5422;
	sub.f32 	%f5012, %f5010, %f5011;
	setp.eq.s32 	%p1204, %r613, %r556;
	setp.eq.f32 	%p1205, %f5012, 0f00000000;
	mov.f32 	%f5424, 0f00000000;
	or.pred  	%p1206, %p1204, %p1205;
	@%p1206 bra 	$L__BB5_1515;
	ld.local.f32 	%f5013, [%rd435+12];
	div.rn.f32 	%f5424, %f5013, %f5012;
$L__BB5_1515:
	st.local.f32 	[%rd434+12], %f5424;
	mov.f32 	%f5425, 0f00000000;
	@%p1205 bra 	$L__BB5_1517;
	ld.local.f32 	%f5015, [%rd436+12];
	mul.f32 	%f5016, %f940, %f5423;
	sub.f32 	%f5017, %f5015, %f5016;
	div.rn.f32 	%f5425, %f5017, %f5012;
$L__BB5_1517:
	st.local.f32 	[%rd436+12], %f5425;
	add.s32 	%r1680, %r613, 4;
	add.s32 	%r1321, %r613, 3;
	setp.ne.s32 	%p1208, %r1321, %r554;
	@%p1208 bra 	$L__BB5_1501;
	@%p1167 bra 	$L__BB5_1534;
	ld.local.f32 	%f5019, [%rd432+16];
	ld.local.f32 	%f946, [%rd433+16];
	mul.f32 	%f5020, %f946, %f5424;
	sub.f32 	%f5021, %f5019, %f5020;
	setp.eq.s32 	%p1210, %r1680, %r535;
	setp.eq.f32 	%p1211, %f5021, 0f00000000;
	mov.f32 	%f5426, 0f00000000;
	or.pred  	%p1212, %p1210, %p1211;
	@%p1212 bra 	$L__BB5_1521;
	ld.local.f32 	%f5022, [%rd435+16];
	div.rn.f32 	%f5426, %f5022, %f5021;
$L__BB5_1521:
	st.local.f32 	[%rd434+16], %f5426;
	mov.f32 	%f5427, 0f00000000;
	@%p1211 bra 	$L__BB5_1523;
	ld.local.f32 	%f5024, [%rd436+16];
	mul.f32 	%f5025, %f946, %f5425;
	sub.f32 	%f5026, %f5024, %f5025;
	div.rn.f32 	%f5427, %f5026, %f5021;
$L__BB5_1523:
	setp.eq.s32 	%p1214, %r553, 1;
	st.local.f32 	[%rd436+16], %f5427;
	@%p1214 bra 	$L__BB5_1534;
	ld.local.f32 	%f5028, [%rd432+20];
	ld.local.f32 	%f952, [%rd433+20];
	mul.f32 	%f5029, %f952, %f5426;
	sub.f32 	%f5030, %f5028, %f5029;
	add.s32 	%r1322, %r534, -7;
	setp.eq.s32 	%p1215, %r613, %r1322;
	setp.eq.f32 	%p1216, %f5030, 0f00000000;
	mov.f32 	%f5428, 0f00000000;
	or.pred  	%p1217, %p1215, %p1216;
	@%p1217 bra 	$L__BB5_1526;
	ld.local.f32 	%f5031, [%rd435+20];
	div.rn.f32 	%f5428, %f5031, %f5030;
$L__BB5_1526:
	st.local.f32 	[%rd434+20], %f5428;
	mov.f32 	%f5429, 0f00000000;
	@%p1216 bra 	$L__BB5_1528;
	ld.local.f32 	%f5033, [%rd436+20];
	mul.f32 	%f5034, %f952, %f5427;
	sub.f32 	%f5035, %f5033, %f5034;
	div.rn.f32 	%f5429, %f5035, %f5030;
$L__BB5_1528:
	setp.eq.s32 	%p1219, %r553, 2;
	st.local.f32 	[%rd436+20], %f5429;
	@%p1219 bra 	$L__BB5_1534;
	ld.local.f32 	%f5037, [%rd432+24];
	ld.local.f32 	%f958, [%rd433+24];
	mul.f32 	%f5038, %f958, %f5428;
	sub.f32 	%f5039, %f5037, %f5038;
	add.s32 	%r1323, %r534, -8;
	setp.eq.s32 	%p1220, %r613, %r1323;
	setp.eq.f32 	%p1221, %f5039, 0f00000000;
	mov.f32 	%f5430, 0f00000000;
	or.pred  	%p1222, %p1220, %p1221;
	@%p1222 bra 	$L__BB5_1531;
	ld.local.f32 	%f5040, [%rd435+24];
	div.rn.f32 	%f5430, %f5040, %f5039;
$L__BB5_1531:
	st.local.f32 	[%rd434+24], %f5430;
	mov.f32 	%f5431, 0f00000000;
	@%p1221 bra 	$L__BB5_1533;
	ld.local.f32 	%f5042, [%rd436+24];
	mul.f32 	%f5043, %f958, %f5429;
	sub.f32 	%f5044, %f5042, %f5043;
	div.rn.f32 	%f5431, %f5044, %f5039;
$L__BB5_1533:
	st.local.f32 	[%rd436+24], %f5431;
$L__BB5_1534:
	setp.eq.s32 	%p1224, %r553, 0;
	ld.local.f32 	%f964, [%rd380];
	st.local.f32 	[%rd379+-4], %f964;
	mov.u32 	%r1681, %r537;
	@%p1224 bra 	$L__BB5_1538;
	setp.eq.s32 	%p1225, %r553, 1;
	ld.local.f32 	%f5045, [%rd385];
	ld.local.f32 	%f5046, [%rd386];
	mul.f32 	%f5047, %f5046, %f964;
	sub.f32 	%f965, %f5045, %f5047;
	st.local.f32 	[%rd379+-8], %f965;
	mov.u32 	%r1681, %r555;
	@%p1225 bra 	$L__BB5_1538;
	setp.eq.s32 	%p1226, %r553, 2;
	ld.local.f32 	%f5048, [%rd387];
	ld.local.f32 	%f5049, [%rd388];
	mul.f32 	%f5050, %f5049, %f965;
	sub.f32 	%f966, %f5048, %f5050;
	st.local.f32 	[%rd379+-12], %f966;
	mov.u32 	%r1681, %r556;
	@%p1226 bra 	$L__BB5_1538;
	ld.local.f32 	%f5051, [%rd389];
	ld.local.f32 	%f5052, [%rd390];
	mul.f32 	%f5053, %f5052, %f966;
	sub.f32 	%f5054, %f5051, %f5053;
	st.local.f32 	[%rd379+-16], %f5054;
	mov.u32 	%r1681, %r557;
$L__BB5_1538:
	mul.wide.u32 	%rd1390, %r1681, 4;
	add.s64 	%rd1391, %rd19, %rd1390;
	ld.local.f32 	%f5055, [%rd1391];
	add.s64 	%rd1392, %rd20, %rd1390;
	ld.local.f32 	%f5056, [%rd1392];
	add.s64 	%rd1393, %rd10, %rd1390;
	ld.local.f32 	%f5057, [%rd1393+8];
	mul.f32 	%f5058, %f5056, %f5057;
	sub.f32 	%f5059, %f5055, %f5058;
	st.local.f32 	[%rd1393+4], %f5059;
	add.s32 	%r1324, %r1681, -1;
	mul.wide.u32 	%rd1394, %r1324, 4;
	add.s64 	%rd1395, %rd19, %rd1394;
	ld.local.f32 	%f5060, [%rd1395];
	add.s64 	%rd1396, %rd20, %rd1394;
	ld.local.f32 	%f5061, [%rd1396];
	mul.f32 	%f5062, %f5061, %f5059;
	sub.f32 	%f5063, %f5060, %f5062;
	st.local.f32 	[%rd1393], %f5063;
	add.s32 	%r1325, %r1681, -2;
	mul.wide.u32 	%rd1397, %r1325, 4;
	add.s64 	%rd1398, %rd19, %rd1397;
	ld.local.f32 	%f5064, [%rd1398];
	add.s64 	%rd1399, %rd20, %rd1397;
	ld.local.f32 	%f5065, [%rd1399];
	mul.f32 	%f5066, %f5065, %f5063;
	sub.f32 	%f5067, %f5064, %f5066;
	add.s64 	%rd1400, %rd10, %rd1394;
	st.local.f32 	[%rd1400], %f5067;
	add.s32 	%r1326, %r1681, -3;
	mul.wide.u32 	%rd1401, %r1326, 4;
	add.s64 	%rd1402, %rd19, %rd1401;
	ld.local.f32 	%f5068, [%rd1402];
	add.s64 	%rd1403, %rd20, %rd1401;
	ld.local.f32 	%f5069, [%rd1403];
	mul.f32 	%f5070, %f5069, %f5067;
	sub.f32 	%f5071, %f5068, %f5070;
	add.s64 	%rd1404, %rd10, %rd1397;
	st.local.f32 	[%rd1404], %f5071;
	add.s32 	%r617, %r1681, -4;
	setp.gt.s32 	%p1227, %r1681, 3;
	mov.u32 	%r1681, %r617;
	@%p1227 bra 	$L__BB5_1538;
	mov.b32 	%r1683, 1;
$L__BB5_1540:
	mul.wide.u32 	%rd1405, %r1683, 4;
	add.s64 	%rd437, %rd10, %rd1405;
	ld.local.f32 	%f5072, [%rd437];
	add.s64 	%rd438, %rd11, %rd1405;
	ld.local.f32 	%f967, [%rd438];
	setp.geu.f32 	%p1228, %f5072, %f967;
	@%p1228 bra 	$L__BB5_1542;
	st.local.f32 	[%rd437], %f967;
$L__BB5_1542:
	ld.local.f32 	%f5073, [%rd437+4];
	ld.local.f32 	%f968, [%rd438+4];
	setp.geu.f32 	%p1229, %f5073, %f968;
	@%p1229 bra 	$L__BB5_1544;
	st.local.f32 	[%rd437+4], %f968;
$L__BB5_1544:
	ld.local.f32 	%f5074, [%rd437+8];
	ld.local.f32 	%f969, [%rd438+8];
	setp.geu.f32 	%p1230, %f5074, %f969;
	@%p1230 bra 	$L__BB5_1546;
	st.local.f32 	[%rd437+8], %f969;
$L__BB5_1546:
	ld.local.f32 	%f5075, [%rd437+12];
	ld.local.f32 	%f970, [%rd438+12];
	setp.geu.f32 	%p1231, %f5075, %f970;
	@%p1231 bra 	$L__BB5_1548;
	st.local.f32 	[%rd437+12], %f970;
$L__BB5_1548:
	add.s32 	%r619, %r1683, 4;
	add.s32 	%r1328, %r1683, 3;
	setp.ne.s32 	%p1232, %r1328, %r552;
	mov.u32 	%r1683, %r619;
	@%p1232 bra 	$L__BB5_1540;
	setp.eq.s32 	%p1233, %r551, 0;
	@%p1233 bra 	$L__BB5_1558;
	ld.local.f32 	%f5076, [%rd437+16];
	ld.local.f32 	%f971, [%rd438+16];
	setp.geu.f32 	%p1234, %f5076, %f971;
	@%p1234 bra 	$L__BB5_1552;
	st.local.f32 	[%rd437+16], %f971;
$L__BB5_1552:
	setp.eq.s32 	%p1235, %r551, 1;
	@%p1235 bra 	$L__BB5_1558;
	ld.local.f32 	%f5077, [%rd437+20];
	ld.local.f32 	%f972, [%rd438+20];
	setp.geu.f32 	%p1236, %f5077, %f972;
	@%p1236 bra 	$L__BB5_1555;
	st.local.f32 	[%rd437+20], %f972;
$L__BB5_1555:
	setp.eq.s32 	%p1237, %r551, 2;
	@%p1237 bra 	$L__BB5_1558;
	ld.local.f32 	%f5078, [%rd437+24];
	ld.local.f32 	%f973, [%rd438+24];
	setp.geu.f32 	%p1238, %f5078, %f973;
	@%p1238 bra 	$L__BB5_1558;
	st.local.f32 	[%rd437+24], %f973;
$L__BB5_1558:
	add.s32 	%r1677, %r1677, 1;
	setp.ne.s32 	%p1239, %r1677, 3;
	@%p1239 bra 	$L__BB5_1469;
$L__BB5_1559:
	mul.wide.u32 	%rd1406, %r1671, 4;
	add.s64 	%rd1407, %rd7, %rd1406;
	ld.local.f32 	%f974, [%rd1407];
	setp.leu.f32 	%p1240, %f974, 0f00000000;
	@%p1240 bra 	$L__BB5_1600;
	mov.b32 	%r1684, 0;
$L__BB5_1561:
	mul.wide.u32 	%rd1408, %r1684, 4;
	add.s64 	%rd439, %rd10, %rd1408;
	ld.local.v2.f32 	{%f5079, %f5080}, [%rd439];
	add.s64 	%rd440, %rd21, %rd1408;
	st.local.v2.f32 	[%rd440], {%f5079, %f5080};
	ld.local.v2.f32 	{%f5081, %f5082}, [%rd439+8];
	st.local.v2.f32 	[%rd440+8], {%f5081, %f5082};
	add.s32 	%r1684, %r1684, 4;
	setp.ne.s32 	%p1241, %r1684, %r550;
	@%p1241 bra 	$L__BB5_1561;
	@%p1146 bra 	$L__BB5_1566;
	setp.eq.s32 	%p1243, %r549, 1;
	ld.local.f32 	%f5083, [%rd439+16];
	st.local.f32 	[%rd440+16], %f5083;
	@%p1243 bra 	$L__BB5_1566;
	setp.eq.s32 	%p1244, %r549, 2;
	ld.local.f32 	%f5084, [%rd439+20];
	st.local.f32 	[%rd440+20], %f5084;
	@%p1244 bra 	$L__BB5_1566;
	ld.local.f32 	%f5085, [%rd439+24];
	st.local.f32 	[%rd440+24], %f5085;
$L__BB5_1566:
	ld.local.f32 	%f5438, [%rd21];
	mov.b32 	%r1685, 0;
$L__BB5_1567:
	mul.wide.u32 	%rd1409, %r1685, 4;
	add.s64 	%rd441, %rd8, %rd1409;
	ld.local.f32 	%f5086, [%rd441];
	sub.f32 	%f5087, %f5086, %f974;
	max.f32 	%f976, %f5087, 0f00000000;
	setp.le.f32 	%p1245, %f976, 0f00000000;
	mov.f32 	%f5432, %f5438;
	@%p1245 bra 	$L__BB5_1571;
	setp.ltu.f32 	%p1246, %f976, %f860;
	@%p1246 bra 	$L__BB5_1570;
	ld.local.f32 	%f5432, [%rd382];
	bra.uni 	$L__BB5_1571;
$L__BB5_1570:
	div.rn.f32 	%f5088, %f976, %f861;
	cvt.rzi.s32.f32 	%r1331, %f5088;
	max.s32 	%r1332, %r1331, 0;
	setp.lt.s32 	%p1247, %r1331, %r534;
	selp.b32 	%r1333, %r1332, %r536, %p1247;
	mul.wide.u32 	%rd1410, %r1333, 4;
	add.s64 	%rd1411, %rd8, %rd1410;
	ld.local.f32 	%f5089, [%rd1411];
	sub.f32 	%f5090, %f976, %f5089;
	div.rn.f32 	%f5091, %f5090, %f861;
	min.f32 	%f5092, %f5091, 0f3F800000;
	max.f32 	%f5093, %f5092, 0f00000000;
	add.s64 	%rd1412, %rd21, %rd1410;
	ld.local.f32 	%f5094, [%rd1412];
	mov.f32 	%f5095, 0f3F800000;
	sub.f32 	%f5096, %f5095, %f5093;
	mul.f32 	%f5097, %f5094, %f5096;
	ld.local.f32 	%f5098, [%rd1412+4];
	fma.rn.f32 	%f5432, %f5098, %f5093, %f5097;
$L__BB5_1571:
	mul.wide.u32 	%rd1413, %r1685, 4;
	add.s64 	%rd442, %rd10, %rd1413;
	add.s64 	%rd443, %rd11, %rd1413;
	ld.local.f32 	%f5099, [%rd443];
	max.f32 	%f5100, %f5432, %f5099;
	st.local.f32 	[%rd442], %f5100;
	ld.local.f32 	%f5101, [%rd441+4];
	sub.f32 	%f5102, %f5101, %f974;
	max.f32 	%f980, %f5102, 0f00000000;
	setp.le.f32 	%p1248, %f980, 0f00000000;
	mov.f32 	%f5433, %f5438;
	@%p1248 bra 	$L__BB5_1575;
	setp.ltu.f32 	%p1249, %f980, %f860;
	@%p1249 bra 	$L__BB5_1574;
	ld.local.f32 	%f5433, [%rd382];
	bra.uni 	$L__BB5_1575;
$L__BB5_1574:
	div.rn.f32 	%f5103, %f980, %f861;
	cvt.rzi.s32.f32 	%r1334, %f5103;
	max.s32 	%r1335, %r1334, 0;
	setp.lt.s32 	%p1250, %r1334, %r534;
	selp.b32 	%r1336, %r1335, %r536, %p1250;
	mul.wide.u32 	%rd1414, %r1336, 4;
	add.s64 	%rd1415, %rd8, %rd1414;
	ld.local.f32 	%f5104, [%rd1415];
	sub.f32 	%f5105, %f980, %f5104;
	div.rn.f32 	%f5106, %f5105, %f861;
	min.f32 	%f5107, %f5106, 0f3F800000;
	max.f32 	%f5108, %f5107, 0f00000000;
	add.s64 	%rd1416, %rd21, %rd1414;
	ld.local.f32 	%f5109, [%rd1416];
	mov.f32 	%f5110, 0f3F800000;
	sub.f32 	%f5111, %f5110, %f5108;
	mul.f32 	%f5112, %f5109, %f5111;
	ld.local.f32 	%f5113, [%rd1416+4];
	fma.rn.f32 	%f5433, %f5113, %f5108, %f5112;
$L__BB5_1575:
	ld.local.f32 	%f5114, [%rd443+4];
	max.f32 	%f5115, %f5433, %f5114;
	st.local.f32 	[%rd442+4], %f5115;
	ld.local.f32 	%f5116, [%rd441+8];
	sub.f32 	%f5117, %f5116, %f974;
	max.f32 	%f984, %f5117, 0f00000000;
	setp.le.f32 	%p1251, %f984, 0f00000000;
	mov.f32 	%f5434, %f5438;
	@%p1251 bra 	$L__BB5_1579;
	setp.ltu.f32 	%p1252, %f984, %f860;
	@%p1252 bra 	$L__BB5_1578;
	ld.local.f32 	%f5434, [%rd382];
	bra.uni 	$L__BB5_1579;
$L__BB5_1578:
	div.rn.f32 	%f5118, %f984, %f861;
	cvt.rzi.s32.f32 	%r1337, %f5118;
	max.s32 	%r1338, %r1337, 0;
	setp.lt.s32 	%p1253, %r1337, %r534;
	selp.b32 	%r1339, %r1338, %r536, %p1253;
	mul.wide.u32 	%rd1417, %r1339, 4;
	add.s64 	%rd1418, %rd8, %rd1417;
	ld.local.f32 	%f5119, [%rd1418];
	sub.f32 	%f5120, %f984, %f5119;
	div.rn.f32 	%f5121, %f5120, %f861;
	min.f32 	%f5122, %f5121, 0f3F800000;
	max.f32 	%f5123, %f5122, 0f00000000;
	add.s64 	%rd1419, %rd21, %rd1417;
	ld.local.f32 	%f5124, [%rd1419];
	mov.f32 	%f5125, 0f3F800000;
	sub.f32 	%f5126, %f5125, %f5123;
	mul.f32 	%f5127, %f5124, %f5126;
	ld.local.f32 	%f5128, [%rd1419+4];
	fma.rn.f32 	%f5434, %f5128, %f5123, %f5127;
$L__BB5_1579:
	ld.local.f32 	%f5129, [%rd443+8];
	max.f32 	%f5130, %f5434, %f5129;
	st.local.f32 	[%rd442+8], %f5130;
	ld.local.f32 	%f5131, [%rd441+12];
	sub.f32 	%f5132, %f5131, %f974;
	max.f32 	%f988, %f5132, 0f00000000;
	setp.le.f32 	%p1254, %f988, 0f00000000;
	mov.f32 	%f5435, %f5438;
	@%p1254 bra 	$L__BB5_1583;
	setp.ltu.f32 	%p1255, %f988, %f860;
	@%p1255 bra 	$L__BB5_1582;
	ld.local.f32 	%f5435, [%rd382];
	bra.uni 	$L__BB5_1583;
$L__BB5_1582:
	div.rn.f32 	%f5133, %f988, %f861;
	cvt.rzi.s32.f32 	%r1340, %f5133;
	max.s32 	%r1341, %r1340, 0;
	setp.lt.s32 	%p1256, %r1340, %r534;
	selp.b32 	%r1342, %r1341, %r536, %p1256;
	mul.wide.u32 	%rd1420, %r1342, 4;
	add.s64 	%rd1421, %rd8, %rd1420;
	ld.local.f32 	%f5134, [%rd1421];
	sub.f32 	%f5135, %f988, %f5134;
	div.rn.f32 	%f5136, %f5135, %f861;
	min.f32 	%f5137, %f5136, 0f3F800000;
	max.f32 	%f5138, %f5137, 0f00000000;
	add.s64 	%rd1422, %rd21, %rd1420;
	ld.local.f32 	%f5139, [%rd1422];
	mov.f32 	%f5140, 0f3F800000;
	sub.f32 	%f5141, %f5140, %f5138;
	mul.f32 	%f5142, %f5139, %f5141;
	ld.local.f32 	%f5143, [%rd1422+4];
	fma.rn.f32 	%f5435, %f5143, %f5138, %f5142;
$L__BB5_1583:
	ld.local.f32 	%f5144, [%rd443+12];
	max.f32 	%f5145, %f5435, %f5144;
	st.local.f32 	[%rd442+12], %f5145;
	add.s32 	%r1685, %r1685, 4;
	setp.ne.s32 	%p1257, %r1685, %r550;
	@%p1257 bra 	$L__BB5_1567;
	@%p1146 bra 	$L__BB5_1600;
	ld.local.f32 	%f5146, [%rd441+16];
	sub.f32 	%f5147, %f5146, %f974;
	max.f32 	%f992, %f5147, 0f00000000;
	setp.le.f32 	%p1259, %f992, 0f00000000;
	mov.f32 	%f5436, %f5438;
	@%p1259 bra 	$L__BB5_1589;
	setp.ltu.f32 	%p1260, %f992, %f860;
	@%p1260 bra 	$L__BB5_1588;
	ld.local.f32 	%f5436, [%rd382];
	bra.uni 	$L__BB5_1589;
$L__BB5_1588:
	div.rn.f32 	%f5148, %f992, %f861;
	cvt.rzi.s32.f32 	%r1343, %f5148;
	max.s32 	%r1344, %r1343, 0;
	setp.lt.s32 	%p1261, %r1343, %r534;
	selp.b32 	%r1345, %r1344, %r536, %p1261;
	mul.wide.u32 	%rd1423, %r1345, 4;
	add.s64 	%rd1424, %rd8, %rd1423;
	ld.local.f32 	%f5149, [%rd1424];
	sub.f32 	%f5150, %f992, %f5149;
	div.rn.f32 	%f5151, %f5150, %f861;
	min.f32 	%f5152, %f5151, 0f3F800000;
	max.f32 	%f5153, %f5152, 0f00000000;
	add.s64 	%rd1425, %rd21, %rd1423;
	ld.local.f32 	%f5154, [%rd1425];
	mov.f32 	%f5155, 0f3F800000;
	sub.f32 	%f5156, %f5155, %f5153;
	mul.f32 	%f5157, %f5154, %f5156;
	ld.local.f32 	%f5158, [%rd1425+4];
	fma.rn.f32 	%f5436, %f5158, %f5153, %f5157;
$L__BB5_1589:
	setp.eq.s32 	%p1262, %r549, 1;
	ld.local.f32 	%f5159, [%rd443+16];
	max.f32 	%f5160, %f5436, %f5159;
	st.local.f32 	[%rd442+16], %f5160;
	@%p1262 bra 	$L__BB5_1600;
	ld.local.f32 	%f5161, [%rd441+20];
	sub.f32 	%f5162, %f5161, %f974;
	max.f32 	%f996, %f5162, 0f00000000;
	setp.le.f32 	%p1263, %f996, 0f00000000;
	mov.f32 	%f5437, %f5438;
	@%p1263 bra 	$L__BB5_1594;
	setp.ltu.f32 	%p1264, %f996, %f860;
	@%p1264 bra 	$L__BB5_1593;
	ld.local.f32 	%f5437, [%rd382];
	bra.uni 	$L__BB5_1594;
$L__BB5_1593:
	div.rn.f32 	%f5163, %f996, %f861;
	cvt.rzi.s32.f32 	%r1346, %f5163;
	max.s32 	%r1347, %r1346, 0;
	setp.lt.s32 	%p1265, %r1346, %r534;
	selp.b32 	%r1348, %r1347, %r536, %p1265;
	mul.wide.u32 	%rd1426, %r1348, 4;
	add.s64 	%rd1427, %rd8, %rd1426;
	ld.local.f32 	%f5164, [%rd1427];
	sub.f32 	%f5165, %f996, %f5164;
	div.rn.f32 	%f5166, %f5165, %f861;
	min.f32 	%f5167, %f5166, 0f3F800000;
	max.f32 	%f5168, %f5167, 0f00000000;
	add.s64 	%rd1428, %rd21, %rd1426;
	ld.local.f32 	%f5169, [%rd1428];
	mov.f32 	%f5170, 0f3F800000;
	sub.f32 	%f5171, %f5170, %f5168;
	mul.f32 	%f5172, %f5169, %f5171;
	ld.local.f32 	%f5173, [%rd1428+4];
	fma.rn.f32 	%f5437, %f5173, %f5168, %f5172;
$L__BB5_1594:
	setp.eq.s32 	%p1266, %r549, 2;
	ld.local.f32 	%f5174, [%rd443+20];
	max.f32 	%f5175, %f5437, %f5174;
	st.local.f32 	[%rd442+20], %f5175;
	@%p1266 bra 	$L__BB5_1600;
	ld.local.f32 	%f5176, [%rd441+24];
	sub.f32 	%f5177, %f5176, %f974;
	max.f32 	%f1000, %f5177, 0f00000000;
	setp.le.f32 	%p1267, %f1000, 0f00000000;
	@%p1267 bra 	$L__BB5_1599;
	setp.ltu.f32 	%p1268, %f1000, %f860;
	@%p1268 bra 	$L__BB5_1598;
	ld.local.f32 	%f5438, [%rd382];
	bra.uni 	$L__BB5_1599;
$L__BB5_1598:
	div.rn.f32 	%f5178, %f1000, %f861;
	cvt.rzi.s32.f32 	%r1349, %f5178;
	max.s32 	%r1350, %r1349, 0;
	setp.lt.s32 	%p1269, %r1349, %r534;
	selp.b32 	%r1351, %r1350, %r536, %p1269;
	mul.wide.u32 	%rd1429, %r1351, 4;
	add.s64 	%rd1430, %rd8, %rd1429;
	ld.local.f32 	%f5179, [%rd1430];
	sub.f32 	%f5180, %f1000, %f5179;
	div.rn.f32 	%f5181, %f5180, %f861;
	min.f32 	%f5182, %f5181, 0f3F800000;
	max.f32 	%f5183, %f5182, 0f00000000;
	add.s64 	%rd1431, %rd21, %rd1429;
	ld.local.f32 	%f5184, [%rd1431];
	mov.f32 	%f5185, 0f3F800000;
	sub.f32 	%f5186, %f5185, %f5183;
	mul.f32 	%f5187, %f5184, %f5186;
	ld.local.f32 	%f5188, [%rd1431+4];
	fma.rn.f32 	%f5438, %f5188, %f5183, %f5187;
$L__BB5_1599:
	ld.local.f32 	%f5189, [%rd443+24];
	max.f32 	%f5190, %f5438, %f5189;
	st.local.f32 	[%rd442+24], %f5190;
$L__BB5_1600:
	mov.b32 	%r1686, 0;
$L__BB5_1601:
	mul.wide.u32 	%rd1432, %r1686, 4;
	add.s64 	%rd444, %rd10, %rd1432;
	ld.local.v2.f32 	{%f5191, %f5192}, [%rd444];
	add.s64 	%rd445, %rd9, %rd1432;
	st.local.v2.f32 	[%rd445], {%f5191, %f5192};
	ld.local.v2.f32 	{%f5193, %f5194}, [%rd444+8];
	st.local.v2.f32 	[%rd445+8], {%f5193, %f5194};
	add.s32 	%r1686, %r1686, 4;
	setp.eq.s32 	%p1270, %r1686, %r550;
	@%p1270 bra 	$L__BB5_1426;
	bra.uni 	$L__BB5_1601;
$L__BB5_1602:
	setp.ltu.f32 	%p1275, %f2, %f860;
	@%p1275 bra 	$L__BB5_1604;
	ld.local.f32 	%f5439, [%rd383];
	bra.uni 	$L__BB5_1607;
$L__BB5_1604:
	div.rn.f32 	%f1005, %f2, %f861;
	cvt.rzi.s32.f32 	%r1353, %f1005;
	max.s32 	%r1354, %r1353, 0;
	setp.lt.s32 	%p1276, %r1353, %r534;
	selp.b32 	%r1356, %r1354, %r536, %p1276;
	setp.eq.s32 	%p1277, %r1356, 0;
	setp.ge.u32 	%p1278, %r1356, %r536;
	or.pred  	%p1279, %p1277, %p1278;
	@%p1279 bra 	$L__BB5_1606;
	add.s32 	%r1357, %r1356, -1;
	mul.wide.u32 	%rd1435, %r1357, 4;
	add.s64 	%rd1436, %rd8, %rd1435;
	ld.local.f32 	%f5205, [%rd1436];
	mul.wide.u32 	%rd1437, %r1356, 4;
	add.s64 	%rd1438, %rd8, %rd1437;
	ld.local.f32 	%f5206, [%rd1438];
	ld.local.f32 	%f5207, [%rd1438+4];
	add.s64 	%rd1439, %rd9, %rd1435;
	ld.local.f32 	%f5208, [%rd1439];
	add.s64 	%rd1440, %rd9, %rd1437;
	ld.local.f32 	%f5209, [%rd1440];
	ld.local.f32 	%f5210, [%rd1440+4];
	sub.f32 	%f5211, %f2, %f5206;
	mul.f32 	%f5212, %f5211, %f5208;
	sub.f32 	%f5213, %f2, %f5207;
	mul.f32 	%f5214, %f5213, %f5212;
	sub.f32 	%f5215, %f5205, %f5206;
	sub.f32 	%f5216, %f5205, %f5207;
	mul.f32 	%f5217, %f5215, %f5216;
	div.rn.f32 	%f5218, %f5214, %f5217;
	sub.f32 	%f5219, %f2, %f5205;
	mul.f32 	%f5220, %f5219, %f5209;
	mul.f32 	%f5221, %f5213, %f5220;
	sub.f32 	%f5222, %f5206, %f5205;
	sub.f32 	%f5223, %f5206, %f5207;
	mul.f32 	%f5224, %f5222, %f5223;
	div.rn.f32 	%f5225, %f5221, %f5224;
	mul.f32 	%f5226, %f5219, %f5210;
	mul.f32 	%f5227, %f5211, %f5226;
	sub.f32 	%f5228, %f5207, %f5205;
	sub.f32 	%f5229, %f5207, %f5206;
	mul.f32 	%f5230, %f5228, %f5229;
	div.rn.f32 	%f5231, %f5227, %f5230;
	add.f32 	%f5232, %f5218, %f5225;
	add.f32 	%f5439, %f5232, %f5231;
	bra.uni 	$L__BB5_1607;
$L__BB5_1606:
	cvt.rn.f32.u32 	%f5198, %r1356;
	sub.f32 	%f5199, %f1005, %f5198;
	mul.wide.u32 	%rd1433, %r1356, 4;
	add.s64 	%rd1434, %rd9, %rd1433;
	ld.local.f32 	%f5200, [%rd1434];
	mov.f32 	%f5201, 0f3F800000;
	sub.f32 	%f5202, %f5201, %f5199;
	ld.local.f32 	%f5203, [%rd1434+4];
	mul.f32 	%f5204, %f5199, %f5203;
	fma.rn.f32 	%f5439, %f5202, %f5200, %f5204;
$L__BB5_1607:
	sub.f32 	%f1009, %f5439, %f1;
	abs.f32 	%f5233, %f1009;
	setp.le.f32 	%p1280, %f5233, %f845;
	@%p1280 bra 	$L__BB5_1609;
	setp.lt.f32 	%p1281, %f1009, 0f00000000;
	selp.f32 	%f5405, %f5440, %f5405, %p1281;
	selp.f32 	%f5402, %f5402, %f5440, %p1281;
	sub.f32 	%f5234, %f5402, %f5405;
	setp.geu.f32 	%p1282, %f5234, 0f3727C5AC;
	add.s32 	%r628, %r1653, 1;
	setp.lt.u32 	%p1283, %r1653, 29;
	and.pred  	%p1284, %p1282, %p1283;
	mov.u32 	%r1653, %r628;
	@%p1284 bra 	$L__BB5_1351;
$L__BB5_1609:
	mul.wide.s32 	%rd1441, %r1, 4;
	add.s64 	%rd1442, %rd3, %rd1441;
	st.global.f32 	[%rd1442], %f5440;
$L__BB5_1610:
	ret;
$L__BB5_1611:
	mul.wide.s32 	%rd1443, %r1, 4;
	add.s64 	%rd1444, %rd3, %rd1443;
	mov.b32 	%r1358, 0;
	st.global.u32 	[%rd1444], %r1358;
	bra.uni 	$L__BB5_1610;
$L__BB5_1612:
	setp.eq.s32 	%p132, %r2, 0;
	selp.f32 	%f5268, %f6, %f5, %p132;
	mov.f32 	%f5403, %f5268;
	bra.uni 	$L__BB5_579;
$L__BB5_1613:
	ld.global.f32 	%f1292, [%rd73];
	mul.wide.u32 	%rd637, %r102, 4;
	add.s64 	%rd638, %rd54, %rd637;
	st.local.f32 	[%rd638], %f1292;
	bra.uni 	$L__BB5_144;
$L__BB5_1614:
	ld.global.f32 	%f1936, [%rd132];
	mul.wide.u32 	%rd779, %r206, 4;
	add.s64 	%rd780, %rd38, %rd779;
	st.local.f32 	[%rd780], %f1936;
	bra.uni 	$L__BB5_391;
$L__BB5_1615:
	selp.f32 	%f5403, %f6, %f5, %p497;
	bra.uni 	$L__BB5_835;
$L__BB5_1616:
	ld.global.f32 	%f2580, [%rd192];
	mul.wide.u32 	%rd924, %r309, 4;
	add.s64 	%rd925, %rd22, %rd924;
	st.local.f32 	[%rd925], %f2580;
	bra.uni 	$L__BB5_646;
$L__BB5_1617:
	ld.global.f32 	%f3243, [%rd192];
	mul.wide.u32 	%rd1053, %r375, 4;
	add.s64 	%rd1054, %rd22, %rd1053;
	st.local.f32 	[%rd1054], %f3243;
	bra.uni 	$L__BB5_849;
$L__BB5_1618:
	add.s32 	%r1612, %r1612, 1;
	setp.eq.s32 	%p786, %r1612, %r286;
	@%p786 bra 	$L__BB5_1038;
	bra.uni 	$L__BB5_950;
$L__BB5_1619:
	ld.global.f32 	%f3906, [%rd192];
	mul.wide.u32 	%rd1182, %r454, 4;
	add.s64 	%rd1183, %rd22, %rd1182;
	st.local.f32 	[%rd1183], %f3906;
	bra.uni 	$L__BB5_1105;
$L__BB5_1620:
	add.s32 	%r1644, %r1644, 1;
	setp.eq.s32 	%p982, %r1644, %r286;
	@%p982 bra 	$L__BB5_1294;
	bra.uni 	$L__BB5_1206;
$L__BB5_1621:
	ld.global.f32 	%f4575, [%rd376];
	mul.wide.u32 	%rd1318, %r570, 4;
	add.s64 	%rd1319, %rd6, %rd1318;
	st.local.f32 	[%rd1319], %f4575;
	bra.uni 	$L__BB5_1418;

}


// ===== COMPILED SASS (sm_100) =====

	.target	sm_100

	.elftype	@"ET_EXEC"


//--------------------- .note.nv.tkinfo           --------------------------
	.section	.note.nv.tkinfo,"",@"SHT_NOTE"
	.sectionflags	@"SHF_NOTE_NV_TKINFO"
	.tkinfo
        /*0018*/ 	.word	0x00000002
        /*0030*/ 	.string	""
        /*0030*/ 	.string	"ptxas"
        /*0030*/ 	.string	"Cuda compilation tools, release 13.0, V13.0.88"
        /*0030*/ 	.string	"Build cuda_13.0.r13.0/compiler.36424714_0"
        /*0030*/ 	.string	"-arch sm_100 -m 64 "



//--------------------- .note.nv.cuinfo           --------------------------
	.section	.note.nv.cuinfo,"",@"SHT_NOTE"
	.sectionflags	@"SHF_NOTE_NV_CUINFO"
        /*0018*/ 	.short	0x0002
        /*001a*/ 	.short	0x0064
        /*001c*/ 	.short	0x0082
	.zero		2


//--------------------- .nv.info                  --------------------------
	.section	.nv.info,"",@"SHT_CUDA_INFO"
	.align	4


	//----- nvinfo : EIATTR_REGCOUNT
	.align		4
        /*0000*/ 	.byte	0x04, 0x2f
        /*0002*/ 	.short	(.L_1 - .L_0)
	.align		4
.L_0:
        /*0004*/ 	.word	index@(_Z29compute_iv_kernel_threadlocalPKfS0_S0_S0_PKifiiS0_S0_iPffiff)
        /*0008*/ 	.word	0x0000002e


	//----- nvinfo : EIATTR_FRAME_SIZE
	.align		4
.L_1:
        /*000c*/ 	.byte	0x04, 0x11
        /*000e*/ 	.short	(.L_3 - .L_2)
	.align		4
.L_2:
        /*0010*/ 	.word	index@($__internal_16_$__cuda_sm3x_div_rn_noftz_f32_slowpath)
        /*0014*/ 	.word	0x00000910


	//----- nvinfo : EIATTR_FRAME_SIZE
	.align		4
.L_3:
        /*0018*/ 	.byte	0x04, 0x11
        /*001a*/ 	.short	(.L_5 - .L_4)
	.align		4
.L_4:
        /*001c*/ 	.word	index@($__internal_15_$__cuda_sm20_sqrt_rn_f32_slowpath)
        /*0020*/ 	.word	0x00000910


	//----- nvinfo : EIATTR_FRAME_SIZE
	.align		4
.L_5:
        /*0024*/ 	.byte	0x04, 0x11
        /*0026*/ 	.short	(.L_7 - .L_6)
	.align		4
.L_6:
        /*0028*/ 	.word	index@($__internal_14_$__cuda_sm20_rcp_rn_f32_slowpath)
        /*002c*/ 	.word	0x00000910


	//----- nvinfo : EIATTR_FRAME_SIZE
	.align		4
.L_7:
        /*0030*/ 	.byte	0x04, 0x11
        /*0032*/ 	.short	(.L_9 - .L_8)
	.align		4
.L_8:
        /*0034*/ 	.word	index@(_Z29compute_iv_kernel_threadlocalPKfS0_S0_S0_PKifiiS0_S0_iPffiff)
        /*0038*/ 	.word	0x00000910


	//----- nvinfo : EIATTR_REGCOUNT
	.align		4
.L_9:
        /*003c*/ 	.byte	0x04, 0x2f
        /*003e*/ 	.short	(.L_11 - .L_10)
	.align		4
.L_10:
        /*0040*/ 	.word	index@(_Z33compute_single_iv_parallel_kernelfffffbiPKfPKiiffPf)
        /*0044*/ 	.word	0x00000023


	//----- nvinfo : EIATTR_FRAME_SIZE
	.align		4
.L_11:
        /*0048*/ 	.byte	0x04, 0x11
        /*004a*/ 	.short	(.L_13 - .L_12)
	.align		4
.L_12:
        /*004c*/ 	.word	index@($__internal_13_$__cuda_sm3x_div_rn_noftz_f32_slowpath)
        /*0050*/ 	.word	0x00000808


	//----- nvinfo : EIATTR_FRAME_SIZE
	.align		4
.L_13:
        /*0054*/ 	.byte	0x04, 0x11
        /*0056*/ 	.short	(.L_15 - .L_14)
	.align		4
.L_14:
        /*0058*/ 	.word	index@($__internal_12_$__cuda_sm20_sqrt_rn_f32_slowpath)
        /*005c*/ 	.word	0x00000808


	//----- nvinfo : EIATTR_FRAME_SIZE
	.align		4
.L_15:
        /*0060*/ 	.byte	0x04, 0x11
        /*0062*/ 	.short	(.L_17 - .L_16)
	.align		4
.L_16:
        /*0064*/ 	.word	index@($__internal_11_$__cuda_sm20_rcp_rn_f32_slowpath)
        /*0068*/ 	.word	0x00000808


	//----- nvinfo : EIATTR_FRAME_SIZE
	.align		4
.L_17:
        /*006c*/ 	.byte	0x04, 0x11
        /*006e*/ 	.short	(.L_19 - .L_18)
	.align		4
.L_18:
        /*0070*/ 	.word	index@(_Z33compute_single_iv_parallel_kernelfffffbiPKfPKiiffPf)
        /*0074*/ 	.word	0x00000808


	//----- nvinfo : EIATTR_REGCOUNT
	.align		4
.L_19:
        /*0078*/ 	.byte	0x04, 0x2f
        /*007a*/ 	.short	(.L_21 - .L_20)
	.align		4
.L_20:
        /*007c*/ 	.word	index@(_Z32compute_price_kernel_threadlocalPKfS0_S0_S0_PKifiiS0_S0_iPf)
        /*0080*/ 	.word	0x00000028


	//----- nvinfo : EIATTR_FRAME_SIZE
	.align		4
.L_21:
        /*0084*/ 	.byte	0x04, 0x11
        /*0086*/ 	.short	(.L_23 - .L_22)
	.align		4
.L_22:
        /*0088*/ 	.word	index@($__internal_10_$__cuda_sm3x_div_rn_noftz_f32_slowpath)
        /*008c*/ 	.word	0x00000910


	//----- nvinfo : EIATTR_FRAME_SIZE
	.align		4
.L_23:
        /*0090*/ 	.byte	0x04, 0x11
        /*0092*/ 	.short	(.L_25 - .L_24)
	.align		4
.L_24:
        /*0094*/ 	.word	index@($__internal_9_$__cuda_sm20_sqrt_rn_f32_slowpath)
        /*0098*/ 	.word	0x00000910


	//----- nvinfo : EIATTR_FRAME_SIZE
	.align		4
.L_25:
        /*009c*/ 	.byte	0x04, 0x11
        /*009e*/ 	.short	(.L_27 - .L_26)
	.align		4
.L_26:
        /*00a0*/ 	.word	index@($__internal_8_$__cuda_sm20_rcp_rn_f32_slowpath)
        /*00a4*/ 	.word	0x00000910


	//----- nvinfo : EIATTR_FRAME_SIZE
	.align		4
.L_27:
        /*00a8*/ 	.byte	0x04, 0x11
        /*00aa*/ 	.short	(.L_29 - .L_28)
	.align		4
.L_28:
        /*00ac*/ 	.word	index@(_Z32compute_price_kernel_threadlocalPKfS0_S0_S0_PKifiiS0_S0_iPf)
        /*00b0*/ 	.word	0x00000910


	//----- nvinfo : EIATTR_REGCOUNT
	.align		4
.L_29:
        /*00b4*/ 	.byte	0x04, 0x2f
        /*00b6*/ 	.short	(.L_31 - .L_30)
	.align		4
.L_30:
        /*00b8*/ 	.word	index@(_Z32compute_delta_kernel_threadlocalPKfS0_S0_S0_PKifiiS0_S0_iPf)
        /*00bc*/ 	.word	0x0000002d


	//----- nvinfo : EIATTR_FRAME_SIZE
	.align		4
.L_31:
        /*00c0*/ 	.byte	0x04, 0x11
        /*00c2*/ 	.short	(.L_33 - .L_32)
	.align		4
.L_32:
        /*00c4*/ 	.word	index@($__internal_7_$__cuda_sm3x_div_rn_noftz_f32_slowpath)
        /*00c8*/ 	.word	0x00000910


	//----- nvinfo : EIATTR_FRAME_SIZE
	.align		4
.L_33:
        /*00cc*/ 	.byte	0x04, 0x11
        /*00ce*/ 	.short	(.L_35 - .L_34)
	.align		4
.L_34:
        /*00d0*/ 	.word	index@($__internal_6_$__cuda_sm20_sqrt_rn_f32_slowpath)
        /*00d4*/ 	.word	0x00000910


	//----- nvinfo : EIATTR_FRAME_SIZE
	.align		4
.L_35:
        /*00d8*/ 	.byte	0x04, 0x11
        /*00da*/ 	.short	(.L_37 - .L_36)
	.align		4
.L_36:
        /*00dc*/ 	.word	index@($__internal_5_$__cuda_sm20_rcp_rn_f32_slowpath)
        /*00e0*/ 	.word	0x00000910


	//----- nvinfo : EIATTR_FRAME_SIZE
	.align		4
.L_37:
        /*00e4*/ 	.byte	0x04, 0x11
        /*00e6*/ 	.short	(.L_39 - .L_38)
	.align		4
.L_38:
        /*00e8*/ 	.word	index@(_Z32compute_delta_kernel_threadlocalPKfS0_S0_S0_PKifiiS0_S0_iPf)
        /*00ec*/ 	.word	0x00000910


	//----- nvinfo : EIATTR_REGCOUNT
	.align		4
.L_39:
        /*00f0*/ 	.byte	0x04, 0x2f
        /*00f2*/ 	.short	(.L_41 - .L_40)
	.align		4
.L_40:
        /*00f4*/ 	.word	index@(_Z31compute_vega_kernel_threadlocalPKfS0_S0_S0_PKifiiS0_S0_iPf)
        /*00f8*/ 	.word	0x0000002b


	//----- nvinfo : EIATTR_FRAME_SIZE
	.align		4
.L_41:
        /*00fc*/ 	.byte	0x04, 0x11
        /*00fe*/ 	.short	(.L_43 - .L_42)
	.align		4
.L_42:
        /*0100*/ 	.word	index@($__internal_4_$__cuda_sm3x_div_rn_noftz_f32_slowpath)
        /*0104*/ 	.word	0x00000910


	//----- nvinfo : EIATTR_FRAME_SIZE
	.align		4
.L_43:
        /*0108*/ 	.byte	0x04, 0x11
        /*010a*/ 	.short	(.L_45 - .L_44)
	.align		4
.L_44:
        /*010c*/ 	.word	index@($__internal_3_$__cuda_sm20_sqrt_rn_f32_slowpath)
        /*0110*/ 	.word	0x00000910


	//----- nvinfo : EIATTR_FRAME_SIZE
	.align		4
.L_45:
        /*0114*/ 	.byte	0x04, 0x11
        /*0116*/ 	.short	(.L_47 - .L_46)
	.align		4
.L_46:
        /*0118*/ 	.word	index@($__internal_2_$__cuda_sm20_rcp_rn_f32_slowpath)
        /*011c*/ 	.word	0x00000910


	//----- nvinfo : EIATTR_FRAME_SIZE
	.align		4
.L_47:
        /*0120*/ 	.byte	0x04, 0x11
        /*0122*/ 	.short	(.L_49 - .L_48)
	.align		4
.L_48:
        /*0124*/ 	.word	index@(_Z31compute_vega_kernel_threadlocalPKfS0_S0_S0_PKifiiS0_S0_iPf)
        /*0128*/ 	.word	0x00000910


	//----- nvinfo : EIATTR_REGCOUNT
	.align		4
.L_49:
        /*012c*/ 	.byte	0x04, 0x2f
        /*012e*/ 	.short	(.L_51 - .L_50)
	.align		4
.L_50:
        /*0130*/ 	.word	index@(_Z32compute_iv_fd_kernel_threadlocalPKfS0_S0_S0_PKiS0_S0_iiiS0_S0_iPf)
        /*0134*/ 	.word	0x00000068


	//----- nvinfo : EIATTR_FRAME_SIZE
	.align		4
.L_51:
        /*0138*/ 	.byte	0x04, 0x11
        /*013a*/ 	.short	(.L_53 - .L_52)
	.align		4
.L_52:
        /*013c*/ 	.word	index@($__internal_1_$__cuda_sm3x_div_rn_noftz_f32_slowpath)
        /*0140*/ 	.word	0x00001f90


	//----- nvinfo : EIATTR_FRAME_SIZE
	.align		4
.L_53:
        /*0144*/ 	.byte	0x04, 0x11
        /*0146*/ 	.short	(.L_55 - .L_54)
	.align		4
.L_54:
        /*0148*/ 	.word	index@($__internal_0_$__cuda_sm20_sqrt_rn_f32_slowpath)
        /*014c*/ 	.word	0x00001f90


	//----- nvinfo : EIATTR_FRAME_SIZE
	.align		4
.L_55:
        /*0150*/ 	.byte	0x04, 0x11
        /*0152*/ 	.short	(.L_57 - .L_56)
	.align		4
.L_56:
        /*0154*/ 	.word	index@(_Z32compute_iv_fd_kernel_threadlocalPKfS0_S0_S0_PKiS0_S0_iiiS0_S0_iPf)
        /*0158*/ 	.word	0x00001f90


	//----- nvinfo : EIATTR_MIN_STACK_SIZE
	.align		4
.L_57:
        /*015c*/ 	.byte	0x04, 0x12
        /*015e*/ 	.short	(.L_59 - .L_58)
	.align		4
.L_58:
        /*0160*/ 	.word	index@(_Z32compute_iv_fd_kernel_threadlocalPKfS0_S0_S0_PKiS0_S0_iiiS0_S0_iPf)
        /*0164*/ 	.word	0x00001f90


	//----- nvinfo : EIATTR_MIN_STACK_SIZE
	.align		4
.L_59:
        /*0168*/ 	.byte	0x04, 0x12
        /*016a*/ 	.short	(.L_61 - .L_60)
	.align		4
.L_60:
        /*016c*/ 	.word	index@(_Z31compute_vega_kernel_threadlocalPKfS0_S0_S0_PKifiiS0_S0_iPf)
        /*0170*/ 	.word	0x00000910


	//----- nvinfo : EIATTR_MIN_STACK_SIZE
	.align		4
.L_61:
        /*0174*/ 	.byte	0x04, 0x12
        /*0176*/ 	.short	(.L_63 - .L_62)
	.align		4
.L_62:
        /*0178*/ 	.word	index@(_Z32compute_delta_kernel_threadlocalPKfS0_S0_S0_PKifiiS0_S0_iPf)
        /*017c*/ 	.word	0x00000910


	//----- nvinfo : EIATTR_MIN_STACK_SIZE
	.align		4
.L_63:
        /*0180*/ 	.byte	0x04, 0x12
        /*0182*/ 	.short	(.L_65 - .L_64)
	.align		4
.L_64:
        /*0184*/ 	.word	index@(_Z32compute_price_kernel_threadlocalPKfS0_S0_S0_PKifiiS0_S0_iPf)
        /*0188*/ 	.word	0x00000910


	//----- nvinfo : EIATTR_MIN_STACK_SIZE
	.align		4
.L_65:
        /*018c*/ 	.byte	0x04, 0x12
        /*018e*/ 	.short	(.L_67 - .L_66)
	.align		4
.L_66:
        /*0190*/ 	.word	index@(_Z33compute_single_iv_parallel_kernelfffffbiPKfPKiiffPf)
        /*0194*/ 	.word	0x00000808


	//----- nvinfo : EIATTR_MIN_STACK_SIZE
	.align		4
.L_67:
        /*0198*/ 	.byte	0x04, 0x12
        /*019a*/ 	.short	(.L_69 - .L_68)
	.align		4
.L_68:
        /*019c*/ 	.word	index@(_Z29compute_iv_kernel_threadlocalPKfS0_S0_S0_PKifiiS0_S0_iPffiff)
        /*01a0*/ 	.word	0x00000910
.L_69:


//--------------------- .nv.compat                --------------------------
	.section	.nv.compat,"",@"SHT_CUDA_COMPAT_INFO"
	.align	4
        /*0000*/ 	.byte	0x02, 0x09, 0x00, 0x00, 0x02, 0x02, 0x01, 0x00, 0x02, 0x05, 0x05, 0x00, 0x03, 0x07, 0x01, 0x01
        /*0010*/ 	.byte	0x02, 0x03, 0x00, 0x00, 0x02, 0x06, 0x01, 0x00, 0x04, 0x0b, 0x08, 0x00, 0x01, 0x00, 0x00, 0x00
        /*0020*/ 	.byte	0x00, 0x00, 0x00, 0x00


//--------------------- .nv.info._Z32compute_iv_fd_kernel_threadlocalPKfS0_S0_S0_PKiS0_S0_iiiS0_S0_iPf --------------------------
	.section	.nv.info._Z32compute_iv_fd_kernel_threadlocalPKfS0_S0_S0_PKiS0_S0_iiiS0_S0_iPf,"",@"SHT_CUDA_INFO"
	.sectionflags	@""
	.align	4


	//----- nvinfo : EIATTR_CUDA_API_VERSION
	.align		4
        /*0000*/ 	.byte	0x04, 0x37
        /*0002*/ 	.short	(.L_71 - .L_70)
.L_70:
        /*0004*/ 	.word	0x00000082


	//----- nvinfo : EIATTR_KPARAM_INFO
	.align		4
.L_71:
        /*0008*/ 	.byte	0x04, 0x17
        /*000a*/ 	.short	(.L_73 - .L_72)
.L_72:
        /*000c*/ 	.word	0x00000000
        /*0010*/ 	.short	0x000d
        /*0012*/ 	.short	0x0060
        /*0014*/ 	.byte	0x00, 0xf5, 0x21, 0x00


	//----- nvinfo : EIATTR_KPARAM_INFO
	.align		4
.L_73:
        /*0018*/ 	.byte	0x04, 0x17
        /*001a*/ 	.short	(.L_75 - .L_74)
.L_74:
        /*001c*/ 	.word	0x00000000
        /*0020*/ 	.short	0x000c
        /*0022*/ 	.short	0x0058
        /*0024*/ 	.byte	0x00, 0xf0, 0x11, 0x00


	//----- nvinfo : EIATTR_KPARAM_INFO
	.align		4
.L_75:
        /*0028*/ 	.byte	0x04, 0x17
        /*002a*/ 	.short	(.L_77 - .L_76)
.L_76:
        /*002c*/ 	.word	0x00000000
        /*0030*/ 	.short	0x000b
        /*0032*/ 	.short	0x0050
        /*0034*/ 	.byte	0x00, 0xf5, 0x21, 0x00


	//----- nvinfo : EIATTR_KPARAM_INFO
	.align		4
.L_77:
        /*0038*/ 	.byte	0x04, 0x17
        /*003a*/ 	.short	(.L_79 - .L_78)
.L_78:
        /*003c*/ 	.word	0x00000000
        /*0040*/ 	.short	0x000a
        /*0042*/ 	.short	0x0048
        /*0044*/ 	.byte	0x00, 0xf5, 0x21, 0x00


	//----- nvinfo : EIATTR_KPARAM_INFO
	.align		4
.L_79:
        /*0048*/ 	.byte	0x04, 0x17
        /*004a*/ 	.short	(.L_81 - .L_80)
.L_80:
        /*004c*/ 	.word	0x00000000
        /*0050*/ 	.short	0x0009
        /*0052*/ 	.short	0x0040
        /*0054*/ 	.byte	0x00, 0xf0, 0x11, 0x00


	//----- nvinfo : EIATTR_KPARAM_INFO
	.align		4
.L_81:
        /*0058*/ 	.byte	0x04, 0x17
        /*005a*/ 	.short	(.L_83 - .L_82)
.L_82:
        /*005c*/ 	.word	0x00000000
        /*0060*/ 	.short	0x0008
        /*0062*/ 	.short	0x003c
        /*0064*/ 	.byte	0x00, 0xf0, 0x11, 0x00


	//----- nvinfo : EIATTR_KPARAM_INFO
	.align		4
.L_83:
        /*0068*/ 	.byte	0x04, 0x17
        /*006a*/ 	.short	(.L_85 - .L_84)
.L_84:
        /*006c*/ 	.word	0x00000000
        /*0070*/ 	.short	0x0007
        /*0072*/ 	.short	0x0038
        /*0074*/ 	.byte	0x00, 0xf0, 0x11, 0x00


	//----- nvinfo : EIATTR_KPARAM_INFO
	.align		4
.L_85:
        /*0078*/ 	.byte	0x04, 0x17
        /*007a*/ 	.short	(.L_87 - .L_86)
.L_86:
        /*007c*/ 	.word	0x00000000
        /*0080*/ 	.short	0x0006
        /*0082*/ 	.short	0x0030
        /*0084*/ 	.byte	0x00, 0xf5, 0x21, 0x00


	//----- nvinfo : EIATTR_KPARAM_INFO
	.align		4
.L_87:
        /*0088*/ 	.byte	0x04, 0x17
        /*008a*/ 	.short	(.L_89 - .L_88)
.L_88:
        /*008c*/ 	.word	0x00000000
        /*0090*/ 	.short	0x0005
        /*0092*/ 	.short	0x0028
        /*0094*/ 	.byte	0x00, 0xf5, 0x21, 0x00


	//----- nvinfo : EIATTR_KPARAM_INFO
	.align		4
.L_89:
        /*0098*/ 	.byte	0x04, 0x17
        /*009a*/ 	.short	(.L_91 - .L_90)
.L_90:
        /*009c*/ 	.word	0x00000000
        /*00a0*/ 	.short	0x0004
        /*00a2*/ 	.short	0x0020
        /*00a4*/ 	.byte	0x00, 0xf5, 0x21, 0x00


	//----- nvinfo : EIATTR_KPARAM_INFO
	.align		4
.L_91:
        /*00a8*/ 	.byte	0x04, 0x17
        /*00aa*/ 	.short	(.L_93 - .L_92)
.L_92:
        /*00ac*/ 	.word	0x00000000
        /*00b0*/ 	.short	0x0003
        /*00b2*/ 	.short	0x0018
        /*00b4*/ 	.byte	0x00, 0xf5, 0x21, 0x00


	//----- nvinfo : EIATTR_KPARAM_INFO
	.align		4
.L_93:
        /*00b8*/ 	.byte	0x04, 0x17
        /*00ba*/ 	.short	(.L_95 - .L_94)
.L_94:
        /*00bc*/ 	.word	0x00000000
        /*00c0*/ 	.short	0x0002
        /*00c2*/ 	.short	0x0010
        /*00c4*/ 	.byte	0x00, 0xf5, 0x21, 0x00


	//----- nvinfo : EIATTR_KPARAM_INFO
	.align		4
.L_95:
        /*00c8*/ 	.byte	0x04, 0x17
        /*00ca*/ 	.short	(.L_97 - .L_96)
.L_96:
        /*00cc*/ 	.word	0x00000000
        /*00d0*/ 	.short	0x0001
        /*00d2*/ 	.short	0x0008
        /*00d4*/ 	.byte	0x00, 0xf5, 0x21, 0x00


	//----- nvinfo : EIATTR_KPARAM_INFO
	.align		4
.L_97:
        /*00d8*/ 	.byte	0x04, 0x17
        /*00da*/ 	.short	(.L_99 - .L_98)
.L_98:
        /*00dc*/ 	.word	0x00000000
        /*00e0*/ 	.short	0x0000
        /*00e2*/ 	.short	0x0000
        /*00e4*/ 	.byte	0x00, 0xf5, 0x21, 0x00


	//----- nvinfo : EIATTR_SPARSE_MMA_MASK
	.align		4
.L_99:
        /*00e8*/ 	.byte	0x03, 0x50
        /*00ea*/ 	.short	0x0000


	//----- nvinfo : EIATTR_MAXREG_COUNT
	.align		4
        /*00ec*/ 	.byte	0x03, 0x1b
        /*00ee*/ 	.short	0x00ff


	//----- nvinfo : EIATTR_MERCURY_ISA_VERSION
	.align		4
        /*00f0*/ 	.byte	0x03, 0x5f
        /*00f2*/ 	.short	0x0101


	//----- nvinfo : EIATTR_VRC_CTA_INIT_COUNT
	.align		4
        /*00f4*/ 	.byte	0x02, 0x4a
	.zero		1
	.zero		1


	//----- nvinfo : EIATTR_EXIT_INSTR_OFFSETS
	.align		4
        /*00f8*/ 	.byte	0x04, 0x1c
        /*00fa*/ 	.short	(.L_101 - .L_100)


	//   ....[0]....
.L_100:
        /*00fc*/ 	.word	0x00000080


	//   ....[1]....
        /*0100*/ 	.word	0x00000260


	//   ....[2]....
        /*0104*/ 	.word	0x00042320


	//   ....[3]....
        /*0108*/ 	.word	0x00042360


	//----- nvinfo : EIATTR_CRS_STACK_SIZE
	.align		4
.L_101:
        /*010c*/ 	.byte	0x04, 0x1e
        /*010e*/ 	.short	(.L_103 - .L_102)
.L_102:
        /*0110*/ 	.word	0x00000000


	//----- nvinfo : EIATTR_CBANK_PARAM_SIZE
	.align		4
.L_103:
        /*0114*/ 	.byte	0x03, 0x19
        /*0116*/ 	.short	0x0068


	//----- nvinfo : EIATTR_PARAM_CBANK
	.align		4
        /*0118*/ 	.byte	0x04, 0x0a
        /*011a*/ 	.short	(.L_105 - .L_104)
	.align		4
.L_104:
        /*011c*/ 	.word	index@(.nv.constant0._Z32compute_iv_fd_kernel_threadlocalPKfS0_S0_S0_PKiS0_S0_iiiS0_S0_iPf)
        /*0120*/ 	.short	0x0380
        /*0122*/ 	.short	0x0068


	//----- nvinfo : EIATTR_SW_WAR
	.align		4
.L_105:
        /*0124*/ 	.byte	0x04, 0x36
        /*0126*/ 	.short	(.L_107 - .L_106)
.L_106:
        /*0128*/ 	.word	0x00000008
.L_107:


//--------------------- .nv.info._Z31compute_vega_kernel_threadlocalPKfS0_S0_S0_PKifiiS0_S0_iPf --------------------------
	.section	.nv.info._Z31compute_vega_kernel_threadlocalPKfS0_S0_S0_PKifiiS0_S0_iPf,"",@"SHT_CUDA_INFO"
	.sectionflags	@""
	.align	4


	//----- nvinfo : EIATTR_CUDA_API_VERSION
	.align		4
        /*0000*/ 	.byte	0x04, 0x37
        /*0002*/ 	.short	(.L_109 - .L_108)
.L_108:
        /*0004*/ 	.word	0x00000082


	//----- nvinfo : EIATTR_KPARAM_INFO
	.align		4
.L_109:
        /*0008*/ 	.byte	0x04, 0x17
        /*000a*/ 	.short	(.L_111 - .L_110)
.L_110:
        /*000c*/ 	.word	0x00000000
        /*0010*/ 	.short	0x000b
        /*0012*/ 	.short	0x0050
        /*0014*/ 	.byte	0x00, 0xf5, 0x21, 0x00


	//----- nvinfo : EIATTR_KPARAM_INFO
	.align		4
.L_111:
        /*0018*/ 	.byte	0x04, 0x17
        /*001a*/ 	.short	(.L_113 - .L_112)
.L_112:
        /*001c*/ 	.word	0x00000000
        /*0020*/ 	.short	0x000a
        /*0022*/ 	.short	0x0048
        /*0024*/ 	.byte	0x00, 0xf0, 0x11, 0x00


	//----- nvinfo : EIATTR_KPARAM_INFO
	.align		4
.L_113:
        /*0028*/ 	.byte	0x04, 0x17
        /*002a*/ 	.short	(.L_115 - .L_114)
.L_114:
        /*002c*/ 	.word	0x00000000
        /*0030*/ 	.short	0x0009
        /*0032*/ 	.short	0x0040
        /*0034*/ 	.byte	0x00, 0xf5, 0x21, 0x00


	//----- nvinfo : EIATTR_KPARAM_INFO
	.align		4
.L_115:
        /*0038*/ 	.byte	0x04, 0x17
        /*003a*/ 	.short	(.L_117 - .L_116)
.L_116:
        /*003c*/ 	.word	0x00000000
        /*0040*/ 	.short	0x0008
        /*0042*/ 	.short	0x0038
        /*0044*/ 	.byte	0x00, 0xf5, 0x21, 0x00


	//----- nvinfo : EIATTR_KPARAM_INFO
	.align		4
.L_117:
        /*0048*/ 	.byte	0x04, 0x17
        /*004a*/ 	.short	(.L_119 - .L_118)
.L_118:
        /*004c*/ 	.word	0x00000000
        /*0050*/ 	.short	0x0007
        /*0052*/ 	.short	0x0030
        /*0054*/ 	.byte	0x00, 0xf0, 0x11, 0x00


	//----- nvinfo : EIATTR_KPARAM_INFO
	.align		4
.L_119:
        /*0058*/ 	.byte	0x04, 0x17
        /*005a*/ 	.short	(.L_121 - .L_120)
.L_120:
        /*005c*/ 	.word	0x00000000
        /*0060*/ 	.short	0x0006
        /*0062*/ 	.short	0x002c
        /*0064*/ 	.byte	0x00, 0xf0, 0x11, 0x00


	//----- nvinfo : EIATTR_KPARAM_INFO
	.align		4
.L_121:
        /*0068*/ 	.byte	0x04, 0x17
        /*006a*/ 	.short	(.L_123 - .L_122)
.L_122:
        /*006c*/ 	.word	0x00000000
        /*0070*/ 	.short	0x0005
        /*0072*/ 	.short	0x0028
        /*0074*/ 	.byte	0x00, 0xf0, 0x11, 0x00


	//----- nvinfo : EIATTR_KPARAM_INFO
	.align		4
.L_123:
        /*0078*/ 	.byte	0x04, 0x17
        /*007a*/ 	.short	(.L_125 - .L_124)
.L_124:
        /*007c*/ 	.word	0x00000000
        /*0080*/ 	.short	0x0004
        /*0082*/ 	.short	0x0020
        /*0084*/ 	.byte	0x00, 0xf5, 0x21, 0x00


	//----- nvinfo : EIATTR_KPARAM_INFO
	.align		4
.L_125:
        /*0088*/ 	.byte	0x04, 0x17
        /*008a*/ 	.short	(.L_127 - .L_126)
.L_126:
        /*008c*/ 	.word	0x00000000
        /*0090*/ 	.short	0x0003
        /*0092*/ 	.short	0x0018
        /*0094*/ 	.byte	0x00, 0xf5, 0x21, 0x00


	//----- nvinfo : EIATTR_KPARAM_INFO
	.align		4
.L_127:
        /*0098*/ 	.byte	0x04, 0x17
        /*009a*/ 	.short	(.L_129 - .L_128)
.L_128:
        /*009c*/ 	.word	0x00000000
        /*00a0*/ 	.short	0x0002
        /*00a2*/ 	.short	0x0010
        /*00a4*/ 	.byte	0x00, 0xf5, 0x21, 0x00


	//----- nvinfo : EIATTR_KPARAM_INFO
	.align		4
.L_129:
        /*00a8*/ 	.byte	0x04, 0x17
        /*00aa*/ 	.short	(.L_131 - .L_130)
.L_130:
        /*00ac*/ 	.word	0x00000000
        /*00b0*/ 	.short	0x0001
        /*00b2*/ 	.short	0x0008
        /*00b4*/ 	.byte	0x00, 0xf5, 0x21, 0x00


	//----- nvinfo : EIATTR_KPARAM_INFO
	.align		4
.L_131:
        /*00b8*/ 	.byte	0x04, 0x17
        /*00ba*/ 	.short	(.L_133 - .L_132)
.L_132:
        /*00bc*/ 	.word	0x00000000
        /*00c0*/ 	.short	0x0000
        /*00c2*/ 	.short	0x0000
        /*00c4*/ 	.byte	0x00, 0xf5, 0x21, 0x00


	//----- nvinfo : EIATTR_SPARSE_MMA_MASK
	.align		4
.L_133:
        /*00c8*/ 	.byte	0x03, 0x50
        /*00ca*/ 	.short	0x0000


	//----- nvinfo : EIATTR_MAXREG_COUNT
	.align		4
        /*00cc*/ 	.byte	0x03, 0x1b
        /*00ce*/ 	.short	0x00ff


	//----- nvinfo : EIATTR_MERCURY_ISA_VERSION
	.align		4
        /*00d0*/ 	.byte	0x03, 0x5f
        /*00d2*/ 	.short	0x0101


	//----- nvinfo : EIATTR_VRC_CTA_INIT_COUNT
	.align		4
        /*00d4*/ 	.byte	0x02, 0x4a
	.zero		1
	.zero		1


	//----- nvinfo : EIATTR_EXIT_INSTR_OFFSETS
	.align		4
        /*00d8*/ 	.byte	0x04, 0x1c
        /*00da*/ 	.short	(.L_135 - .L_134)


	//   ....[0]....
.L_134:
        /*00dc*/ 	.word	0x00000080


	//   ....[1]....
        /*00e0*/ 	.word	0x00009fc0


	//   ....[2]....
        /*00e4*/ 	.word	0x0000a010


	//----- nvinfo : EIATTR_CRS_STACK_SIZE
	.align		4
.L_135:
        /*00e8*/ 	.byte	0x04, 0x1e
        /*00ea*/ 	.short	(.L_137 - .L_136)
.L_136:
        /*00ec*/ 	.word	0x00000000


	//----- nvinfo : EIATTR_CBANK_PARAM_SIZE
	.align		4
.L_137:
        /*00f0*/ 	.byte	0x03, 0x19
        /*00f2*/ 	.short	0x0058


	//----- nvinfo : EIATTR_PARAM_CBANK
	.align		4
        /*00f4*/ 	.byte	0x04, 0x0a
        /*00f6*/ 	.short	(.L_139 - .L_138)
	.align		4
.L_138:
        /*00f8*/ 	.word	index@(.nv.constant0._Z31compute_vega_kernel_threadlocalPKfS0_S0_S0_PKifiiS0_S0_iPf)
        /*00fc*/ 	.short	0x0380
        /*00fe*/ 	.short	0x0058


	//----- nvinfo : EIATTR_SW_WAR
	.align		4
.L_139:
        /*0100*/ 	.byte	0x04, 0x36
        /*0102*/ 	.short	(.L_141 - .L_140)
.L_140:
        /*0104*/ 	.word	0x00000008
.L_141:


//--------------------- .nv.info._Z32compute_delta_kernel_threadlocalPKfS0_S0_S0_PKifiiS0_S0_iPf --------------------------
	.section	.nv.info._Z32compute_delta_kernel_threadlocalPKfS0_S0_S0_PKifiiS0_S0_iPf,"",@"SHT_CUDA_INFO"
	.sectionflags	@""
	.align	4


	//----- nvinfo : EIATTR_CUDA_API_VERSION
	.align		4
        /*0000*/ 	.byte	0x04, 0x37
        /*0002*/ 	.short	(.L_143 - .L_142)
.L_142:
        /*0004*/ 	.word	0x00000082


	//----- nvinfo : EIATTR_KPARAM_INFO
	.align		4
.L_143:
        /*0008*/ 	.byte	0x04, 0x17
        /*000a*/ 	.short	(.L_145 - .L_144)
.L_144:
        /*000c*/ 	.word	0x00000000
        /*0010*/ 	.short	0x000b
        /*0012*/ 	.short	0x0050
        /*0014*/ 	.byte	0x00, 0xf5, 0x21, 0x00


	//----- nvinfo : EIATTR_KPARAM_INFO
	.align		4
.L_145:
        /*0018*/ 	.byte	0x04, 0x17
        /*001a*/ 	.short	(.L_147 - .L_146)
.L_146:
        /*001c*/ 	.word	0x00000000
        /*0020*/ 	.short	0x000a
        /*0022*/ 	.short	0x0048
        /*0024*/ 	.byte	0x00, 0xf0, 0x11, 0x00


	//----- nvinfo : EIATTR_KPARAM_INFO
	.align		4
.L_147:
        /*0028*/ 	.byte	0x04, 0x17
        /*002a*/ 	.short	(.L_149 - .L_148)
.L_148:
        /*002c*/ 	.word	0x00000000
        /*0030*/ 	.short	0x0009
        /*0032*/ 	.short	0x0040
        /*0034*/ 	.byte	0x00, 0xf5, 0x21, 0x00


	//----- nvinfo : EIATTR_KPARAM_INFO
	.align		4
.L_149:
        /*0038*/ 	.byte	0x04, 0x17
        /*003a*/ 	.short	(.L_151 - .L_150)
.L_150:
        /*003c*/ 	.word	0x00000000
        /*0040*/ 	.short	0x0008
        /*0042*/ 	.short	0x0038
        /*0044*/ 	.byte	0x00, 0xf5, 0x21, 0x00


	//----- nvinfo : EIATTR_KPARAM_INFO
	.align		4
.L_151:
        /*0048*/ 	.byte	0x04, 0x17
        /*004a*/ 	.short	(.L_153 - .L_152)
.L_152:
        /*004c*/ 	.word	0x00000000
        /*0050*/ 	.short	0x0007
        /*0052*/ 	.short	0x0030
        /*0054*/ 	.byte	0x00, 0xf0, 0x11, 0x00


	//----- nvinfo : EIATTR_KPARAM_INFO
	.align		4
.L_153:
        /*0058*/ 	.byte	0x04, 0x17
        /*005a*/ 	.short	(.L_155 - .L_154)
.L_154:
        /*005c*/ 	.word	0x00000000
        /*0060*/ 	.short	0x0006
        /*0062*/ 	.short	0x002c
        /*0064*/ 	.byte	0x00, 0xf0, 0x11, 0x00


	//----- nvinfo : EIATTR_KPARAM_INFO
	.align		4
.L_155:
        /*0068*/ 	.byte	0x04, 0x17
        /*006a*/ 	.short	(.L_157 - .L_156)
.L_156:
        /*006c*/ 	.word	0x00000000
        /*0070*/ 	.short	0x0005
        /*0072*/ 	.short	0x0028
        /*0074*/ 	.byte	0x00, 0xf0, 0x11, 0x00


	//----- nvinfo : EIATTR_KPARAM_INFO
	.align		4
.L_157:
        /*0078*/ 	.byte	0x04, 0x17
        /*007a*/ 	.short	(.L_159 - .L_158)
.L_158:
        /*007c*/ 	.word	0x00000000
        /*0080*/ 	.short	0x0004
        /*0082*/ 	.short	0x0020
        /*0084*/ 	.byte	0x00, 0xf5, 0x21, 0x00


	//----- nvinfo : EIATTR_KPARAM_INFO
	.align		4
.L_159:
        /*0088*/ 	.byte	0x04, 0x17
        /*008a*/ 	.short	(.L_161 - .L_160)
.L_160:
        /*008c*/ 	.word	0x00000000
        /*0090*/ 	.short	0x0003
        /*0092*/ 	.short	0x0018
        /*0094*/ 	.byte	0x00, 0xf5, 0x21, 0x00


	//----- nvinfo : EIATTR_KPARAM_INFO
	.align		4
.L_161:
        /*0098*/ 	.byte	0x04, 0x17
        /*009a*/ 	.short	(.L_163 - .L_162)
.L_162:
        /*009c*/ 	.word	0x00000000
        /*00a0*/ 	.short	0x0002
        /*00a2*/ 	.short	0x0010
        /*00a4*/ 	.byte	0x00, 0xf5, 0x21, 0x00


	//----- nvinfo : EIATTR_KPARAM_INFO
	.align		4
.L_163:
        /*00a8*/ 	.byte	0x04, 0x17
        /*00aa*/ 	.short	(.L_165 - .L_164)
.L_164:
        /*00ac*/ 	.word	0x00000000
        /*00b0*/ 	.short	0x0001
        /*00b2*/ 	.short	0x0008
        /*00b4*/ 	.byte	0x00, 0xf5, 0x21, 0x00


	//----- nvinfo : EIATTR_KPARAM_INFO
	.align		4
.L_165:
        /*00b8*/ 	.byte	0x04, 0x17
        /*00ba*/ 	.short	(.L_167 - .L_166)
.L_166:
        /*00bc*/ 	.word	0x00000000
        /*00c0*/ 	.short	0x0000
        /*00c2*/ 	.short	0x0000
        /*00c4*/ 	.byte	0x00, 0xf5, 0x21, 0x00


	//----- nvinfo : EIATTR_SPARSE_MMA_MASK
	.align		4
.L_167:
        /*00c8*/ 	.byte	0x03, 0x50
        /*00ca*/ 	.short	0x0000


	//----- nvinfo : EIATTR_MAXREG_COUNT
	.align		4
        /*00cc*/ 	.byte	0x03, 0x1b
        /*00ce*/ 	.short	0x00ff


	//----- nvinfo : EIATTR_MERCURY_ISA_VERSION
	.align		4
        /*00d0*/ 	.byte	0x03, 0x5f
        /*00d2*/ 	.short	0x0101


	//----- nvinfo : EIATTR_VRC_CTA_INIT_COUNT
	.align		4
        /*00d4*/ 	.byte	0x02, 0x4a
	.zero		1
	.zero		1


	//----- nvinfo : EIATTR_EXIT_INSTR_OFFSETS
	.align		4
        /*00d8*/ 	.byte	0x04, 0x1c
        /*00da*/ 	.short	(.L_169 - .L_168)


	//   ....[0]....
.L_168:
        /*00dc*/ 	.word	0x00000080


	//   ....[1]....
        /*00e0*/ 	.word	0x00009f90


	//   ....[2]....
        /*00e4*/ 	.word	0x00009fe0


	//----- nvinfo : EIATTR_CRS_STACK_SIZE
	.align		4
.L_169:
        /*00e8*/ 	.byte	0x04, 0x1e
        /*00ea*/ 	.short	(.L_171 - .L_170)
.L_170:
        /*00ec*/ 	.word	0x00000000


	//----- nvinfo : EIATTR_CBANK_PARAM_SIZE
	.align		4
.L_171:
        /*00f0*/ 	.byte	0x03, 0x19
        /*00f2*/ 	.short	0x0058


	//----- nvinfo : EIATTR_PARAM_CBANK
	.align		4
        /*00f4*/ 	.byte	0x04, 0x0a
        /*00f6*/ 	.short	(.L_173 - .L_172)
	.align		4
.L_172:
        /*00f8*/ 	.word	index@(.nv.constant0._Z32compute_delta_kernel_threadlocalPKfS0_S0_S0_PKifiiS0_S0_iPf)
        /*00fc*/ 	.short	0x0380
        /*00fe*/ 	.short	0x0058


	//----- nvinfo : EIATTR_SW_WAR
	.align		4
.L_173:
        /*0100*/ 	.byte	0x04, 0x36
        /*0102*/ 	.short	(.L_175 - .L_174)
.L_174:
        /*0104*/ 	.word	0x00000008
.L_175:


//--------------------- .nv.info._Z32compute_price_kernel_threadlocalPKfS0_S0_S0_PKifiiS0_S0_iPf --------------------------
	.section	.nv.info._Z32compute_price_kernel_threadlocalPKfS0_S0_S0_PKifiiS0_S0_iPf,"",@"SHT_CUDA_INFO"
	.sectionflags	@""
	.align	4


	//----- nvinfo : EIATTR_CUDA_API_VERSION
	.align		4
        /*0000*/ 	.byte	0x04, 0x37
        /*0002*/ 	.short	(.L_177 - .L_176)
.L_176:
        /*0004*/ 	.word	0x00000082


	//----- nvinfo : EIATTR_KPARAM_INFO
	.align		4
.L_177:
        /*0008*/ 	.byte	0x04, 0x17
        /*000a*/ 	.short	(.L_179 - .L_178)
.L_178:
        /*000c*/ 	.word	0x00000000
        /*0010*/ 	.short	0x000b
        /*0012*/ 	.short	0x0050
        /*0014*/ 	.byte	0x00, 0xf5, 0x21, 0x00


	//----- nvinfo : EIATTR_KPARAM_INFO
	.align		4
.L_179:
        /*0018*/ 	.byte	0x04, 0x17
        /*001a*/ 	.short	(.L_181 - .L_180)
.L_180:
        /*001c*/ 	.word	0x00000000
        /*0020*/ 	.short	0x000a
        /*0022*/ 	.short	0x0048
        /*0024*/ 	.byte	0x00, 0xf0, 0x11, 0x00


	//----- nvinfo : EIATTR_KPARAM_INFO
	.align		4
.L_181:
        /*0028*/ 	.byte	0x04, 0x17
        /*002a*/ 	.short	(.L_183 - .L_182)
.L_182:
        /*002c*/ 	.word	0x00000000
        /*0030*/ 	.short	0x0009
        /*0032*/ 	.short	0x0040
        /*0034*/ 	.byte	0x00, 0xf5, 0x21, 0x00


	//----- nvinfo : EIATTR_KPARAM_INFO
	.align		4
.L_183:
        /*0038*/ 	.byte	0x04, 0x17
        /*003a*/ 	.short	(.L_185 - .L_184)
.L_184:
        /*003c*/ 	.word	0x00000000
        /*0040*/ 	.short	0x0008
        /*0042*/ 	.short	0x0038
        /*0044*/ 	.byte	0x00, 0xf5, 0x21, 0x00


	//----- nvinfo : EIATTR_KPARAM_INFO
	.align		4
.L_185:
        /*0048*/ 	.byte	0x04, 0x17
        /*004a*/ 	.short	(.L_187 - .L_186)
.L_186:
        /*004c*/ 	.word	0x00000000
        /*0050*/ 	.short	0x0007
        /*0052*/ 	.short	0x0030
        /*0054*/ 	.byte	0x00, 0xf0, 0x11, 0x00


	//----- nvinfo : EIATTR_KPARAM_INFO
	.align		4
.L_187:
        /*0058*/ 	.byte	0x04, 0x17
        /*005a*/ 	.short	(.L_189 - .L_188)
.L_188:
        /*005c*/ 	.word	0x00000000
        /*0060*/ 	.short	0x0006
        /*0062*/ 	.short	0x002c
        /*0064*/ 	.byte	0x00, 0xf0, 0x11, 0x00


	//----- nvinfo : EIATTR_KPARAM_INFO
	.align		4
.L_189:
        /*0068*/ 	.byte	0x04, 0x17
        /*006a*/ 	.short	(.L_191 - .L_190)
.L_190:
        /*006c*/ 	.word	0x00000000
        /*0070*/ 	.short	0x0005
        /*0072*/ 	.short	0x0028
        /*0074*/ 	.byte	0x00, 0xf0, 0x11, 0x00


	//----- nvinfo : EIATTR_KPARAM_INFO
	.align		4
.L_191:
        /*0078*/ 	.byte	0x04, 0x17
        /*007a*/ 	.short	(.L_193 - .L_192)
.L_192:
        /*007c*/ 	.word	0x00000000
        /*0080*/ 	.short	0x0004
        /*0082*/ 	.short	0x0020
        /*0084*/ 	.byte	0x00, 0xf5, 0x21, 0x00


	//----- nvinfo : EIATTR_KPARAM_INFO
	.align		4
.L_193:
        /*0088*/ 	.byte	0x04, 0x17
        /*008a*/ 	.short	(.L_195 - .L_194)
.L_194:
        /*008c*/ 	.word	0x00000000
        /*0090*/ 	.short	0x0003
        /*0092*/ 	.short	0x0018
        /*0094*/ 	.byte	0x00, 0xf5, 0x21, 0x00


	//----- nvinfo : EIATTR_KPARAM_INFO
	.align		4
.L_195:
        /*0098*/ 	.byte	0x04, 0x17
        /*009a*/ 	.short	(.L_197 - .L_196)
.L_196:
        /*009c*/ 	.word	0x00000000
        /*00a0*/ 	.short	0x0002
        /*00a2*/ 	.short	0x0010
        /*00a4*/ 	.byte	0x00, 0xf5, 0x21, 0x00


	//----- nvinfo : EIATTR_KPARAM_INFO
	.align		4
.L_197:
        /*00a8*/ 	.byte	0x04, 0x17
        /*00aa*/ 	.short	(.L_199 - .L_198)
.L_198:
        /*00ac*/ 	.word	0x00000000
        /*00b0*/ 	.short	0x0001
        /*00b2*/ 	.short	0x0008
        /*00b4*/ 	.byte	0x00, 0xf5, 0x21, 0x00


	//----- nvinfo : EIATTR_KPARAM_INFO
	.align		4
.L_199:
        /*00b8*/ 	.byte	0x04, 0x17
        /*00ba*/ 	.short	(.L_201 - .L_200)
.L_200:
        /*00bc*/ 	.word	0x00000000
        /*00c0*/ 	.short	0x0000
        /*00c2*/ 	.short	0x0000
        /*00c4*/ 	.byte	0x00, 0xf5, 0x21, 0x00


	//----- nvinfo : EIATTR_SPARSE_MMA_MASK
	.align		4
.L_201:
        /*00c8*/ 	.byte	0x03, 0x50
        /*00ca*/ 	.short	0x0000


	//----- nvinfo : EIATTR_MAXREG_COUNT
	.align		4
        /*00cc*/ 	.byte	0x03, 0x1b
        /*00ce*/ 	.short	0x00ff


	//----- nvinfo : EIATTR_MERCURY_ISA_VERSION
	.align		4
        /*00d0*/ 	.byte	0x03, 0x5f
        /*00d2*/ 	.short	0x0101


	//----- nvinfo : EIATTR_VRC_CTA_INIT_COUNT
	.align		4
        /*00d4*/ 	.byte	0x02, 0x4a
	.zero		1
	.zero		1


	//----- nvinfo : EIATTR_EXIT_INSTR_OFFSETS
	.align		4
        /*00d8*/ 	.byte	0x04, 0x1c
        /*00da*/ 	.short	(.L_203 - .L_202)


	//   ....[0]....
.L_202:
        /*00dc*/ 	.word	0x00000080


	//   ....[1]....
        /*00e0*/ 	.word	0x00007620


	//   ....[2]....
        /*00e4*/ 	.word	0x00007670


	//----- nvinfo : EIATTR_CRS_STACK_SIZE
	.align		4
.L_203:
        /*00e8*/ 	.byte	0x04, 0x1e
        /*00ea*/ 	.short	(.L_205 - .L_204)
.L_204:
        /*00ec*/ 	.word	0x00000000


	//----- nvinfo : EIATTR_CBANK_PARAM_SIZE
	.align		4
.L_205:
        /*00f0*/ 	.byte	0x03, 0x19
        /*00f2*/ 	.short	0x0058


	//----- nvinfo : EIATTR_PARAM_CBANK
	.align		4
        /*00f4*/ 	.byte	0x04, 0x0a
        /*00f6*/ 	.short	(.L_207 - .L_206)
	.align		4
.L_206:
        /*00f8*/ 	.word	index@(.nv.constant0._Z32compute_price_kernel_threadlocalPKfS0_S0_S0_PKifiiS0_S0_iPf)
        /*00fc*/ 	.short	0x0380
        /*00fe*/ 	.short	0x0058


	//----- nvinfo : EIATTR_SW_WAR
	.align		4
.L_207:
        /*0100*/ 	.byte	0x04, 0x36
        /*0102*/ 	.short	(.L_209 - .L_208)
.L_208:
        /*0104*/ 	.word	0x00000008
.L_209:


//--------------------- .nv.info._Z33compute_single_iv_parallel_kernelfffffbiPKfPKiiffPf --------------------------
	.section	.nv.info._Z33compute_single_iv_parallel_kernelfffffbiPKfPKiiffPf,"",@"SHT_CUDA_INFO"
	.sectionflags	@""
	.align	4


	//----- nvinfo : EIATTR_CUDA_API_VERSION
	.align		4
        /*0000*/ 	.byte	0x04, 0x37
        /*0002*/ 	.short	(.L_211 - .L_210)
.L_210:
        /*0004*/ 	.word	0x00000082


	//----- nvinfo : EIATTR_KPARAM_INFO
	.align		4
.L_211:
        /*0008*/ 	.byte	0x04, 0x17
        /*000a*/ 	.short	(.L_213 - .L_212)
.L_212:
        /*000c*/ 	.word	0x00000000
        /*0010*/ 	.short	0x000c
        /*0012*/ 	.short	0x0040
        /*0014*/ 	.byte	0x00, 0xf5, 0x21, 0x00


	//----- nvinfo : EIATTR_KPARAM_INFO
	.align		4
.L_213:
        /*0018*/ 	.byte	0x04, 0x17
        /*001a*/ 	.short	(.L_215 - .L_214)
.L_214:
        /*001c*/ 	.word	0x00000000
        /*0020*/ 	.short	0x000b
        /*0022*/ 	.short	0x0038
        /*0024*/ 	.byte	0x00, 0xf0, 0x11, 0x00


	//----- nvinfo : EIATTR_KPARAM_INFO
	.align		4
.L_215:
        /*0028*/ 	.byte	0x04, 0x17
        /*002a*/ 	.short	(.L_217 - .L_216)
.L_216:
        /*002c*/ 	.word	0x00000000
        /*0030*/ 	.short	0x000a
        /*0032*/ 	.short	0x0034
        /*0034*/ 	.byte	0x00, 0xf0, 0x11, 0x00


	//----- nvinfo : EIATTR_KPARAM_INFO
	.align		4
.L_217:
        /*0038*/ 	.byte	0x04, 0x17
        /*003a*/ 	.short	(.L_219 - .L_218)
.L_218:
        /*003c*/ 	.word	0x00000000
        /*0040*/ 	.short	0x0009
        /*0042*/ 	.short	0x0030
        /*0044*/ 	.byte	0x00, 0xf0, 0x11, 0x00


	//----- nvinfo : EIATTR_KPARAM_INFO
	.align		4
.L_219:
        /*0048*/ 	.byte	0x04, 0x17
        /*004a*/ 	.short	(.L_221 - .L_220)
.L_220:
        /*004c*/ 	.word	0x00000000
        /*0050*/ 	.short	0x0008
        /*0052*/ 	.short	0x0028
        /*0054*/ 	.byte	0x00, 0xf5, 0x21, 0x00


	//----- nvinfo : EIATTR_KPARAM_INFO
	.align		4
.L_221:
        /*0058*/ 	.byte	0x04, 0x17
        /*005a*/ 	.short	(.L_223 - .L_222)
.L_222:
        /*005c*/ 	.word	0x00000000
        /*0060*/ 	.short	0x0007
        /*0062*/ 	.short	0x0020
        /*0064*/ 	.byte	0x00, 0xf5, 0x21, 0x00


	//----- nvinfo : EIATTR_KPARAM_INFO
	.align		4
.L_223:
        /*0068*/ 	.byte	0x04, 0x17
        /*006a*/ 	.short	(.L_225 - .L_224)
.L_224:
        /*006c*/ 	.word	0x00000000
        /*0070*/ 	.short	0x0006
        /*0072*/ 	.short	0x0018
        /*0074*/ 	.byte	0x00, 0xf0, 0x11, 0x00


	//----- nvinfo : EIATTR_KPARAM_INFO
	.align		4
.L_225:
        /*0078*/ 	.byte	0x04, 0x17
        /*007a*/ 	.short	(.L_227 - .L_226)
.L_226:
        /*007c*/ 	.word	0x00000000
        /*0080*/ 	.short	0x0005
        /*0082*/ 	.short	0x0014
        /*0084*/ 	.byte	0x00, 0xf0, 0x05, 0x00


	//----- nvinfo : EIATTR_KPARAM_INFO
	.align		4
.L_227:
        /*0088*/ 	.byte	0x04, 0x17
        /*008a*/ 	.short	(.L_229 - .L_228)
.L_228:
        /*008c*/ 	.word	0x00000000
        /*0090*/ 	.short	0x0004
        /*0092*/ 	.short	0x0010
        /*0094*/ 	.byte	0x00, 0xf0, 0x11, 0x00


	//----- nvinfo : EIATTR_KPARAM_INFO
	.align		4
.L_229:
        /*0098*/ 	.byte	0x04, 0x17
        /*009a*/ 	.short	(.L_231 - .L_230)
.L_230:
        /*009c*/ 	.word	0x00000000
        /*00a0*/ 	.short	0x0003
        /*00a2*/ 	.short	0x000c
        /*00a4*/ 	.byte	0x00, 0xf0, 0x11, 0x00


	//----- nvinfo : EIATTR_KPARAM_INFO
	.align		4
.L_231:
        /*00a8*/ 	.byte	0x04, 0x17
        /*00aa*/ 	.short	(.L_233 - .L_232)
.L_232:
        /*00ac*/ 	.word	0x00000000
        /*00b0*/ 	.short	0x0002
        /*00b2*/ 	.short	0x0008
        /*00b4*/ 	.byte	0x00, 0xf0, 0x11, 0x00


	//----- nvinfo : EIATTR_KPARAM_INFO
	.align		4
.L_233:
        /*00b8*/ 	.byte	0x04, 0x17
        /*00ba*/ 	.short	(.L_235 - .L_234)
.L_234:
        /*00bc*/ 	.word	0x00000000
        /*00c0*/ 	.short	0x0001
        /*00c2*/ 	.short	0x0004
        /*00c4*/ 	.byte	0x00, 0xf0, 0x11, 0x00


	//----- nvinfo : EIATTR_KPARAM_INFO
	.align		4
.L_235:
        /*00c8*/ 	.byte	0x04, 0x17
        /*00ca*/ 	.short	(.L_237 - .L_236)
.L_236:
        /*00cc*/ 	.word	0x00000000
        /*00d0*/ 	.short	0x0000
        /*00d2*/ 	.short	0x0000
        /*00d4*/ 	.byte	0x00, 0xf0, 0x11, 0x00


	//----- nvinfo : EIATTR_SPARSE_MMA_MASK
	.align		4
.L_237:
        /*00d8*/ 	.byte	0x03, 0x50
        /*00da*/ 	.short	0x0000


	//----- nvinfo : EIATTR_MAXREG_COUNT
	.align		4
        /*00dc*/ 	.byte	0x03, 0x1b
        /*00de*/ 	.short	0x00ff


	//----- nvinfo : EIATTR_MERCURY_ISA_VERSION
	.align		4
        /*00e0*/ 	.byte	0x03, 0x5f
        /*00e2*/ 	.short	0x0101


	//----- nvinfo : EIATTR_VRC_CTA_INIT_COUNT
	.align		4
        /*00e4*/ 	.byte	0x02, 0x4a
	.zero		1
	.zero		1


	//----- nvinfo : EIATTR_EXIT_INSTR_OFFSETS
	.align		4
        /*00e8*/ 	.byte	0x04, 0x1c
        /*00ea*/ 	.short	(.L_239 - .L_238)


	//   ....[0]....
.L_238:
        /*00ec*/ 	.word	0x00003b50


	//----- nvinfo : EIATTR_CRS_STACK_SIZE
	.align		4
.L_239:
        /*00f0*/ 	.byte	0x04, 0x1e
        /*00f2*/ 	.short	(.L_241 - .L_240)
.L_240:
        /*00f4*/ 	.word	0x00000000


	//----- nvinfo : EIATTR_CBANK_PARAM_SIZE
	.align		4
.L_241:
        /*00f8*/ 	.byte	0x03, 0x19
        /*00fa*/ 	.short	0x0048


	//----- nvinfo : EIATTR_PARAM_CBANK
	.align		4
        /*00fc*/ 	.byte	0x04, 0x0a
        /*00fe*/ 	.short	(.L_243 - .L_242)
	.align		4
.L_242:
        /*0100*/ 	.word	index@(.nv.constant0._Z33compute_single_iv_parallel_kernelfffffbiPKfPKiiffPf)
        /*0104*/ 	.short	0x0380
        /*0106*/ 	.short	0x0048


	//----- nvinfo : EIATTR_SW_WAR
	.align		4
.L_243:
        /*0108*/ 	.byte	0x04, 0x36
        /*010a*/ 	.short	(.L_245 - .L_244)
.L_244:
        /*010c*/ 	.word	0x00000008
.L_245:


//--------------------- .nv.info._Z29compute_iv_kernel_threadlocalPKfS0_S0_S0_PKifiiS0_S0_iPffiff --------------------------
	.section	.nv.info._Z29compute_iv_kernel_threadlocalPKfS0_S0_S0_PKifiiS0_S0_iPffiff,"",@"SHT_CUDA_INFO"
	.sectionflags	@""
	.align	4


	//----- nvinfo : EIATTR_CUDA_API_VERSION
	.align		4
        /*0000*/ 	.byte	0x04, 0x37
        /*0002*/ 	.short	(.L_247 - .L_246)
.L_246:
        /*0004*/ 	.word	0x00000082


	//----- nvinfo : EIATTR_KPARAM_INFO
	.align		4
.L_247:
        /*0008*/ 	.byte	0x04, 0x17
        /*000a*/ 	.short	(.L_249 - .L_248)
.L_248:
        /*000c*/ 	.word	0x00000000
        /*0010*/ 	.short	0x000f
        /*0012*/ 	.short	0x0064
        /*0014*/ 	.byte	0x00, 0xf0, 0x11, 0x00


	//----- nvinfo : EIATTR_KPARAM_INFO
	.align		4
.L_249:
        /*0018*/ 	.byte	0x04, 0x17
        /*001a*/ 	.short	(.L_251 - .L_250)
.L_250:
        /*001c*/ 	.word	0x00000000
        /*0020*/ 	.short	0x000e
        /*0022*/ 	.short	0x0060
        /*0024*/ 	.byte	0x00, 0xf0, 0x11, 0x00


	//----- nvinfo : EIATTR_KPARAM_INFO
	.align		4
.L_251:
        /*0028*/ 	.byte	0x04, 0x17
        /*002a*/ 	.short	(.L_253 - .L_252)
.L_252:
        /*002c*/ 	.word	0x00000000
        /*0030*/ 	.short	0x000d
        /*0032*/ 	.short	0x005c
        /*0034*/ 	.byte	0x00, 0xf0, 0x11, 0x00


	//----- nvinfo : EIATTR_KPARAM_INFO
	.align		4
.L_253:
        /*0038*/ 	.byte	0x04, 0x17
        /*003a*/ 	.short	(.L_255 - .L_254)
.L_254:
        /*003c*/ 	.word	0x00000000
        /*0040*/ 	.short	0x000c
        /*0042*/ 	.short	0x0058
        /*0044*/ 	.byte	0x00, 0xf0, 0x11, 0x00


	//----- nvinfo : EIATTR_KPARAM_INFO
	.align		4
.L_255:
        /*0048*/ 	.byte	0x04, 0x17
        /*004a*/ 	.short	(.L_257 - .L_256)
.L_256:
        /*004c*/ 	.word	0x00000000
        /*0050*/ 	.short	0x000b
        /*0052*/ 	.short	0x0050
        /*0054*/ 	.byte	0x00, 0xf5, 0x21, 0x00


	//----- nvinfo : EIATTR_KPARAM_INFO
	.align		4
.L_257:
        /*0058*/ 	.byte	0x04, 0x17
        /*005a*/ 	.short	(.L_259 - .L_258)
.L_258:
        /*005c*/ 	.word	0x00000000
        /*0060*/ 	.short	0x000a
        /*0062*/ 	.short	0x0048
        /*0064*/ 	.byte	0x00, 0xf0, 0x11, 0x00


	//----- nvinfo : EIATTR_KPARAM_INFO
	.align		4
.L_259:
        /*0068*/ 	.byte	0x04, 0x17
        /*006a*/ 	.short	(.L_261 - .L_260)
.L_260:
        /*006c*/ 	.word	0x00000000
        /*0070*/ 	.short	0x0009
        /*0072*/ 	.short	0x0040
        /*0074*/ 	.byte	0x00, 0xf5, 0x21, 0x00


	//----- nvinfo : EIATTR_KPARAM_INFO
	.align		4
.L_261:
        /*0078*/ 	.byte	0x04, 0x17
        /*007a*/ 	.short	(.L_263 - .L_262)
.L_262:
        /*007c*/ 	.word	0x00000000
        /*0080*/ 	.short	0x0008
        /*0082*/ 	.short	0x0038
        /*0084*/ 	.byte	0x00, 0xf5, 0x21, 0x00


	//----- nvinfo : EIATTR_KPARAM_INFO
	.align		4
.L_263:
        /*0088*/ 	.byte	0x04, 0x17
        /*008a*/ 	.short	(.L_265 - .L_264)
.L_264:
        /*008c*/ 	.word	0x00000000
        /*0090*/ 	.short	0x0007
        /*0092*/ 	.short	0x0030
        /*0094*/ 	.byte	0x00, 0xf0, 0x11, 0x00


	//----- nvinfo : EIATTR_KPARAM_INFO
	.align		4
.L_265:
        /*0098*/ 	.byte	0x04, 0x17
        /*009a*/ 	.short	(.L_267 - .L_266)
.L_266:
        /*009c*/ 	.word	0x00000000
        /*00a0*/ 	.short	0x0006
        /*00a2*/ 	.short	0x002c
        /*00a4*/ 	.byte	0x00, 0xf0, 0x11, 0x00


	//----- nvinfo : EIATTR_KPARAM_INFO
	.align		4
.L_267:
        /*00a8*/ 	.byte	0x04, 0x17
        /*00aa*/ 	.short	(.L_269 - .L_268)
.L_268:
        /*00ac*/ 	.word	0x00000000
        /*00b0*/ 	.short	0x0005
        /*00b2*/ 	.short	0x0028
        /*00b4*/ 	.byte	0x00, 0xf0, 0x11, 0x00


	//----- nvinfo : EIATTR_KPARAM_INFO
	.align		4
.L_269:
        /*00b8*/ 	.byte	0x04, 0x17
        /*00ba*/ 	.short	(.L_271 - .L_270)
.L_270:
        /*00bc*/ 	.word	0x00000000
        /*00c0*/ 	.short	0x0004
        /*00c2*/ 	.short	0x0020
        /*00c4*/ 	.byte	0x00, 0xf5, 0x21, 0x00


	//----- nvinfo : EIATTR_KPARAM_INFO
	.align		4
.L_271:
        /*00c8*/ 	.byte	0x04, 0x17
        /*00ca*/ 	.short	(.L_273 - .L_272)
.L_272:
        /*00cc*/ 	.word	0x00000000
        /*00d0*/ 	.short	0x0003
        /*00d2*/ 	.short	0x0018
        /*00d4*/ 	.byte	0x00, 0xf5, 0x21, 0x00


	//----- nvinfo : EIATTR_KPARAM_INFO
	.align		4
.L_273:
        /*00d8*/ 	.byte	0x04, 0x17
        /*00da*/ 	.short	(.L_275 - .L_274)
.L_274:
        /*00dc*/ 	.word	0x00000000
        /*00e0*/ 	.short	0x0002
        /*00e2*/ 	.short	0x0010
        /*00e4*/ 	.byte	0x00, 0xf5, 0x21, 0x00


	//----- nvinfo : EIATTR_KPARAM_INFO
	.align		4
.L_275:
        /*00e8*/ 	.byte	0x04, 0x17
        /*00ea*/ 	.short	(.L_277 - .L_276)
.L_276:
        /*00ec*/ 	.word	0x00000000
        /*00f0*/ 	.short	0x0001
        /*00f2*/ 	.short	0x0008
        /*00f4*/ 	.byte	0x00, 0xf5, 0x21, 0x00


	//----- nvinfo : EIATTR_KPARAM_INFO
	.align		4
.L_277:
        /*00f8*/ 	.byte	0x04, 0x17
        /*00fa*/ 	.short	(.L_279 - .L_278)
.L_278:
        /*00fc*/ 	.word	0x00000000
        /*0100*/ 	.short	0x0000
        /*0102*/ 	.short	0x0000
        /*0104*/ 	.byte	0x00, 0xf5, 0x21, 0x00


	//----- nvinfo : EIATTR_SPARSE_MMA_MASK
	.align		4
.L_279:
        /*0108*/ 	.byte	0x03, 0x50
        /*010a*/ 	.short	0x0000


	//----- nvinfo : EIATTR_MAXREG_COUNT
	.align		4
        /*010c*/ 	.byte	0x03, 0x1b
        /*010e*/ 	.short	0x00ff


	//----- nvinfo : EIATTR_MERCURY_ISA_VERSION
	.align		4
        /*0110*/ 	.byte	0x03, 0x5f
        /*0112*/ 	.short	0x0101


	//----- nvinfo : EIATTR_VRC_CTA_INIT_COUNT
	.align		4
        /*0114*/ 	.byte	0x02, 0x4a
	.zero		1
	.zero		1


	//----- nvinfo : EIATTR_EXIT_INSTR_OFFSETS
	.align		4
        /*0118*/ 	.byte	0x04, 0x1c
        /*011a*/ 	.short	(.L_281 - .L_280)


	//   ....[0]....
.L_280:
        /*011c*/ 	.word	0x00000080


	//   ....[1]....
        /*0120*/ 	.word	0x00000260


	//   ....[2]....
        /*0124*/ 	.word	0x0000c780


	//   ....[3]....
        /*0128*/ 	.word	0x0000c7c0


	//----- nvinfo : EIATTR_CRS_STACK_SIZE
	.align		4
.L_281:
        /*012c*/ 	.byte	0x04, 0x1e
        /*012e*/ 	.short	(.L_283 - .L_282)
.L_282:
        /*0130*/ 	.word	0x00000000


	//----- nvinfo : EIATTR_CBANK_PARAM_SIZE
	.align		4
.L_283:
        /*0134*/ 	.byte	0x03, 0x19
        /*0136*/ 	.short	0x0068


	//----- nvinfo : EIATTR_PARAM_CBANK
	.align		4
        /*0138*/ 	.byte	0x04, 0x0a
        /*013a*/ 	.short	(.L_285 - .L_284)
	.align		4
.L_284:
        /*013c*/ 	.word	index@(.nv.constant0._Z29compute_iv_kernel_threadlocalPKfS0_S0_S0_PKifiiS0_S0_iPffiff)
        /*0140*/ 	.short	0x0380
        /*0142*/ 	.short	0x0068


	//----- nvinfo : EIATTR_SW_WAR
	.align		4
.L_285:
        /*0144*/ 	.byte	0x04, 0x36
        /*0146*/ 	.short	(.L_287 - .L_286)
.L_286:
        /*0148*/ 	.word	0x00000008
.L_287:


//--------------------- .nv.callgraph             --------------------------
	.section	.nv.callgraph,"",@"SHT_CUDA_CALLGRAPH"
	.align	4
	.sectionentsize	8
	.align		4
        /*0000*/ 	.word	0x00000000
	.align		4
        /*0004*/ 	.word	0xffffffff
	.align		4
        /*0008*/ 	.word	0x00000000
	.align		4
        /*000c*/ 	.word	0xfffffffe
	.align		4
        /*0010*/ 	.word	0x00000000
	.align		4
        /*0014*/ 	.word	0xfffffffd
	.align		4
        /*0018*/ 	.word	0x00000000
	.align		4
        /*001c*/ 	.word	0xfffffffc


//--------------------- .text._Z32compute_iv_fd_kernel_threadlocalPKfS0_S0_S0_PKiS0_S0_iiiS0_S0_iPf --------------------------
	.section	.text._Z32compute_iv_fd_kernel_threadlocalPKfS0_S0_S0_PKiS0_S0_iiiS0_S0_iPf,"ax",@progbits
	.align	128
        .global         _Z32compute_iv_fd_kernel_threadlocalPKfS0_S0_S0_PKiS0_S0_iiiS0_S0_iPf
        .type           _Z32compute_iv_fd_kernel_threadlocalPKfS0_S0_S0_PKiS0_S0_iiiS0_S0_iPf,@function
        .size           _Z32compute_iv_fd_kernel_threadlocalPKfS0_S0_S0_PKiS0_S0_iiiS0_S0_iPf,(.L_x_2853 - _Z32compute_iv_fd_kernel_threadlocalPKfS0_S0_S0_PKiS0_S0_iiiS0_S0_iPf)
        .other          _Z32compute_iv_fd_kernel_threadlocalPKfS0_S0_S0_PKiS0_S0_iiiS0_S0_iPf,@"STO_CUDA_ENTRY STV_DEFAULT"
_Z32compute_iv_fd_kernel_threadlocalPKfS0_S0_S0_PKiS0_S0_iiiS0_S0_iPf:
.text._Z32compute_iv_fd_kernel_threadlocalPKfS0_S0_S0_PKiS0_S0_iiiS0_S0_iPf:
[----:B------:R-:W0:Y:S01]  /*0000*/  LDC R1, c[0x0][0x37c] ;  /* 0x0000df00ff017b82 */ /* 0x000e220000000800 */
[----:B------:R-:W1:Y:S07]  /*0010*/  S2R R0, SR_TID.X ;  /* 0x0000000000007919 */ /* 0x000e6e0000002100 */
[----:B------:R-:W1:Y:S01]  /*0020*/  S2UR UR4, SR_CTAID.X ;  /* 0x00000000000479c3 */ /* 0x000e620000002500 */
[----:B------:R-:W2:Y:S01]  /*0030*/  LDCU UR5, c[0x0][0x3c0] ;  /* 0x00007800ff0577ac */ /* 0x000ea20008000800 */
[----:B0-----:R-:W-:-:S06]  /*0040*/  IADD3 R1, PT, PT, R1, -0x1f90, RZ ;  /* 0xffffe07001017810 */ /* 0x001fcc0007ffe0ff */
[----:B------:R-:W1:Y:S02]  /*0050*/  LDC R3, c[0x0][0x360] ;  /* 0x0000d800ff037b82 */ /* 0x000e640000000800 */
[----:B-1----:R-:W-:-:S05]  /*0060*/  IMAD R3, R3, UR4, R0 ;  /* 0x0000000403037c24 */ /* 0x002fca000f8e0200 */
[----:B--2---:R-:W-:-:S13]  /*0070*/  ISETP.GE.AND P0, PT, R3, UR5, PT ;  /* 0x0000000503007c0c */ /* 0x004fda000bf06270 */
[----:B------:R-:W-:Y:S05]  /*0080*/  @P0 EXIT ;  /* 0x000000000000094d */ /* 0x000fea0003800000 */
[----:B------:R-:W0:Y:S01]  /*0090*/  LDC.64 R12, c[0x0][0x388] ;  /* 0x0000e200ff0c7b82 */ /* 0x000e220000000a00 */
[----:B------:R-:W1:Y:S07]  /*00a0*/  LDCU.64 UR6, c[0x0][0x358] ;  /* 0x00006b00ff0677ac */ /* 0x000e6e0008000a00 */
[----:B------:R-:W2:Y:S08]  /*00b0*/  LDC.64 R8, c[0x0][0x380] ;  /* 0x0000e000ff087b82 */ /* 0x000eb00000000a00 */
[----:B------:R-:W3:Y:S08]  /*00c0*/  LDC.64 R6, c[0x0][0x390] ;  /* 0x0000e400ff067b82 */ /* 0x000ef00000000a00 */
[----:B------:R-:W4:Y:S01]  /*00d0*/  LDC.64 R14, c[0x0][0x398] ;  /* 0x0000e600ff0e7b82 */ /* 0x000f220000000a00 */
[----:B0-----:R-:W-:-:S05]  /*00e0*/  IMAD.WIDE R12, R3, 0x4, R12 ;  /* 0x00000004030c7825 */ /* 0x001fca00078e020c */
[----:B-1----:R-:W4:Y:S01]  /*00f0*/  LDG.E R0, desc[UR6][R12.64] ;  /* 0x000000060c007981 */ /* 0x002f22000c1e1900 */
[C---:B--2---:R-:W-:Y:S01]  /*0100*/  IMAD.WIDE R8, R3.reuse, 0x4, R8 ;  /* 0x0000000403087825 */ /* 0x044fe200078e0208 */
[----:B------:R-:W0:Y:S04]  /*0110*/  LDC.64 R10, c[0x0][0x3a0] ;  /* 0x0000e800ff0a7b82 */ /* 0x000e280000000a00 */
[----:B------:R-:W2:Y:S01]  /*0120*/  LDG.E R5, desc[UR6][R8.64] ;  /* 0x0000000608057981 */ /* 0x000ea2000c1e1900 */
[----:B---3--:R-:W-:-:S06]  /*0130*/  IMAD.WIDE R6, R3, 0x4, R6 ;  /* 0x0000000403067825 */ /* 0x008fcc00078e0206 */
[----:B------:R-:W3:Y:S01]  /*0140*/  LDG.E R7, desc[UR6][R6.64] ;  /* 0x0000000606077981 */ /* 0x000ee2000c1e1900 */
[----:B----4-:R-:W-:-:S05]  /*0150*/  IMAD.WIDE R14, R3, 0x4, R14 ;  /* 0x00000004030e7825 */ /* 0x010fca00078e020e */
[----:B------:R-:W4:Y:S01]  /*0160*/  LDG.E R4, desc[UR6][R14.64] ;  /* 0x000000060e047981 */ /* 0x000f22000c1e1900 */
[----:B0-----:R-:W-:-:S06]  /*0170*/  IMAD.WIDE R10, R3, 0x4, R10 ;  /* 0x00000004030a7825 */ /* 0x001fcc00078e020a */
[----:B------:R0:W5:Y:S01]  /*0180*/  LDG.E R11, desc[UR6][R10.64] ;  /* 0x000000060a0b7981 */ /* 0x000162000c1e1900 */
[----:B------:R-:W-:-:S04]  /*0190*/  FSETP.NE.AND P0, PT, |R0|, +INF , PT ;  /* 0x7f8000000000780b */ /* 0x000fc80003f05200 */
[----:B--2---:R-:W-:-:S04]  /*01a0*/  FSETP.EQU.OR P0, PT, |R5|, +INF , !P0 ;  /* 0x7f8000000500780b */ /* 0x004fc8000470a600 */
[----:B---3--:R-:W-:-:S04]  /*01b0*/  FSETP.EQU.OR P0, PT, |R7|, +INF , P0 ;  /* 0x7f8000000700780b */ /* 0x008fc8000070a600 */
[----:B----4-:R-:W-:-:S04]  /*01c0*/  FSETP.EQU.OR P0, PT, |R4|, +INF , P0 ;  /* 0x7f8000000400780b */ /* 0x010fc8000070a600 */
[----:B------:R-:W-:-:S04]  /*01d0*/  FSETP.GTU.AND P0, PT, R4, RZ, !P0 ;  /* 0x000000ff0400720b */ /* 0x000fc8000470c000 */
[----:B------:R-:W-:-:S04]  /*01e0*/  FSETP.GTU.AND P0, PT, R0, RZ, P0 ;  /* 0x000000ff0000720b */ /* 0x000fc8000070c000 */
[----:B------:R-:W-:-:S04]  /*01f0*/  FSETP.GTU.AND P0, PT, R7, RZ, P0 ;  /* 0x000000ff0700720b */ /* 0x000fc8000070c000 */
[----:B------:R-:W-:-:S13]  /*0200*/  FSETP.GTU.AND P0, PT, R5, RZ, P0 ;  /* 0x000000ff0500720b */ /* 0x000fda000070c000 */
[----:B------:R-:W1:Y:S01]  /*0210*/  @!P0 LDC.64 R8, c[0x0][0x3e0] ;  /* 0x0000f800ff088b82 */ /* 0x000e620000000a00 */
[----:B------:R-:W-:-:S04]  /*0220*/  @!P0 FSETP.GTU.AND P1, PT, R4, RZ, PT ;  /* 0x000000ff0400820b */ /* 0x000fc80003f2c000 */
[----:B------:R-:W-:Y:S01]  /*0230*/  @!P0 FSEL R13, RZ, +QNAN , !P1 ;  /* 0x7fc00000ff0d8808 */ /* 0x000fe20004800000 */
[----:B-1----:R-:W-:-:S05]  /*0240*/  @!P0 IMAD.WIDE R8, R3, 0x4, R8 ;  /* 0x0000000403088825 */ /* 0x002fca00078e0208 */
[----:B------:R0:W-:Y:S01]  /*0250*/  @!P0 STG.E desc[UR6][R8.64], R13 ;  /* 0x0000000d08008986 */ /* 0x0001e2000c101906 */
[----:B------:R-:W-:Y:S05]  /*0260*/  @!P0 EXIT ;  /* 0x000000000000894d */ /* 0x000fea0003800000 */
[C-C-:B------:R-:W-:Y:S01]  /*0270*/  FADD R12, R0.reuse, -R7.reuse ;  /* 0x80000007000c7221 */ /* 0x140fe20000000000 */
[----:B0-----:R-:W-:Y:S01]  /*0280*/  FADD R13, -R0, R7 ;  /* 0x00000007000d7221 */ /* 0x001fe20000000100 */
[----:B-----5:R-:W-:Y:S01]  /*0290*/  ISETP.NE.AND P0, PT, R11, 0x1, PT ;  /* 0x000000010b00780c */ /* 0x020fe20003f05270 */
[----:B------:R-:W0:Y:S02]  /*02a0*/  LDCU UR5, c[0x0][0x3bc] ;  /* 0x00007780ff0577ac */ /* 0x000e240008000800 */
[----:B------:R-:W-:Y:S02]  /*02b0*/  FMNMX R12, RZ, R12, !PT ;  /* 0x0000000cff0c7209 */ /* 0x000fe40007800000 */
[----:B------:R-:W-:-:S04]  /*02c0*/  FMNMX R13, RZ, R13, !PT ;  /* 0x0000000dff0d7209 */ /* 0x000fc80007800000 */
[----:B------:R-:W-:-:S05]  /*02d0*/  FSEL R2, R12, R13, !P0 ;  /* 0x0000000d0c027208 */ /* 0x000fca0004000000 */
[----:B------:R-:W-:-:S05]  /*02e0*/  FADD R2, R5, -R2 ;  /* 0x8000000205027221 */ /* 0x000fca0000000000 */
[----:B------:R-:W-:-:S13]  /*02f0*/  FSETP.GEU.AND P0, PT, |R2|, 9.9999999747524270788e-07, PT ;  /* 0x358637bd0200780b */ /* 0x000fda0003f0e200 */
[----:B0-----:R-:W-:Y:S05]  /*0300*/  @!P0 BRA `(.L_x_0) ;  /* 0x0000042000088947 */ /* 0x001fea0003800000 */
[----:B------:R-:W0:Y:S01]  /*0310*/  LDC R6, c[0x0][0x3d8] ;  /* 0x0000f600ff067b82 */ /* 0x000e220000000800 */
[----:B------:R-:W-:Y:S01]  /*0320*/  HFMA2 R2, -RZ, RZ, 0, 0 ;  /* 0x00000000ff027431 */ /* 0x000fe200000001ff */
[C---:B------:R-:W-:Y:S02]  /*0330*/  IADD3 R25, PT, PT, R1.reuse, 0x1f10, RZ ;  /* 0x00001f1001197810 */ /* 0x040fe40007ffe0ff */
[----:B------:R-:W-:Y:S02]  /*0340*/  IADD3 R23, PT, PT, R1, 0x1e90, RZ ;  /* 0x00001e9001177810 */ /* 0x000fe40007ffe0ff */
[----:B0-----:R-:W-:-:S13]  /*0350*/  ISETP.GE.AND P0, PT, R6, 0x1, PT ;  /* 0x000000010600780c */ /* 0x001fda0003f06270 */
[----:B------:R-:W-:Y:S05]  /*0360*/  @!P0 BRA `(.L_x_1) ;  /* 0x00000048003c8947 */ /* 0x000fea0003800000 */
[----:B------:R-:W0:Y:S01]  /*0370*/  LDCU UR4, c[0x0][0x3bc] ;  /* 0x00007780ff0477ac */ /* 0x000e220008000800 */
[----:B------:R-:W-:Y:S01]  /*0380*/  ISETP.GE.U32.AND P0, PT, R6, 0x4, PT ;  /* 0x000000040600780c */ /* 0x000fe20003f06070 */
[----:B------:R-:W-:Y:S01]  /*0390*/  IMAD.MOV.U32 R9, RZ, RZ, -0x1 ;  /* 0xffffffffff097424 */ /* 0x000fe200078e00ff */
[----:B------:R-:W-:-:S04]  /*03a0*/  MOV R17, RZ ;  /* 0x000000ff00117202 */ /* 0x000fc80000000f00 */
[----:B------:R-:W-:-:S04]  /*03b0*/  VIADDMNMX.U32 R2, R6, R9, 0x1f, PT ;  /* 0x0000001f06027446 */ /* 0x000fc80003800009 */
[----:B------:R-:W-:Y:S02]  /*03c0*/  IADD3 R16, PT, PT, R2, 0x1, RZ ;  /* 0x0000000102107810 */ /* 0x000fe40007ffe0ff */
[----:B------:R-:W-:Y:S02]  /*03d0*/  MOV R2, RZ ;  /* 0x000000ff00027202 */ /* 0x000fe40000000f00 */
[----:B------:R-:W-:Y:S02]  /*03e0*/  LOP3.LUT R16, R16, 0x3, RZ, 0xc0, !PT ;  /* 0x0000000310107812 */ /* 0x000fe400078ec0ff */
[----:B0-----:R-:W-:Y:S01]  /*03f0*/  I2FP.F32.S32 R10, UR4 ;  /* 0x00000004000a7c45 */ /* 0x001fe20008201400 */
[----:B------:R-:W-:Y:S06]  /*0400*/  @!P0 BRA `(.L_x_2) ;  /* 0x00000044006c8947 */ /* 0x000fec0003800000 */
[----:B------:R-:W0:Y:S02]  /*0410*/  LDC.64 R8, c[0x0][0x3d0] ;  /* 0x0000f400ff087b82 */ /* 0x000e240000000a00 */
[----:B0-----:R-:W2:Y:S01]  /*0420*/  LDG.E R89, desc[UR6][R8.64] ;  /* 0x0000000608597981 */ /* 0x001ea2000c1e1900 */
[----:B------:R-:W-:Y:S01]  /*0430*/  BSSY.RECONVERGENT B2, `(.L_x_3) ;  /* 0x000001f000027945 */ /* 0x000fe20003800200 */
[----:B------:R-:W-:Y:S01]  /*0440*/  HFMA2 R2, -RZ, RZ, 0, 0 ;  /* 0x00000000ff027431 */ /* 0x000fe200000001ff */
[----:B--2---:R-:W-:-:S04]  /*0450*/  FSETP.GEU.AND P0, PT, R89, R4, PT ;  /* 0x000000045900720b */ /* 0x004fc80003f0e000 */
[----:B------:R-:W-:-:S13]  /*0460*/  FSETP.GT.AND P0, PT, R89, RZ, !P0 ;  /* 0x000000ff5900720b */ /* 0x000fda0004704000 */
[----:B------:R-:W-:Y:S05]  /*0470*/  @!P0 BRA `(.L_x_4) ;  /* 0x0000000000688947 */ /* 0x000fea0003800000 */
[----:B------:R-:W0:Y:S01]  /*0480*/  MUFU.RCP R9, R4 ;  /* 0x0000000400097308 */ /* 0x000e220000001000 */
[----:B------:R-:W-:Y:S07]  /*0490*/  BSSY.RECONVERGENT B3, `(.L_x_5) ;  /* 0x000000b000037945 */ /* 0x000fee0003800200 */
[----:B------:R-:W1:Y:S01]  /*04a0*/  FCHK P0, R89, R4 ;  /* 0x0000000459007302 */ /* 0x000e620000000000 */
[----:B0-----:R-:W-:-:S04]  /*04b0*/  FFMA R2, -R4, R9, 1 ;  /* 0x3f80000004027423 */ /* 0x001fc80000000109 */
[----:B------:R-:W-:-:S04]  /*04c0*/  FFMA R2, R9, R2, R9 ;  /* 0x0000000209027223 */ /* 0x000fc80000000009 */
[----:B------:R-:W-:-:S04]  /*04d0*/  FFMA R9, R89, R2, RZ ;  /* 0x0000000259097223 */ /* 0x000fc800000000ff */
[----:B------:R-:W-:-:S04]  /*04e0*/  FFMA R6, -R4, R9, R89 ;  /* 0x0000000904067223 */ /* 0x000fc80000000159 */
[----:B------:R-:W-:Y:S01]  /*04f0*/  FFMA R34, R2, R6, R9 ;  /* 0x0000000602227223 */ /* 0x000fe20000000009 */
[----:B-1----:R-:W-:Y:S06]  /*0500*/  @!P0 BRA `(.L_x_6) ;  /* 0x00000000000c8947 */ /* 0x002fec0003800000 */
[----:B------:R-:W-:Y:S01]  /*0510*/  IMAD.MOV.U32 R39, RZ, RZ, R4 ;  /* 0x000000ffff277224 */ /* 0x000fe200078e0004 */
[----:B------:R-:W-:-:S07]  /*0520*/  MOV R38, 0x540 ;  /* 0x0000054000267802 */ /* 0x000fce0000000f00 */
[----:B------:R-:W-:Y:S05]  /*0530*/  CALL.REL.NOINC `($__internal_1_$__cuda_sm3x_div_rn_noftz_f32_slowpath) ;  /* 0x0000041c00e47944 */ /* 0x000fea0003c00000 */
.L_x_6:
[----:B------:R-:W-:Y:S05]  /*0540*/  BSYNC.RECONVERGENT B3 ;  /* 0x0000000000037941 */ /* 0x000fea0003800200 */
.L_x_5:
[----:B------:R-:W0:Y:S01]  /*0550*/  LDC.64 R8, c[0x0][0x3c8] ;  /* 0x0000f200ff087b82 */ /* 0x000e220000000a00 */
[----:B------:R-:W-:Y:S02]  /*0560*/  HFMA2 R15, -RZ, RZ, 1.75, 0 ;  /* 0x3f000000ff0f7431 */ /* 0x000fe400000001ff */
[----:B------:R-:W-:Y:S01]  /*0570*/  FMUL R34, R10, R34 ;  /* 0x000000220a227220 */ /* 0x000fe20000400000 */
[----:B------:R-:W1:Y:S01]  /*0580*/  LDCU UR4, c[0x0][0x3bc] ;  /* 0x00007780ff0477ac */ /* 0x000e620008000800 */
[----:B0-----:R-:W2:Y:S03]  /*0590*/  LDG.E R8, desc[UR6][R8.64] ;  /* 0x0000000608087981 */ /* 0x001ea6000c1e1900 */
[----:B------:R-:W-:Y:S02]  /*05a0*/  LOP3.LUT R15, R15, 0x80000000, R34, 0xb8, !PT ;  /* 0x800000000f0f7812 */ /* 0x000fe400078eb822 */
[----:B------:R-:W-:-:S03]  /*05b0*/  MOV R2, 0x1 ;  /* 0x0000000100027802 */ /* 0x000fc60000000f00 */
[----:B------:R-:W-:-:S06]  /*05c0*/  FADD.RZ R15, R34, R15 ;  /* 0x0000000f220f7221 */ /* 0x000fcc000000c000 */
[----:B------:R-:W1:Y:S02]  /*05d0*/  F2I.TRUNC.NTZ R15, R15 ;  /* 0x0000000f000f7305 */ /* 0x000e64000020f100 */
[----:B-1----:R-:W-:-:S04]  /*05e0*/  VIMNMX R6, PT, PT, R15, UR4, PT ;  /* 0x000000040f067c48 */ /* 0x002fc8000bfe0100 */
[----:B------:R-:W-:-:S05]  /*05f0*/  VIMNMX R6, PT, PT, R6, 0x1, !PT ;  /* 0x0000000106067848 */ /* 0x000fca0007fe0100 */
[----:B------:R0:W-:Y:S04]  /*0600*/  STL [R1+0x1f10], R6 ;  /* 0x001f100601007387 */ /* 0x0001e80000100800 */
[----:B--2---:R0:W-:Y:S02]  /*0610*/  STL [R1+0x1e90], R8 ;  /* 0x001e900801007387 */ /* 0x0041e40000100800 */
.L_x_4:
[----:B------:R-:W-:Y:S05]  /*0620*/  BSYNC.RECONVERGENT B2 ;  /* 0x0000000000027941 */ /* 0x000fea0003800200 */
.L_x_3:
[----:B0-----:R-:W0:Y:S02]  /*0630*/  LDC.64 R8, c[0x0][0x3d0] ;  /* 0x0000f400ff087b82 */ /* 0x001e240000000a00 */
[----:B0-----:R-:W2:Y:S01]  /*0640*/  LDG.E R89, desc[UR6][R8.64+0x4] ;  /* 0x0000040608597981 */ /* 0x001ea2000c1e1900 */
[----:B------:R-:W-:Y:S01]  /*0650*/  BSSY.RECONVERGENT B2, `(.L_x_7) ;  /* 0x000001f000027945 */ /* 0x000fe20003800200 */
[----:B--2---:R-:W-:-:S04]  /*0660*/  FSETP.GEU.AND P0, PT, R89, R4, PT ;  /* 0x000000045900720b */ /* 0x004fc80003f0e000 */
[----:B------:R-:W-:-:S13]  /*0670*/  FSETP.LEU.OR P0, PT, R89, RZ, P0 ;  /* 0x000000ff5900720b */ /* 0x000fda000070b400 */
[----:B------:R-:W-:Y:S05]  /*0680*/  @P0 BRA `(.L_x_8) ;  /* 0x00000000006c0947 */ /* 0x000fea0003800000 */
        /* <DEDUP_REMOVED lines=9> */
[----:B------:R-:W-:Y:S02]  /*0720*/  MOV R39, R4 ;  /* 0x0000000400277202 */ /* 0x000fe40000000f00 */
[----:B------:R-:W-:-:S07]  /*0730*/  MOV R38, 0x750 ;  /* 0x0000075000267802 */ /* 0x000fce0000000f00 */
[----:B------:R-:W-:Y:S05]  /*0740*/  CALL.REL.NOINC `($__internal_1_$__cuda_sm3x_div_rn_noftz_f32_slowpath) ;  /* 0x0000041c00607944 */ /* 0x000fea0003c00000 */
.L_x_10:
[----:B------:R-:W-:Y:S05]  /*0750*/  BSYNC.RECONVERGENT B3 ;  /* 0x0000000000037941 */ /* 0x000fea0003800200 */
.L_x_9:
[----:B------:R-:W0:Y:S01]  /*0760*/  LDC.64 R8, c[0x0][0x3c8] ;  /* 0x0000f200ff087b82 */ /* 0x000e220000000a00 */
[----:B------:R-:W-:Y:S02]  /*0770*/  HFMA2 R15, -RZ, RZ, 1.75, 0 ;  /* 0x3f000000ff0f7431 */ /* 0x000fe400000001ff */
[----:B------:R-:W-:Y:S01]  /*0780*/  FMUL R34, R10, R34 ;  /* 0x000000220a227220 */ /* 0x000fe20000400000 */
[----:B------:R-:W1:Y:S01]  /*0790*/  LDCU UR4, c[0x0][0x3bc] ;  /* 0x00007780ff0477ac */ /* 0x000e620008000800 */
[----:B0-----:R-:W2:Y:S03]  /*07a0*/  LDG.E R8, desc[UR6][R8.64+0x4] ;  /* 0x0000040608087981 */ /* 0x001ea6000c1e1900 */
[----:B------:R-:W-:Y:S01]  /*07b0*/  LOP3.LUT R15, R15, 0x80000000, R34, 0xb8, !PT ;  /* 0x800000000f0f7812 */ /* 0x000fe200078eb822 */
[C---:B------:R-:W-:Y:S01]  /*07c0*/  IMAD R17, R2.reuse, 0x4, R1 ;  /* 0x0000000402117824 */ /* 0x040fe200078e0201 */
[----:B------:R-:W-:-:S03]  /*07d0*/  IADD3 R2, PT, PT, R2, 0x1, RZ ;  /* 0x0000000102027810 */ /* 0x000fc60007ffe0ff */
[----:B------:R-:W-:-:S06]  /*07e0*/  FADD.RZ R15, R34, R15 ;  /* 0x0000000f220f7221 */ /* 0x000fcc000000c000 */
[----:B------:R-:W1:Y:S02]  /*07f0*/  F2I.TRUNC.NTZ R15, R15 ;  /* 0x0000000f000f7305 */ /* 0x000e64000020f100 */
[----:B-1----:R-:W-:-:S04]  /*0800*/  VIMNMX R6, PT, PT, R15, UR4, PT ;  /* 0x000000040f067c48 */ /* 0x002fc8000bfe0100 */
[----:B------:R-:W-:-:S05]  /*0810*/  VIMNMX R6, PT, PT, R6, 0x1, !PT ;  /* 0x0000000106067848 */ /* 0x000fca0007fe0100 */
[----:B------:R0:W-:Y:S04]  /*0820*/  STL [R17+0x1f10], R6 ;  /* 0x001f100611007387 */ /* 0x0001e80000100800 */
[----:B--2---:R0:W-:Y:S02]  /*0830*/  STL [R17+0x1e90], R8 ;  /* 0x001e900811007387 */ /* 0x0041e40000100800 */
.L_x_8:
[----:B------:R-:W-:Y:S05]  /*0840*/  BSYNC.RECONVERGENT B2 ;  /* 0x0000000000027941 */ /* 0x000fea0003800200 */
.L_x_7:
        /* <DEDUP_REMOVED lines=18> */
.L_x_14:
[----:B------:R-:W-:Y:S05]  /*0970*/  BSYNC.RECONVERGENT B3 ;  /* 0x0000000000037941 */ /* 0x000fea0003800200 */
.L_x_13:
[----:B------:R-:W0:Y:S01]  /*0980*/  LDC.64 R8, c[0x0][0x3c8] ;  /* 0x0000f200ff087b82 */ /* 0x000e220000000a00 */
[----:B------:R-:W-:Y:S02]  /*0990*/  HFMA2 R15, -RZ, RZ, 1.75, 0 ;  /* 0x3f000000ff0f7431 */ /* 0x000fe400000001ff */
[----:B------:R-:W-:Y:S01]  /*09a0*/  FMUL R34, R10, R34 ;  /* 0x000000220a227220 */ /* 0x000fe20000400000 */
[----:B------:R-:W1:Y:S01]  /*09b0*/  LDCU UR4, c[0x0][0x3bc] ;  /* 0x00007780ff0477ac */ /* 0x000e620008000800 */
[----:B0-----:R-:W2:Y:S03]  /*09c0*/  LDG.E R8, desc[UR6][R8.64+0x8] ;  /* 0x0000080608087981 */ /* 0x001ea6000c1e1900 */
[----:B------:R-:W-:Y:S02]  /*09d0*/  LOP3.LUT R15, R15, 0x80000000, R34, 0xb8, !PT ;  /* 0x800000000f0f7812 */ /* 0x000fe400078eb822 */
[C---:B------:R-:W-:Y:S01]  /*09e0*/  LEA R17, R2.reuse, R1, 0x2 ;  /* 0x0000000102117211 */ /* 0x040fe200078e10ff */
[----:B------:R-:W-:-:S02]  /*09f0*/  VIADD R2, R2, 0x1 ;  /* 0x0000000102027836 */ /* 0x000fc40000000000 */
[----:B------:R-:W-:-:S06]  /*0a00*/  FADD.RZ R15, R34, R15 ;  /* 0x0000000f220f7221 */ /* 0x000fcc000000c000 */
[----:B------:R-:W1:Y:S02]  /*0a10*/  F2I.TRUNC.NTZ R15, R15 ;  /* 0x0000000f000f7305 */ /* 0x000e64000020f100 */
[----:B-1----:R-:W-:-:S04]  /*0a20*/  VIMNMX R6, PT, PT, R15, UR4, PT ;  /* 0x000000040f067c48 */ /* 0x002fc8000bfe0100 */
[----:B------:R-:W-:-:S05]  /*0a30*/  VIMNMX R6, PT, PT, R6, 0x1, !PT ;  /* 0x0000000106067848 */ /* 0x000fca0007fe0100 */
[----:B------:R0:W-:Y:S04]  /*0a40*/  STL [R17+0x1f10], R6 ;  /* 0x001f100611007387 */ /* 0x0001e80000100800 */
[----:B--2---:R0:W-:Y:S02]  /*0a50*/  STL [R17+0x1e90], R8 ;  /* 0x001e900811007387 */ /* 0x0041e40000100800 */
.L_x_12:
[----:B------:R-:W-:Y:S05]  /*0a60*/  BSYNC.RECONVERGENT B2 ;  /* 0x0000000000027941 */ /* 0x000fea0003800200 */
.L_x_11:
[----:B------:R-:W1:Y:S08]  /*0a70*/  LDC.64 R14, c[0x0][0x3d0] ;  /* 0x0000f400ff0e7b82 */ /* 0x000e700000000a00 */
[----:B0-----:R-:W0:Y:S01]  /*0a80*/  LDC R6, c[0x0][0x3d8] ;  /* 0x0000f600ff067b82 */ /* 0x001e220000000800 */
[----:B-1----:R-:W2:Y:S01]  /*0a90*/  LDG.E R89, desc[UR6][R14.64+0xc] ;  /* 0x00000c060e597981 */ /* 0x002ea2000c1e1900 */
[----:B------:R-:W-:Y:S01]  /*0aa0*/  MOV R9, 0xffffffff ;  /* 0xffffffff00097802 */ /* 0x000fe20000000f00 */
[----:B------:R-:W-:Y:S03]  /*0ab0*/  BSSY.RECONVERGENT B2, `(.L_x_15) ;  /* 0x0000022000027945 */ /* 0x000fe60003800200 */
[----:B0-----:R-:W-:-:S04]  /*0ac0*/  VIADDMNMX.U32 R6, R6, R9, 0x1f, PT ;  /* 0x0000001f06067446 */ /* 0x001fc80003800009 */
[----:B------:R-:W-:-:S04]  /*0ad0*/  IADD3 R6, PT, PT, R6, 0x1, RZ ;  /* 0x0000000106067810 */ /* 0x000fc80007ffe0ff */
[----:B------:R-:W-:Y:S02]  /*0ae0*/  LOP3.LUT R8, R6, 0x3c, RZ, 0xc0, !PT ;  /* 0x0000003c06087812 */ /* 0x000fe400078ec0ff */
        /* <DEDUP_REMOVED lines=15> */
.L_x_18:
[----:B------:R-:W-:Y:S05]  /*0be0*/  BSYNC.RECONVERGENT B3 ;  /* 0x0000000000037941 */ /* 0x000fea0003800200 */
.L_x_17:
        /* <DEDUP_REMOVED lines=14> */
.L_x_16:
[----:B------:R-:W-:Y:S05]  /*0cd0*/  BSYNC.RECONVERGENT B2 ;  /* 0x0000000000027941 */ /* 0x000fea0003800200 */
.L_x_15:
[----:B------:R-:W-:Y:S01]  /*0ce0*/  ISETP.NE.AND P0, PT, R8, 0x4, PT ;  /* 0x000000040800780c */ /* 0x000fe20003f05270 */
[----:B------:R-:W-:Y:S01]  /*0cf0*/  BSSY.RECONVERGENT B2, `(.L_x_2) ;  /* 0x00003cc000027945 */ /* 0x000fe20003800200 */
[----:B0-----:R-:W-:-:S11]  /*0d00*/  MOV R17, 0x4 ;  /* 0x0000000400117802 */ /* 0x001fd60000000f00 */
[----:B------:R-:W-:Y:S05]  /*0d10*/  @!P0 BRA `(.L_x_19) ;  /* 0x0000003c00248947 */ /* 0x000fea0003800000 */
[----:B------:R-:W0:Y:S02]  /*0d20*/  LDC.64 R14, c[0x0][0x3d0] ;  /* 0x0000f400ff0e7b82 */ /* 0x000e240000000a00 */
        /* <DEDUP_REMOVED lines=17> */
.L_x_23:
[----:B------:R-:W-:Y:S05]  /*0e40*/  BSYNC.RECONVERGENT B4 ;  /* 0x0000000000047941 */ /* 0x000fea0003800200 */
.L_x_22:
        /* <DEDUP_REMOVED lines=14> */
.L_x_21:
[----:B------:R-:W-:Y:S05]  /*0f30*/  BSYNC.RECONVERGENT B3 ;  /* 0x0000000000037941 */ /* 0x000fea0003800200 */
.L_x_20:
        /* <DEDUP_REMOVED lines=18> */
.L_x_27:
[----:B------:R-:W-:Y:S05]  /*1060*/  BSYNC.RECONVERGENT B4 ;  /* 0x0000000000047941 */ /* 0x000fea0003800200 */
.L_x_26:
        /* <DEDUP_REMOVED lines=14> */
.L_x_25:
[----:B------:R-:W-:Y:S05]  /*1150*/  BSYNC.RECONVERGENT B3 ;  /* 0x0000000000037941 */ /* 0x000fea0003800200 */
.L_x_24:
        /* <DEDUP_REMOVED lines=18> */
.L_x_31:
[----:B------:R-:W-:Y:S05]  /*1280*/  BSYNC.RECONVERGENT B4 ;  /* 0x0000000000047941 */ /* 0x000fea0003800200 */
.L_x_30:
[----:B------:R-:W0:Y:S01]  /*1290*/  LDC.64 R14, c[0x0][0x3c8] ;  /* 0x0000f200ff0e7b82 */ /* 0x000e220000000a00 */
[----:B------:R-:W-:Y:S02]  /*12a0*/  HFMA2 R9, -RZ, RZ, 1.75, 0 ;  /* 0x3f000000ff097431 */ /* 0x000fe400000001ff */
[----:B------:R-:W-:Y:S01]  /*12b0*/  FMUL R34, R10, R34 ;  /* 0x000000220a227220 */ /* 0x000fe20000400000 */
[----:B------:R-:W1:Y:S01]  /*12c0*/  LDCU UR4, c[0x0][0x3bc] ;  /* 0x00007780ff0477ac */ /* 0x000e620008000800 */
[----:B0-----:R-:W2:Y:S03]  /*12d0*/  LDG.E R14, desc[UR6][R14.64+0x18] ;  /* 0x000018060e0e7981 */ /* 0x001ea6000c1e1900 */
[----:B------:R-:W-:Y:S02]  /*12e0*/  LOP3.LUT R9, R9, 0x80000000, R34, 0xb8, !PT ;  /* 0x8000000009097812 */ /* 0x000fe400078eb822 */
[----:B------:R-:W-:-:S02]  /*12f0*/  LEA R17, R2, R1, 0x2 ;  /* 0x0000000102117211 */ /* 0x000fc400078e10ff */
[----:B------:R-:W-:Y:S01]  /*1300*/  IADD3 R2, PT, PT, R2, 0x1, RZ ;  /* 0x0000000102027810 */ /* 0x000fe20007ffe0ff */
[----:B------:R-:W-:-:S06]  /*1310*/  FADD.RZ R9, R34, R9 ;  /* 0x0000000922097221 */ /* 0x000fcc000000c000 */
[----:B------:R-:W1:Y:S02]  /*1320*/  F2I.TRUNC.NTZ R9, R9 ;  /* 0x0000000900097305 */ /* 0x000e64000020f100 */
[----:B-1----:R-:W-:-:S04]  /*1330*/  VIMNMX R6, PT, PT, R9, UR4, PT ;  /* 0x0000000409067c48 */ /* 0x002fc8000bfe0100 */
[----:B------:R-:W-:-:S05]  /*1340*/  VIMNMX R6, PT, PT, R6, 0x1, !PT ;  /* 0x0000000106067848 */ /* 0x000fca0007fe0100 */
[----:B------:R0:W-:Y:S04]  /*1350*/  STL [R17+0x1f10], R6 ;  /* 0x001f100611007387 */ /* 0x0001e80000100800 */
[----:B--2---:R0:W-:Y:S02]  /*1360*/  STL [R17+0x1e90], R14 ;  /* 0x001e900e11007387 */ /* 0x0041e40000100800 */
.L_x_29:
[----:B------:R-:W-:Y:S05]  /*1370*/  BSYNC.RECONVERGENT B3 ;  /* 0x0000000000037941 */ /* 0x000fea0003800200 */
.L_x_28:
        /* <DEDUP_REMOVED lines=18> */
.L_x_35:
[----:B------:R-:W-:Y:S05]  /*14a0*/  BSYNC.RECONVERGENT B4 ;  /* 0x0000000000047941 */ /* 0x000fea0003800200 */
.L_x_34:
        /* <DEDUP_REMOVED lines=14> */
.L_x_33:
[----:B------:R-:W-:Y:S05]  /*1590*/  BSYNC.RECONVERGENT B3 ;  /* 0x0000000000037941 */ /* 0x000fea0003800200 */
.L_x_32:
[----:B------:R-:W-:Y:S02]  /*15a0*/  ISETP.NE.AND P0, PT, R8, 0x8, PT ;  /* 0x000000080800780c */ /* 0x000fe40003f05270 */
        /* <DEDUP_REMOVED lines=20> */
.L_x_39:
[----:B------:R-:W-:Y:S05]  /*16f0*/  BSYNC.RECONVERGENT B4 ;  /* 0x0000000000047941 */ /* 0x000fea0003800200 */
.L_x_38:
        /* <DEDUP_REMOVED lines=14> */
.L_x_37:
[----:B------:R-:W-:Y:S05]  /*17e0*/  BSYNC.RECONVERGENT B3 ;  /* 0x0000000000037941 */ /* 0x000fea0003800200 */
.L_x_36:
        /* <DEDUP_REMOVED lines=18> */
.L_x_43:
[----:B------:R-:W-:Y:S05]  /*1910*/  BSYNC.RECONVERGENT B4 ;  /* 0x0000000000047941 */ /* 0x000fea0003800200 */
.L_x_42:
[----:B------:R-:W0:Y:S01]  /*1920*/  LDC.64 R14, c[0x0][0x3c8] ;  /* 0x0000f200ff0e7b82 */ /* 0x000e220000000a00 */
[----:B------:R-:W-:Y:S01]  /*1930*/  FMUL R34, R10, R34 ;  /* 0x000000220a227220 */ /* 0x000fe20000400000 */
[----:B------:R-:W-:Y:S01]  /*1940*/  IMAD.MOV.U32 R9, RZ, RZ, 0x3f000000 ;  /* 0x3f000000ff097424 */ /* 0x000fe200078e00ff */
[----:B------:R-:W1:Y:S01]  /*1950*/  LDCU UR4, c[0x0][0x3bc] ;  /* 0x00007780ff0477ac */ /* 0x000e620008000800 */
[----:B0-----:R-:W2:Y:S03]  /*1960*/  LDG.E R14, desc[UR6][R14.64+0x24] ;  /* 0x000024060e0e7981 */ /* 0x001ea6000c1e1900 */
[----:B------:R-:W-:Y:S02]  /*1970*/  LOP3.LUT R9, R9, 0x80000000, R34, 0xb8, !PT ;  /* 0x8000000009097812 */ /* 0x000fe400078eb822 */
[C---:B------:R-:W-:Y:S02]  /*1980*/  LEA R17, R2.reuse, R1, 0x2 ;  /* 0x0000000102117211 */ /* 0x040fe400078e10ff */
[----:B------:R-:W-:Y:S01]  /*1990*/  IADD3 R2, PT, PT, R2, 0x1, RZ ;  /* 0x0000000102027810 */ /* 0x000fe20007ffe0ff */
[----:B------:R-:W-:-:S06]  /*19a0*/  FADD.RZ R9, R34, R9 ;  /* 0x0000000922097221 */ /* 0x000fcc000000c000 */
[----:B------:R-:W1:Y:S02]  /*19b0*/  F2I.TRUNC.NTZ R9, R9 ;  /* 0x0000000900097305 */ /* 0x000e64000020f100 */
[----:B-1----:R-:W-:-:S04]  /*19c0*/  VIMNMX R6, PT, PT, R9, UR4, PT ;  /* 0x0000000409067c48 */ /* 0x002fc8000bfe0100 */
[----:B------:R-:W-:-:S05]  /*19d0*/  VIMNMX R6, PT, PT, R6, 0x1, !PT ;  /* 0x0000000106067848 */ /* 0x000fca0007fe0100 */
[----:B------:R0:W-:Y:S04]  /*19e0*/  STL [R17+0x1f10], R6 ;  /* 0x001f100611007387 */ /* 0x0001e80000100800 */
[----:B--2---:R0:W-:Y:S02]  /*19f0*/  STL [R17+0x1e90], R14 ;  /* 0x001e900e11007387 */ /* 0x0041e40000100800 */
.L_x_41:
[----:B------:R-:W-:Y:S05]  /*1a00*/  BSYNC.RECONVERGENT B3 ;  /* 0x0000000000037941 */ /* 0x000fea0003800200 */
.L_x_40:
        /* <DEDUP_REMOVED lines=18> */
.L_x_47:
[----:B------:R-:W-:Y:S05]  /*1b30*/  BSYNC.RECONVERGENT B4 ;  /* 0x0000000000047941 */ /* 0x000fea0003800200 */
.L_x_46:
        /* <DEDUP_REMOVED lines=14> */
.L_x_45:
[----:B------:R-:W-:Y:S05]  /*1c20*/  BSYNC.RECONVERGENT B3 ;  /* 0x0000000000037941 */ /* 0x000fea0003800200 */
.L_x_44:
        /* <DEDUP_REMOVED lines=18> */
.L_x_51:
[----:B------:R-:W-:Y:S05]  /*1d50*/  BSYNC.RECONVERGENT B4 ;  /* 0x0000000000047941 */ /* 0x000fea0003800200 */
.L_x_50:
        /* <DEDUP_REMOVED lines=14> */
.L_x_49:
[----:B------:R-:W-:Y:S05]  /*1e40*/  BSYNC.RECONVERGENT B3 ;  /* 0x0000000000037941 */ /* 0x000fea0003800200 */
.L_x_48:
        /* <DEDUP_REMOVED lines=21> */
.L_x_55:
[----:B------:R-:W-:Y:S05]  /*1fa0*/  BSYNC.RECONVERGENT B4 ;  /* 0x0000000000047941 */ /* 0x000fea0003800200 */
.L_x_54:
        /* <DEDUP_REMOVED lines=14> */
.L_x_53:
[----:B------:R-:W-:Y:S05]  /*2090*/  BSYNC.RECONVERGENT B3 ;  /* 0x0000000000037941 */ /* 0x000fea0003800200 */
.L_x_52:
        /* <DEDUP_REMOVED lines=18> */
.L_x_59:
[----:B------:R-:W-:Y:S05]  /*21c0*/  BSYNC.RECONVERGENT B4 ;  /* 0x0000000000047941 */ /* 0x000fea0003800200 */
.L_x_58:
        /* <DEDUP_REMOVED lines=14> */
.L_x_57:
[----:B------:R-:W-:Y:S05]  /*22b0*/  BSYNC.RECONVERGENT B3 ;  /* 0x0000000000037941 */ /* 0x000fea0003800200 */
.L_x_56:
        /* <DEDUP_REMOVED lines=18> */
.L_x_63:
[----:B------:R-:W-:Y:S05]  /*23e0*/  BSYNC.RECONVERGENT B4 ;  /* 0x0000000000047941 */ /* 0x000fea0003800200 */
.L_x_62:
        /* <DEDUP_REMOVED lines=14> */
.L_x_61:
[----:B------:R-:W-:Y:S05]  /*24d0*/  BSYNC.RECONVERGENT B3 ;  /* 0x0000000000037941 */ /* 0x000fea0003800200 */
.L_x_60:
        /* <DEDUP_REMOVED lines=18> */
.L_x_67:
[----:B------:R-:W-:Y:S05]  /*2600*/  BSYNC.RECONVERGENT B4 ;  /* 0x0000000000047941 */ /* 0x000fea0003800200 */
.L_x_66:
        /* <DEDUP_REMOVED lines=14> */
.L_x_65:
[----:B------:R-:W-:Y:S05]  /*26f0*/  BSYNC.RECONVERGENT B3 ;  /* 0x0000000000037941 */ /* 0x000fea0003800200 */
.L_x_64:
[----:B------:R-:W-:Y:S01]  /*2700*/  ISETP.NE.AND P0, PT, R8, 0x10, PT ;  /* 0x000000100800780c */ /* 0x000fe20003f05270 */
[----:B0-----:R-:W-:-:S12]  /*2710*/  HFMA2 R17, -RZ, RZ, 0, 9.5367431640625e-07 ;  /* 0x00000010ff117431 */ /* 0x001fd800000001ff */
        /* <DEDUP_REMOVED lines=19> */
.L_x_71:
[----:B------:R-:W-:Y:S05]  /*2850*/  BSYNC.RECONVERGENT B4 ;  /* 0x0000000000047941 */ /* 0x000fea0003800200 */
.L_x_70:
        /* <DEDUP_REMOVED lines=14> */
.L_x_69:
[----:B------:R-:W-:Y:S05]  /*2940*/  BSYNC.RECONVERGENT B3 ;  /* 0x0000000000037941 */ /* 0x000fea0003800200 */
.L_x_68:
        /* <DEDUP_REMOVED lines=18> */
.L_x_75:
[----:B------:R-:W-:Y:S05]  /*2a70*/  BSYNC.RECONVERGENT B4 ;  /* 0x0000000000047941 */ /* 0x000fea0003800200 */
.L_x_74:
        /* <DEDUP_REMOVED lines=14> */
.L_x_73:
[----:B------:R-:W-:Y:S05]  /*2b60*/  BSYNC.RECONVERGENT B3 ;  /* 0x0000000000037941 */ /* 0x000fea0003800200 */
.L_x_72:
        /* <DEDUP_REMOVED lines=18> */
.L_x_79:
[----:B------:R-:W-:Y:S05]  /*2c90*/  BSYNC.RECONVERGENT B4 ;  /* 0x0000000000047941 */ /* 0x000fea0003800200 */
.L_x_78:
        /* <DEDUP_REMOVED lines=14> */
.L_x_77:
[----:B------:R-:W-:Y:S05]  /*2d80*/  BSYNC.RECONVERGENT B3 ;  /* 0x0000000000037941 */ /* 0x000fea0003800200 */
.L_x_76:
        /* <DEDUP_REMOVED lines=18> */
.L_x_83:
[----:B------:R-:W-:Y:S05]  /*2eb0*/  BSYNC.RECONVERGENT B4 ;  /* 0x0000000000047941 */ /* 0x000fea0003800200 */
.L_x_82:
        /* <DEDUP_REMOVED lines=14> */
.L_x_81:
[----:B------:R-:W-:Y:S05]  /*2fa0*/  BSYNC.RECONVERGENT B3 ;  /* 0x0000000000037941 */ /* 0x000fea0003800200 */
.L_x_80:
[----:B------:R-:W-:Y:S01]  /*2fb0*/  ISETP.NE.AND P0, PT, R8, 0x14, PT ;  /* 0x000000140800780c */ /* 0x000fe20003f05270 */
[----:B0-----:R-:W-:-:S12]  /*2fc0*/  IMAD.MOV.U32 R17, RZ, RZ, 0x14 ;  /* 0x00000014ff117424 */ /* 0x001fd800078e00ff */
        /* <DEDUP_REMOVED lines=19> */
.L_x_87:
[----:B------:R-:W-:Y:S05]  /*3100*/  BSYNC.RECONVERGENT B4 ;  /* 0x0000000000047941 */ /* 0x000fea0003800200 */
.L_x_86:
        /* <DEDUP_REMOVED lines=14> */
.L_x_85:
[----:B------:R-:W-:Y:S05]  /*31f0*/  BSYNC.RECONVERGENT B3 ;  /* 0x0000000000037941 */ /* 0x000fea0003800200 */
.L_x_84:
        /* <DEDUP_REMOVED lines=18> */
.L_x_91:
[----:B------:R-:W-:Y:S05]  /*3320*/  BSYNC.RECONVERGENT B4 ;  /* 0x0000000000047941 */ /* 0x000fea0003800200 */
.L_x_90:
        /* <DEDUP_REMOVED lines=14> */
.L_x_89:
[----:B------:R-:W-:Y:S05]  /*3410*/  BSYNC.RECONVERGENT B3 ;  /* 0x0000000000037941 */ /* 0x000fea0003800200 */
.L_x_88:
        /* <DEDUP_REMOVED lines=18> */
.L_x_95:
[----:B------:R-:W-:Y:S05]  /*3540*/  BSYNC.RECONVERGENT B4 ;  /* 0x0000000000047941 */ /* 0x000fea0003800200 */
.L_x_94:
        /* <DEDUP_REMOVED lines=14> */
.L_x_93:
[----:B------:R-:W-:Y:S05]  /*3630*/  BSYNC.RECONVERGENT B3 ;  /* 0x0000000000037941 */ /* 0x000fea0003800200 */
.L_x_92:
        /* <DEDUP_REMOVED lines=18> */
.L_x_99:
[----:B------:R-:W-:Y:S05]  /*3760*/  BSYNC.RECONVERGENT B4 ;  /* 0x0000000000047941 */ /* 0x000fea0003800200 */
.L_x_98:
        /* <DEDUP_REMOVED lines=14> */
.L_x_97:
[----:B------:R-:W-:Y:S05]  /*3850*/  BSYNC.RECONVERGENT B3 ;  /* 0x0000000000037941 */ /* 0x000fea0003800200 */
.L_x_96:
        /* <DEDUP_REMOVED lines=21> */
.L_x_103:
[----:B------:R-:W-:Y:S05]  /*39b0*/  BSYNC.RECONVERGENT B4 ;  /* 0x0000000000047941 */ /* 0x000fea0003800200 */
.L_x_102:
        /* <DEDUP_REMOVED lines=14> */
.L_x_101:
[----:B------:R-:W-:Y:S05]  /*3aa0*/  BSYNC.RECONVERGENT B3 ;  /* 0x0000000000037941 */ /* 0x000fea0003800200 */
.L_x_100:
        /* <DEDUP_REMOVED lines=18> */
.L_x_107:
[----:B------:R-:W-:Y:S05]  /*3bd0*/  BSYNC.RECONVERGENT B4 ;  /* 0x0000000000047941 */ /* 0x000fea0003800200 */
.L_x_106:
        /* <DEDUP_REMOVED lines=14> */
.L_x_105:
[----:B------:R-:W-:Y:S05]  /*3cc0*/  BSYNC.RECONVERGENT B3 ;  /* 0x0000000000037941 */ /* 0x000fea0003800200 */
.L_x_104:
        /* <DEDUP_REMOVED lines=18> */
.L_x_111:
[----:B------:R-:W-:Y:S05]  /*3df0*/  BSYNC.RECONVERGENT B4 ;  /* 0x0000000000047941 */ /* 0x000fea0003800200 */
.L_x_110:
        /* <DEDUP_REMOVED lines=14> */
.L_x_109:
[----:B------:R-:W-:Y:S05]  /*3ee0*/  BSYNC.RECONVERGENT B3 ;  /* 0x0000000000037941 */ /* 0x000fea0003800200 */
.L_x_108:
        /* <DEDUP_REMOVED lines=18> */
.L_x_115:
[----:B------:R-:W-:Y:S05]  /*4010*/  BSYNC.RECONVERGENT B4 ;  /* 0x0000000000047941 */ /* 0x000fea0003800200 */
.L_x_114:
        /* <DEDUP_REMOVED lines=14> */
.L_x_113:
[----:B------:R-:W-:Y:S05]  /*4100*/  BSYNC.RECONVERGENT B3 ;  /* 0x0000000000037941 */ /* 0x000fea0003800200 */
.L_x_112:
        /* <DEDUP_REMOVED lines=21> */
.L_x_119:
[----:B------:R-:W-:Y:S05]  /*4260*/  BSYNC.RECONVERGENT B4 ;  /* 0x0000000000047941 */ /* 0x000fea0003800200 */
.L_x_118:
        /* <DEDUP_REMOVED lines=14> */
.L_x_117:
[----:B------:R-:W-:Y:S05]  /*4350*/  BSYNC.RECONVERGENT B3 ;  /* 0x0000000000037941 */ /* 0x000fea0003800200 */
.L_x_116:
        /* <DEDUP_REMOVED lines=18> */
.L_x_123:
[----:B------:R-:W-:Y:S05]  /*4480*/  BSYNC.RECONVERGENT B4 ;  /* 0x0000000000047941 */ /* 0x000fea0003800200 */
.L_x_122:
        /* <DEDUP_REMOVED lines=14> */
.L_x_121:
[----:B------:R-:W-:Y:S05]  /*4570*/  BSYNC.RECONVERGENT B3 ;  /* 0x0000000000037941 */ /* 0x000fea0003800200 */
.L_x_120:
        /* <DEDUP_REMOVED lines=18> */
.L_x_127:
[----:B------:R-:W-:Y:S05]  /*46a0*/  BSYNC.RECONVERGENT B4 ;  /* 0x0000000000047941 */ /* 0x000fea0003800200 */
.L_x_126:
        /* <DEDUP_REMOVED lines=14> */
.L_x_125:
[----:B------:R-:W-:Y:S05]  /*4790*/  BSYNC.RECONVERGENT B3 ;  /* 0x0000000000037941 */ /* 0x000fea0003800200 */
.L_x_124:
[----:B0-----:R-:W0:Y:S02]  /*47a0*/  LDC.64 R8, c[0x0][0x3d0] ;  /* 0x0000f400ff087b82 */ /* 0x001e240000000a00 */
[----:B0-----:R-:W2:Y:S01]  /*47b0*/  LDG.E R89, desc[UR6][R8.64+0x7c] ;  /* 0x00007c0608597981 */ /* 0x001ea2000c1e1900 */
[----:B------:R-:W-:Y:S01]  /*47c0*/  HFMA2 R17, -RZ, RZ, 0, 1.9073486328125e-06 ;  /* 0x00000020ff117431 */ /* 0x000fe200000001ff */
        /* <DEDUP_REMOVED lines=15> */
.L_x_129:
[----:B------:R-:W-:Y:S05]  /*48c0*/  BSYNC.RECONVERGENT B3 ;  /* 0x0000000000037941 */ /* 0x000fea0003800200 */
.L_x_128:
        /* <DEDUP_REMOVED lines=14> */
.L_x_19:
[----:B------:R-:W-:Y:S05]  /*49b0*/  BSYNC.RECONVERGENT B2 ;  /* 0x0000000000027941 */ /* 0x000fea0003800200 */
.L_x_2:
[----:B------:R-:W-:-:S13]  /*49c0*/  ISETP.NE.AND P0, PT, R16, RZ, PT ;  /* 0x000000ff1000720c */ /* 0x000fda0003f05270 */
[----:B------:R-:W-:Y:S05]  /*49d0*/  @!P0 BRA `(.L_x_1) ;  /* 0x0000000000a08947 */ /* 0x000fea0003800000 */
[----:B------:R-:W1:Y:S01]  /*49e0*/  LDC.64 R14, c[0x0][0x3d0] ;  /* 0x0000f400ff0e7b82 */ /* 0x000e620000000a00 */
[----:B------:R-:W-:-:S07]  /*49f0*/  MOV R21, RZ ;  /* 0x000000ff00157202 */ /* 0x000fce0000000f00 */
[----:B0-----:R-:W0:Y:S02]  /*4a00*/  LDC.64 R8, c[0x0][0x3c8] ;  /* 0x0000f200ff087b82 */ /* 0x001e240000000a00 */
.L_x_134:
[----:B-1----:R-:W-:-:S05]  /*4a10*/  IMAD.WIDE.U32 R18, R17, 0x4, R14 ;  /* 0x0000000411127825 */ /* 0x002fca00078e000e */
[----:B------:R-:W2:Y:S01]  /*4a20*/  LDG.E R89, desc[UR6][R18.64] ;  /* 0x0000000612597981 */ /* 0x000ea2000c1e1900 */
[----:B------:R-:W-:Y:S01]  /*4a30*/  IADD3 R21, PT, PT, R21, 0x1, RZ ;  /* 0x0000000115157810 */ /* 0x000fe20007ffe0ff */
[----:B------:R-:W-:Y:S03]  /*4a40*/  BSSY.RECONVERGENT B2, `(.L_x_130) ;  /* 0x000001f000027945 */ /* 0x000fe60003800200 */
[----:B------:R-:W-:Y:S02]  /*4a50*/  ISETP.NE.AND P4, PT, R21, R16, PT ;  /* 0x000000101500720c */ /* 0x000fe40003f85270 */
[----:B--2---:R-:W-:-:S04]  /*4a60*/  FSETP.GEU.AND P0, PT, R89, R4, PT ;  /* 0x000000045900720b */ /* 0x004fc80003f0e000 */
[----:B------:R-:W-:-:S13]  /*4a70*/  FSETP.LEU.OR P0, PT, R89, RZ, P0 ;  /* 0x000000ff5900720b */ /* 0x000fda000070b400 */
[----:B------:R-:W-:Y:S05]  /*4a80*/  @P0 BRA `(.L_x_131) ;  /* 0x0000000000680947 */ /* 0x000fea0003800000 */
[----:B------:R-:W1:Y:S01]  /*4a90*/  MUFU.RCP R19, R4 ;  /* 0x0000000400137308 */ /* 0x000e620000001000 */
[----:B------:R-:W-:Y:S07]  /*4aa0*/  BSSY.RECONVERGENT B3, `(.L_x_132) ;  /* 0x000000b000037945 */ /* 0x000fee0003800200 */
[----:B------:R-:W2:Y:S01]  /*4ab0*/  FCHK P0, R89, R4 ;  /* 0x0000000459007302 */ /* 0x000ea20000000000 */
[----:B-1----:R-:W-:-:S04]  /*4ac0*/  FFMA R6, -R4, R19, 1 ;  /* 0x3f80000004067423 */ /* 0x002fc80000000113 */
[----:B------:R-:W-:-:S04]  /*4ad0*/  FFMA R6, R19, R6, R19 ;  /* 0x0000000613067223 */ /* 0x000fc80000000013 */
[----:B------:R-:W-:-:S04]  /*4ae0*/  FFMA R19, R6, R89, RZ ;  /* 0x0000005906137223 */ /* 0x000fc800000000ff */
[----:B------:R-:W-:-:S04]  /*4af0*/  FFMA R18, -R4, R19, R89 ;  /* 0x0000001304127223 */ /* 0x000fc80000000159 */
[----:B------:R-:W-:Y:S01]  /*4b00*/  FFMA R34, R6, R18, R19 ;  /* 0x0000001206227223 */ /* 0x000fe20000000013 */
[----:B--2---:R-:W-:Y:S06]  /*4b10*/  @!P0 BRA `(.L_x_133) ;  /* 0x00000000000c8947 */ /* 0x004fec0003800000 */
[----:B------:R-:W-:Y:S02]  /*4b20*/  MOV R39, R4 ;  /* 0x0000000400277202 */ /* 0x000fe40000000f00 */
[----:B------:R-:W-:-:S07]  /*4b30*/  MOV R38, 0x4b50 ;  /* 0x00004b5000267802 */ /* 0x000fce0000000f00 */
[----:B0-----:R-:W-:Y:S05]  /*4b40*/  CALL.REL.NOINC `($__internal_1_$__cuda_sm3x_div_rn_noftz_f32_slowpath) ;  /* 0x000003d800607944 */ /* 0x001fea0003c00000 */
.L_x_133:
[----:B------:R-:W-:Y:S05]  /*4b50*/  BSYNC.RECONVERGENT B3 ;  /* 0x0000000000037941 */ /* 0x000fea0003800200 */
.L_x_132:
[----:B0-----:R-:W-:-:S06]  /*4b60*/  IMAD.WIDE.U32 R18, R17, 0x4, R8 ;  /* 0x0000000411127825 */ /* 0x001fcc00078e0008 */
[----:B------:R-:W2:Y:S01]  /*4b70*/  LDG.E R18, desc[UR6][R18.64] ;  /* 0x0000000612127981 */ /* 0x000ea2000c1e1900 */
[----:B------:R-:W-:Y:S01]  /*4b80*/  FMUL R34, R10, R34 ;  /* 0x000000220a227220 */ /* 0x000fe20000400000 */
[----:B------:R-:W-:Y:S01]  /*4b90*/  IMAD.MOV.U32 R27, RZ, RZ, 0x3f000000 ;  /* 0x3f000000ff1b7424 */ /* 0x000fe200078e00ff */
[C---:B------:R-:W-:Y:S02]  /*4ba0*/  LEA R29, R2.reuse, R1, 0x2 ;  /* 0x00000001021d7211 */ /* 0x040fe400078e10ff */
[----:B------:R-:W-:Y:S02]  /*4bb0*/  IADD3 R2, PT, PT, R2, 0x1, RZ ;  /* 0x0000000102027810 */ /* 0x000fe40007ffe0ff */
[----:B------:R-:W-:-:S05]  /*4bc0*/  LOP3.LUT R27, R27, 0x80000000, R34, 0xb8, !PT ;  /* 0x800000001b1b7812 */ /* 0x000fca00078eb822 */
[----:B------:R-:W-:-:S06]  /*4bd0*/  FADD.RZ R27, R34, R27 ;  /* 0x0000001b221b7221 */ /* 0x000fcc000000c000 */
[----:B------:R-:W0:Y:S02]  /*4be0*/  F2I.TRUNC.NTZ R27, R27 ;  /* 0x0000001b001b7305 */ /* 0x000e24000020f100 */
[----:B0-----:R-:W-:-:S04]  /*4bf0*/  VIMNMX R6, PT, PT, R27, UR5, PT ;  /* 0x000000051b067c48 */ /* 0x001fc8000bfe0100 */
[----:B------:R-:W-:-:S05]  /*4c00*/  VIMNMX R6, PT, PT, R6, 0x1, !PT ;  /* 0x0000000106067848 */ /* 0x000fca0007fe0100 */
[----:B------:R1:W-:Y:S04]  /*4c10*/  STL [R29+0x1f10], R6 ;  /* 0x001f10061d007387 */ /* 0x0003e80000100800 */
[----:B--2---:R1:W-:Y:S02]  /*4c20*/  STL [R29+0x1e90], R18 ;  /* 0x001e90121d007387 */ /* 0x0043e40000100800 */
.L_x_131:
[----:B------:R-:W-:Y:S05]  /*4c30*/  BSYNC.RECONVERGENT B2 ;  /* 0x0000000000027941 */ /* 0x000fea0003800200 */
.L_x_130:
[----:B------:R-:W-:Y:S01]  /*4c40*/  IADD3 R17, PT, PT, R17, 0x1, RZ ;  /* 0x0000000111117810 */ /* 0x000fe20007ffe0ff */
[----:B------:R-:W-:Y:S06]  /*4c50*/  @P4 BRA `(.L_x_134) ;  /* 0xfffffffc006c4947 */ /* 0x000fec000383ffff */
.L_x_1:
[----:B------:R-:W2:Y:S01]  /*4c60*/  LDCU UR4, c[0x0][0x3bc] ;  /* 0x00007780ff0477ac */ /* 0x000ea20008000800 */
[----:B------:R-:W-:Y:S01]  /*4c70*/  BSSY.RECONVERGENT B2, `(.L_x_135) ;  /* 0x0000011000027945 */ /* 0x000fe20003800200 */
[----:B--2---:R-:W-:-:S04]  /*4c80*/  UISETP.LT.AND UP0, UPT, UR4, 0x80, UPT ;  /* 0x000000800400788c */ /* 0x004fc8000bf01270 */
[----:B------:R-:W-:-:S06]  /*4c90*/  USEL UR4, UR4, 0x80, UP0 ;  /* 0x0000008004047887 */ /* 0x000fcc0008000000 */
[----:B01----:R-:W-:-:S04]  /*4ca0*/  MOV R6, UR4 ;  /* 0x0000000400067c02 */ /* 0x003fc80008000f00 */
[----:B------:R-:W-:-:S04]  /*4cb0*/  I2FP.F32.S32 R39, R6 ;  /* 0x0000000600277245 */ /* 0x000fc80000201400 */
[----:B------:R-:W0:Y:S08]  /*4cc0*/  MUFU.RCP R8, R39 ;  /* 0x0000002700087308 */ /* 0x000e300000001000 */
        /* <DEDUP_REMOVED lines=10> */
[----:B------:R-:W-:-:S07]  /*4d70*/  MOV R8, R34 ;  /* 0x0000002200087202 */ /* 0x000fce0000000f00 */
.L_x_136:
[----:B------:R-:W-:Y:S05]  /*4d80*/  BSYNC.RECONVERGENT B2 ;  /* 0x0000000000027941 */ /* 0x000fea0003800200 */
.L_x_135:
[----:B------:R-:W-:Y:S01]  /*4d90*/  FSETP.GTU.AND P0, PT, R8, RZ, PT ;  /* 0x000000ff0800720b */ /* 0x000fe20003f0c000 */
[----:B------:R-:W-:-:S12]  /*4da0*/  BSSY.RECONVERGENT B2, `(.L_x_137) ;  /* 0x000141f000027945 */ /* 0x000fd80003800200 */
[----:B------:R-:W-:-:S04]  /*4db0*/  @!P0 ISETP.NE.AND P1, PT, R11, RZ, PT ;  /* 0x000000ff0b00820c */ /* 0x000fc80003f25270 */
[----:B------:R-:W-:-:S04]  /*4dc0*/  @!P0 FSEL R50, R13, R12, !P1 ;  /* 0x0000000c0d328208 */ /* 0x000fc80004800000 */
[----:B------:R-:W-:Y:S01]  /*4dd0*/  @!P0 MOV R28, R50 ;  /* 0x00000032001c8202 */ /* 0x000fe20000000f00 */
[----:B------:R-:W-:Y:S06]  /*4de0*/  @!P0 BRA `(.L_x_138) ;  /* 0x0000014000688947 */ /* 0x000fec0003800000 */
[----:B------:R-:W0:Y:S01]  /*4df0*/  LDC.64 R26, c[0x0][0x3b8] ;  /* 0x0000ee00ff1a7b82 */ /* 0x000e220000000a00 */
[----:B------:R-:W-:-:S07]  /*4e00*/  IADD3 R30, PT, PT, R1, 0x200, RZ ;  /* 0x00000200011e7810 */ /* 0x000fce0007ffe0ff */
[----:B------:R-:W1:Y:S01]  /*4e10*/  LDC.64 R14, c[0x0][0x3b0] ;  /* 0x0000ec00ff0e7b82 */ /* 0x000e620000000a00 */
[----:B0-----:R-:W-:Y:S01]  /*4e20*/  ISETP.GE.AND P0, PT, R27, 0x1, PT ;  /* 0x000000011b00780c */ /* 0x001fe20003f06270 */
[----:B-1----:R-:W-:-:S12]  /*4e30*/  IMAD.WIDE.U32 R20, R26, 0x4, R14 ;  /* 0x000000041a147825 */ /* 0x002fd800078e000e */
[----:B------:R-:W-:Y:S05]  /*4e40*/  @!P0 BRA `(.L_x_139) ;  /* 0x0000001000008947 */ /* 0x000fea0003800000 */
[----:B------:R-:W-:-:S13]  /*4e50*/  ISETP.GE.AND P0, PT, R26, 0x2, PT ;  /* 0x000000021a00780c */ /* 0x000fda0003f06270 */
[----:B------:R-:W-:Y:S05]  /*4e60*/  @!P0 BRA `(.L_x_140) ;  /* 0x0000000400208947 */ /* 0x000fea0003800000 */
[----:B------:R-:W0:Y:S08]  /*4e70*/  LDC.64 R18, c[0x0][0x3b0] ;  /* 0x0000ec00ff127b82 */ /* 0x000e300000000a00 */
[----:B------:R-:W1:Y:S01]  /*4e80*/  LDC.64 R16, c[0x0][0x3a8] ;  /* 0x0000ea00ff107b82 */ /* 0x000e620000000a00 */
[----:B0-----:R0:W5:Y:S01]  /*4e90*/  LDG.E R10, desc[UR6][R18.64] ;  /* 0x00000006120a7981 */ /* 0x001162000c1e1900 */
[----:B------:R-:W-:Y:S01]  /*4ea0*/  IADD3 R9, PT, PT, R26, -0x1, RZ ;  /* 0xffffffff1a097810 */ /* 0x000fe20007ffe0ff */
[----:B------:R-:W-:-:S04]  /*4eb0*/  IMAD.MOV.U32 R27, RZ, RZ, RZ ;  /* 0x000000ffff1b7224 */ /* 0x000fc800078e00ff */
[----:B------:R-:W-:-:S04]  /*4ec0*/  IMAD.WIDE.U32 R14, R9, 0x4, R14 ;  /* 0x00000004090e7825 */ /* 0x000fc800078e000e */
[----:B01----:R-:W-:-:S07]  /*4ed0*/  IMAD.WIDE.U32 R16, R9, 0x4, R16 ;  /* 0x0000000409107825 */ /* 0x003fce00078e0010 */
.L_x_151:
[----:B------:R-:W-:Y:S01]  /*4ee0*/  MOV R26, R27 ;  /* 0x0000001b001a7202 */ /* 0x000fe20000000f00 */
[----:B------:R-:W-:Y:S01]  /*4ef0*/  BSSY.RECONVERGENT B3, `(.L_x_141) ;  /* 0x000003c000037945 */ /* 0x000fe20003800200 */
[----:B------:R-:W-:-:S04]  /*4f00*/  IADD3 R27, PT, PT, R27, 0x1, RZ ;  /* 0x000000011b1b7810 */ /* 0x000fc80007ffe0ff */
[----:B0-----:R-:W-:-:S05]  /*4f10*/  I2FP.F32.U32 R19, R27 ;  /* 0x0000001b00137245 */ /* 0x001fca0000201000 */
[----:B------:R-:W-:-:S05]  /*4f20*/  FMUL R89, R19, R8 ;  /* 0x0000000813597220 */ /* 0x000fca0000400000 */
[----:B-----5:R-:W-:-:S13]  /*4f30*/  FSETP.GTU.AND P0, PT, R89, R10, PT ;  /* 0x0000000a5900720b */ /* 0x020fda0003f0c000 */
[----:B-12---:R-:W-:Y:S05]  /*4f40*/  @P0 BRA `(.L_x_142) ;  /* 0x0000000000140947 */ /* 0x006fea0003800000 */
[----:B------:R-:W0:Y:S02]  /*4f50*/  LDC.64 R18, c[0x0][0x3a8] ;  /* 0x0000ea00ff127b82 */ /* 0x000e240000000a00 */
[----:B0-----:R-:W2:Y:S01]  /*4f60*/  LDG.E R18, desc[UR6][R18.64] ;  /* 0x0000000612127981 */ /* 0x001ea2000c1e1900 */
[----:B------:R-:W-:-:S05]  /*4f70*/  LEA R29, R26, R1, 0x2 ;  /* 0x000000011a1d7211 */ /* 0x000fca00078e10ff */
[----:B--2---:R2:W-:Y:S01]  /*4f80*/  STL [R29], R18 ;  /* 0x000000121d007387 */ /* 0x0045e20000100800 */
[----:B------:R-:W-:Y:S05]  /*4f90*/  BRA `(.L_x_143) ;  /* 0x0000000000c47947 */ /* 0x000fea0003800000 */
.L_x_142:
[----:B------:R-:W2:Y:S02]  /*4fa0*/  LDG.E R18, desc[UR6][R14.64] ;  /* 0x000000060e127981 */ /* 0x000ea4000c1e1900 */
[----:B--2---:R-:W-:-:S13]  /*4fb0*/  FSETP.GE.AND P0, PT, R89, R18, PT ;  /* 0x000000125900720b */ /* 0x004fda0003f06000 */
[----:B------:R-:W-:Y:S05]  /*4fc0*/  @!P0 BRA `(.L_x_144) ;  /* 0x0000000000108947 */ /* 0x000fea0003800000 */
[----:B------:R-:W2:Y:S01]  /*4fd0*/  LDG.E R18, desc[UR6][R16.64] ;  /* 0x0000000610127981 */ /* 0x000ea2000c1e1900 */
[----:B------:R-:W-:-:S05]  /*4fe0*/  LEA R19, R26, R1, 0x2 ;  /* 0x000000011a137211 */ /* 0x000fca00078e10ff */
[----:B--2---:R0:W-:Y:S01]  /*4ff0*/  STL [R19], R18 ;  /* 0x0000001213007387 */ /* 0x0041e20000100800 */
[----:B------:R-:W-:Y:S05]  /*5000*/  BRA `(.L_x_143) ;  /* 0x0000000000a87947 */ /* 0x000fea0003800000 */
.L_x_144:
[----:B------:R-:W-:Y:S01]  /*5010*/  BSSY.RECONVERGENT B0, `(.L_x_145) ;  /* 0x000000f000007945 */ /* 0x000fe20003800200 */
[----:B------:R-:W-:-:S07]  /*5020*/  IMAD.MOV.U32 R22, RZ, RZ, RZ ;  /* 0x000000ffff167224 */ /* 0x000fce00078e00ff */
.L_x_147:
[----:B------:R-:W-:-:S13]  /*5030*/  ISETP.NE.AND P0, PT, R22, R9, PT ;  /* 0x000000091600720c */ /* 0x000fda0003f05270 */
[----:B------:R-:W-:Y:S05]  /*5040*/  @!P0 BRA `(.L_x_146) ;  /* 0x0000000000248947 */ /* 0x000fea0003800000 */
[----:B------:R-:W0:Y:S01]  /*5050*/  LDC.64 R18, c[0x0][0x3b0] ;  /* 0x0000ec00ff127b82 */ /* 0x000e220000000a00 */
[----:B------:R-:W-:-:S05]  /*5060*/  MOV R29, R22 ;  /* 0x00000016001d7202 */ /* 0x000fca0000000f00 */
[----:B0-----:R-:W-:-:S06]  /*5070*/  IMAD.WIDE.U32 R18, R29, 0x4, R18 ;  /* 0x000000041d127825 */ /* 0x001fcc00078e0012 */
[----:B------:R-:W2:Y:S01]  /*5080*/  LDG.E R18, desc[UR6][R18.64+0x4] ;  /* 0x0000040612127981 */ /* 0x000ea2000c1e1900 */
[----:B------:R-:W-:Y:S02]  /*5090*/  IADD3 R22, PT, PT, R29, 0x1, RZ ;  /* 0x000000011d167810 */ /* 0x000fe40007ffe0ff */
[----:B--2---:R-:W-:-:S13]  /*50a0*/  FSETP.GTU.AND P0, PT, R89, R18, PT ;  /* 0x000000125900720b */ /* 0x004fda0003f0c000 */
[----:B------:R-:W-:Y:S05]  /*50b0*/  @P0 BRA `(.L_x_147) ;  /* 0xfffffffc00dc0947 */ /* 0x000fea000383ffff */
[----:B------:R-:W-:Y:S01]  /*50c0*/  MOV R22, R18 ;  /* 0x0000001200167202 */ /* 0x000fe20000000f00 */
[----:B------:R-:W-:Y:S06]  /*50d0*/  BRA `(.L_x_148) ;  /* 0x0000000000087947 */ /* 0x000fec0003800000 */
.L_x_146:
[----:B------:R0:W5:Y:S01]  /*50e0*/  LDG.E R22, desc[UR6][R20.64] ;  /* 0x0000000614167981 */ /* 0x000162000c1e1900 */
[----:B------:R-:W-:-:S07]  /*50f0*/  MOV R29, R9 ;  /* 0x00000009001d7202 */ /* 0x000fce0000000f00 */
.L_x_148:
[----:B------:R-:W-:Y:S05]  /*5100*/  BSYNC.RECONVERGENT B0 ;  /* 0x0000000000007941 */ /* 0x000fea0003800200 */
.L_x_145:
[----:B------:R-:W1:Y:S02]  /*5110*/  LDC.64 R18, c[0x0][0x3b0] ;  /* 0x0000ec00ff127b82 */ /* 0x000e640000000a00 */
[----:B-1----:R-:W-:-:S06]  /*5120*/  IMAD.WIDE.U32 R18, R29, 0x4, R18 ;  /* 0x000000041d127825 */ /* 0x002fcc00078e0012 */
[----:B------:R-:W2:Y:S01]  /*5130*/  LDG.E R19, desc[UR6][R18.64] ;  /* 0x0000000612137981 */ /* 0x000ea2000c1e1900 */
[----:B------:R-:W-:Y:S01]  /*5140*/  BSSY.RECONVERGENT B4, `(.L_x_149) ;  /* 0x000000d000047945 */ /* 0x000fe20003800200 */
[----:B--2--5:R-:W-:Y:S01]  /*5150*/  FADD R39, -R19, R22 ;  /* 0x0000001613277221 */ /* 0x024fe20000000100 */
[----:B------:R-:W-:-:S03]  /*5160*/  FADD R89, R89, -R19 ;  /* 0x8000001359597221 */ /* 0x000fc60000000000 */
[----:B------:R-:W1:Y:S08]  /*5170*/  MUFU.RCP R22, R39 ;  /* 0x0000002700167308 */ /* 0x000e700000001000 */
[----:B------:R-:W2:Y:S01]  /*5180*/  FCHK P0, R89, R39 ;  /* 0x0000002759007302 */ /* 0x000ea20000000000 */
[----:B-1----:R-:W-:-:S04]  /*5190*/  FFMA R31, -R39, R22, 1 ;  /* 0x3f800000271f7423 */ /* 0x002fc80000000116 */
[----:B------:R-:W-:-:S04]  /*51a0*/  FFMA R22, R22, R31, R22 ;  /* 0x0000001f16167223 */ /* 0x000fc80000000016 */
[----:B------:R-:W-:-:S04]  /*51b0*/  FFMA R31, R89, R22, RZ ;  /* 0x00000016591f7223 */ /* 0x000fc800000000ff */
[----:B------:R-:W-:-:S04]  /*51c0*/  FFMA R24, -R39, R31, R89 ;  /* 0x0000001f27187223 */ /* 0x000fc80000000159 */
[----:B------:R-:W-:Y:S01]  /*51d0*/  FFMA R34, R22, R24, R31 ;  /* 0x0000001816227223 */ /* 0x000fe2000000001f */
[----:B--2---:R-:W-:Y:S06]  /*51e0*/  @!P0 BRA `(.L_x_150) ;  /* 0x0000000000088947 */ /* 0x004fec0003800000 */
[----:B------:R-:W-:-:S07]  /*51f0*/  MOV R38, 0x5210 ;  /* 0x0000521000267802 */ /* 0x000fce0000000f00 */
[----:B0-----:R-:W-:Y:S05]  /*5200*/  CALL.REL.NOINC `($__internal_1_$__cuda_sm3x_div_rn_noftz_f32_slowpath) ;  /* 0x000003d000b07944 */ /* 0x001fea0003c00000 */
.L_x_150:
[----:B------:R-:W-:Y:S05]  /*5210*/  BSYNC.RECONVERGENT B4 ;  /* 0x0000000000047941 */ /* 0x000fea0003800200 */
.L_x_149:
[----:B------:R-:W1:Y:S02]  /*5220*/  LDC.64 R18, c[0x0][0x3a8] ;  /* 0x0000ea00ff127b82 */ /* 0x000e640000000a00 */
[----:B-1----:R-:W-:-:S05]  /*5230*/  IMAD.WIDE.U32 R18, R29, 0x4, R18 ;  /* 0x000000041d127825 */ /* 0x002fca00078e0012 */
[----:B------:R-:W2:Y:S04]  /*5240*/  LDG.E R22, desc[UR6][R18.64] ;  /* 0x0000000612167981 */ /* 0x000ea8000c1e1900 */
[----:B------:R-:W3:Y:S01]  /*5250*/  LDG.E R24, desc[UR6][R18.64+0x4] ;  /* 0x0000040612187981 */ /* 0x000ee2000c1e1900 */
[----:B------:R-:W-:Y:S01]  /*5260*/  FADD R29, -R34, 1 ;  /* 0x3f800000221d7421 */ /* 0x000fe20000000100 */
[----:B------:R-:W-:-:S03]  /*5270*/  IMAD R31, R26, 0x4, R1 ;  /* 0x000000041a1f7824 */ /* 0x000fc600078e0201 */
[----:B--2---:R-:W-:-:S04]  /*5280*/  FMUL R29, R22, R29 ;  /* 0x0000001d161d7220 */ /* 0x004fc80000400000 */
[----:B---3--:R-:W-:-:S05]  /*5290*/  FFMA R24, R24, R34, R29 ;  /* 0x0000002218187223 */ /* 0x008fca000000001d */
[----:B------:R1:W-:Y:S02]  /*52a0*/  STL [R31], R24 ;  /* 0x000000181f007387 */ /* 0x0003e40000100800 */
.L_x_143:
[----:B------:R-:W-:Y:S05]  /*52b0*/  BSYNC.RECONVERGENT B3 ;  /* 0x0000000000037941 */ /* 0x000fea0003800200 */
.L_x_141:
[----:B------:R-:W-:-:S13]  /*52c0*/  ISETP.NE.AND P0, PT, R27, R6, PT ;  /* 0x000000061b00720c */ /* 0x000fda0003f05270 */
[----:B------:R-:W-:Y:S05]  /*52d0*/  @P0 BRA `(.L_x_151) ;  /* 0xfffffffc00000947 */ /* 0x000fea000383ffff */
[----:B------:R-:W-:Y:S05]  /*52e0*/  BRA `(.L_x_152) ;  /* 0x0000000800147947 */ /* 0x000fea0003800000 */
.L_x_140:
[----:B------:R-:W-:-:S13]  /*52f0*/  ISETP.NE.AND P0, PT, R26, 0x1, PT ;  /* 0x000000011a00780c */ /* 0x000fda0003f05270 */
[----:B------:R-:W-:Y:S05]  /*5300*/  @P0 BRA `(.L_x_153) ;  /* 0x0000000400680947 */ /* 0x000fea0003800000 */
[----:B------:R-:W-:Y:S01]  /*5310*/  ISETP.GE.U32.AND P0, PT, R27, 0x4, PT ;  /* 0x000000041b00780c */ /* 0x000fe20003f06070 */
[----:B------:R-:W-:Y:S01]  /*5320*/  HFMA2 R10, -RZ, RZ, 0, 0 ;  /* 0x00000000ff0a7431 */ /* 0x000fe200000001ff */
[----:B------:R-:W-:-:S11]  /*5330*/  LOP3.LUT R27, R6, 0x3, RZ, 0xc0, !PT ;  /* 0x00000003061b7812 */ /* 0x000fd600078ec0ff */
[----:B------:R-:W-:Y:S05]  /*5340*/  @!P0 BRA `(.L_x_154) ;  /* 0x0000000400148947 */ /* 0x000fea0003800000 */
[----:B------:R-:W0:Y:S02]  /*5350*/  LDC.64 R16, c[0x0][0x3a8] ;  /* 0x0000ea00ff107b82 */ /* 0x000e240000000a00 */
[----:B0-----:R0:W5:Y:S01]  /*5360*/  LDG.E R16, desc[UR6][R16.64] ;  /* 0x0000000610107981 */ /* 0x001162000c1e1900 */
[----:B------:R-:W-:Y:S02]  /*5370*/  LOP3.LUT R10, R6, 0xfc, RZ, 0xc0, !PT ;  /* 0x000000fc060a7812 */ /* 0x000fe400078ec0ff */
[----:B------:R-:W-:Y:S02]  /*5380*/  MOV R9, RZ ;  /* 0x000000ff00097202 */ /* 0x000fe40000000f00 */
[----:B------:R-:W-:-:S13]  /*5390*/  ISETP.GT.AND P0, PT, R10, RZ, PT ;  /* 0x000000ff0a00720c */ /* 0x000fda0003f04270 */
[----:B0-----:R-:W-:Y:S05]  /*53a0*/  @!P0 BRA `(.L_x_155) ;  /* 0x0000000000dc8947 */ /* 0x001fea0003800000 */
[----:B------:R-:W-:Y:S02]  /*53b0*/  IADD3 R14, PT, PT, R10, -R9, RZ ;  /* 0x800000090a0e7210 */ /* 0x000fe40007ffe0ff */
[----:B------:R-:W-:Y:S02]  /*53c0*/  PLOP3.LUT P0, PT, PT, PT, PT, 0x80, 0x8 ;  /* 0x000000000008781c */ /* 0x000fe40003f0f070 */
[----:B------:R-:W-:-:S13]  /*53d0*/  ISETP.GT.AND P1, PT, R14, 0xc, PT ;  /* 0x0000000c0e00780c */ /* 0x000fda0003f24270 */
[----:B------:R-:W-:Y:S05]  /*53e0*/  @!P1 BRA `(.L_x_156) ;  /* 0x00000000007c9947 */ /* 0x000fea0003800000 */
[----:B------:R-:W-:Y:S02]  /*53f0*/  PLOP3.LUT P0, PT, PT, PT, PT, 0x8, 0x80 ;  /* 0x000000000080781c */ /* 0x000fe40003f0e170 */
[----:B------:R-:W-:-:S11]  /*5400*/  IADD3 R28, PT, PT, R10, -0xc, RZ ;  /* 0xfffffff40a1c7810 */ /* 0x000fd60007ffe0ff */
.L_x_157:
[C---:B0-----:R-:W-:Y:S01]  /*5410*/  IADD3 R22, PT, PT, R9.reuse, 0x4, RZ ;  /* 0x0000000409167810 */ /* 0x041fe20007ffe0ff */
[C-C-:B------:R-:W-:Y:S01]  /*5420*/  IMAD R14, R9.reuse, 0x4, R1.reuse ;  /* 0x00000004090e7824 */ /* 0x140fe200078e0201 */
[C---:B------:R-:W-:Y:S01]  /*5430*/  IADD3 R24, PT, PT, R9.reuse, 0x8, RZ ;  /* 0x0000000809187810 */ /* 0x040fe20007ffe0ff */
[--C-:B-----5:R-:W-:Y:S01]  /*5440*/  IMAD.MOV.U32 R18, RZ, RZ, R16.reuse ;  /* 0x000000ffff127224 */ /* 0x120fe200078e0010 */
[----:B------:R-:W-:Y:S01]  /*5450*/  IADD3 R26, PT, PT, R9, 0xc, RZ ;  /* 0x0000000c091a7810 */ /* 0x000fe20007ffe0ff */
[--C-:B------:R-:W-:Y:S01]  /*5460*/  IMAD.MOV.U32 R35, RZ, RZ, R16.reuse ;  /* 0x000000ffff237224 */ /* 0x100fe200078e0010 */
[-C--:B------:R-:W-:Y:S01]  /*5470*/  MOV R17, R16.reuse ;  /* 0x0000001000117202 */ /* 0x080fe20000000f00 */
[----:B------:R-:W-:Y:S01]  /*5480*/  IMAD R24, R24, 0x4, R1 ;  /* 0x0000000418187824 */ /* 0x000fe200078e0201 */
[-C--:B------:R-:W-:Y:S01]  /*5490*/  MOV R19, R16.reuse ;  /* 0x0000001000137202 */ /* 0x080fe20000000f00 */
[----:B------:R-:W-:Y:S01]  /*54a0*/  IMAD.MOV.U32 R40, RZ, RZ, R16 ;  /* 0x000000ffff287224 */ /* 0x000fe200078e0010 */
[----:B------:R-:W-:-:S02]  /*54b0*/  MOV R32, R16 ;  /* 0x0000001000207202 */ /* 0x000fc40000000f00 */
[-C--:B------:R-:W-:Y:S01]  /*54c0*/  MOV R33, R16.reuse ;  /* 0x0000001000217202 */ /* 0x080fe20000000f00 */
[----:B------:R0:W-:Y:S01]  /*54d0*/  STL.128 [R14], R16 ;  /* 0x000000100e007387 */ /* 0x0001e20000100c00 */
[-C--:B------:R-:W-:Y:S02]  /*54e0*/  MOV R34, R16.reuse ;  /* 0x0000001000227202 */ /* 0x080fe40000000f00 */
[----:B------:R-:W-:Y:S02]  /*54f0*/  LEA R22, R22, R1, 0x2 ;  /* 0x0000000116167211 */ /* 0x000fe400078e10ff */
[-C--:B------:R-:W-:Y:S02]  /*5500*/  MOV R36, R16.reuse ;  /* 0x0000001000247202 */ /* 0x080fe40000000f00 */
[-C--:B------:R-:W-:Y:S01]  /*5510*/  MOV R37, R16.reuse ;  /* 0x0000001000257202 */ /* 0x080fe20000000f00 */
[----:B------:R0:W-:Y:S01]  /*5520*/  STL.128 [R22], R32 ;  /* 0x0000002016007387 */ /* 0x0001e20000100c00 */
[----:B------:R-:W-:-:S02]  /*5530*/  MOV R38, R16 ;  /* 0x0000001000267202 */ /* 0x000fc40000000f00 */
[-C--:B------:R-:W-:Y:S02]  /*5540*/  MOV R39, R16.reuse ;  /* 0x0000001000277202 */ /* 0x080fe40000000f00 */
[-C--:B------:R-:W-:Y:S02]  /*5550*/  MOV R41, R16.reuse ;  /* 0x0000001000297202 */ /* 0x080fe40000000f00 */
[-C--:B------:R-:W-:Y:S01]  /*5560*/  MOV R42, R16.reuse ;  /* 0x00000010002a7202 */ /* 0x080fe20000000f00 */
[----:B------:R0:W-:Y:S01]  /*5570*/  STL.128 [R24], R36 ;  /* 0x0000002418007387 */ /* 0x0001e20000100c00 */
[----:B------:R-:W-:Y:S02]  /*5580*/  MOV R43, R16 ;  /* 0x00000010002b7202 */ /* 0x000fe40000000f00 */
[----:B------:R-:W-:Y:S02]  /*5590*/  LEA R26, R26, R1, 0x2 ;  /* 0x000000011a1a7211 */ /* 0x000fe400078e10ff */
[----:B------:R-:W-:-:S03]  /*55a0*/  IADD3 R9, PT, PT, R9, 0x10, RZ ;  /* 0x0000001009097810 */ /* 0x000fc60007ffe0ff */
[----:B------:R0:W-:Y:S01]  /*55b0*/  STL.128 [R26], R40 ;  /* 0x000000281a007387 */ /* 0x0001e20000100c00 */
[----:B------:R-:W-:-:S13]  /*55c0*/  ISETP.GE.AND P1, PT, R9, R28, PT ;  /* 0x0000001c0900720c */ /* 0x000fda0003f26270 */
[----:B------:R-:W-:Y:S05]  /*55d0*/  @!P1 BRA `(.L_x_157) ;  /* 0xfffffffc008c9947 */ /* 0x000fea000383ffff */
.L_x_156:
[----:B0-----:R-:W-:-:S04]  /*55e0*/  IADD3 R14, PT, PT, R10, -R9, RZ ;  /* 0x800000090a0e7210 */ /* 0x001fc80007ffe0ff */
[----:B------:R-:W-:-:S13]  /*55f0*/  ISETP.GT.AND P1, PT, R14, 0x4, PT ;  /* 0x000000040e00780c */ /* 0x000fda0003f24270 */
[----:B------:R-:W-:Y:S05]  /*5600*/  @!P1 BRA `(.L_x_158) ;  /* 0x00000000003c9947 */ /* 0x000fea0003800000 */
[C---:B------:R-:W-:Y:S01]  /*5610*/  VIADD R18, R9.reuse, 0x4 ;  /* 0x0000000409127836 */ /* 0x040fe20000000000 */
[C---:B------:R-:W-:Y:S01]  /*5620*/  LEA R14, R9.reuse, R1, 0x2 ;  /* 0x00000001090e7211 */ /* 0x040fe200078e10ff */
[----:B-----5:R-:W-:Y:S01]  /*5630*/  IMAD.MOV.U32 R36, RZ, RZ, R16 ;  /* 0x000000ffff247224 */ /* 0x020fe200078e0010 */
[-C--:B------:R-:W-:Y:S01]  /*5640*/  MOV R32, R16.reuse ;  /* 0x0000001000207202 */ /* 0x080fe20000000f00 */
[----:B------:R-:W-:Y:S01]  /*5650*/  VIADD R9, R9, 0x8 ;  /* 0x0000000809097836 */ /* 0x000fe20000000000 */
[-C--:B------:R-:W-:Y:S02]  /*5660*/  MOV R33, R16.reuse ;  /* 0x0000001000217202 */ /* 0x080fe40000000f00 */
[-C--:B------:R-:W-:Y:S02]  /*5670*/  MOV R34, R16.reuse ;  /* 0x0000001000227202 */ /* 0x080fe40000000f00 */
[-C--:B------:R-:W-:Y:S02]  /*5680*/  MOV R35, R16.reuse ;  /* 0x0000001000237202 */ /* 0x080fe40000000f00 */
[----:B------:R-:W-:-:S02]  /*5690*/  MOV R37, R16 ;  /* 0x0000001000257202 */ /* 0x000fc40000000f00 */
[-C--:B------:R-:W-:Y:S01]  /*56a0*/  MOV R38, R16.reuse ;  /* 0x0000001000267202 */ /* 0x080fe20000000f00 */
[----:B------:R0:W-:Y:S01]  /*56b0*/  STL.128 [R14], R32 ;  /* 0x000000200e007387 */ /* 0x0001e20000100c00 */
[----:B------:R-:W-:Y:S02]  /*56c0*/  MOV R39, R16 ;  /* 0x0000001000277202 */ /* 0x000fe40000000f00 */
[----:B------:R-:W-:Y:S02]  /*56d0*/  LEA R18, R18, R1, 0x2 ;  /* 0x0000000112127211 */ /* 0x000fe400078e10ff */
[----:B------:R-:W-:-:S03]  /*56e0*/  PLOP3.LUT P0, PT, PT, PT, PT, 0x8, 0x80 ;  /* 0x000000000080781c */ /* 0x000fc60003f0e170 */
[----:B------:R0:W-:Y:S10]  /*56f0*/  STL.128 [R18], R36 ;  /* 0x0000002412007387 */ /* 0x0001f40000100c00 */
.L_x_158:
[----:B------:R-:W-:-:S13]  /*5700*/  ISETP.NE.OR P0, PT, R9, R10, P0 ;  /* 0x0000000a0900720c */ /* 0x000fda0000705670 */
[----:B------:R-:W-:Y:S05]  /*5710*/  @!P0 BRA `(.L_x_154) ;  /* 0x0000000000208947 */ /* 0x000fea0003800000 */
.L_x_155:
[C---:B01----:R-:W-:Y:S01]  /*5720*/  LEA R14, R9.reuse, R1, 0x2 ;  /* 0x00000001090e7211 */ /* 0x043fe200078e10ff */
[----:B------:R-:W-:Y:S01]  /*5730*/  VIADD R9, R9, 0x4 ;  /* 0x0000000409097836 */ /* 0x000fe20000000000 */
[-C--:B-----5:R-:W-:Y:S02]  /*5740*/  MOV R17, R16.reuse ;  /* 0x0000001000117202 */ /* 0x0a0fe40000000f00 */
[-C--:B------:R-:W-:Y:S02]  /*5750*/  MOV R18, R16.reuse ;  /* 0x0000001000127202 */ /* 0x080fe40000000f00 */
[----:B------:R-:W-:Y:S02]  /*5760*/  MOV R19, R16 ;  /* 0x0000001000137202 */ /* 0x000fe40000000f00 */
[----:B------:R-:W-:-:S03]  /*5770*/  ISETP.NE.AND P0, PT, R9, R10, PT ;  /* 0x0000000a0900720c */ /* 0x000fc60003f05270 */
[----:B------:R1:W-:Y:S10]  /*5780*/  STL.128 [R14], R16 ;  /* 0x000000100e007387 */ /* 0x0003f40000100c00 */
[----:B------:R-:W-:Y:S05]  /*5790*/  @P0 BRA `(.L_x_155) ;  /* 0xfffffffc00e00947 */ /* 0x000fea000383ffff */
.L_x_154:
[----:B------:R-:W-:-:S13]  /*57a0*/  ISETP.NE.AND P0, PT, R27, RZ, PT ;  /* 0x000000ff1b00720c */ /* 0x000fda0003f05270 */
[----:B------:R-:W-:Y:S05]  /*57b0*/  @!P0 BRA `(.L_x_152) ;  /* 0x0000000000e08947 */ /* 0x000fea0003800000 */
[----:B01----:R-:W0:Y:S02]  /*57c0*/  LDC.64 R14, c[0x0][0x3a8] ;  /* 0x0000ea00ff0e7b82 */ /* 0x003e240000000a00 */
[----:B0-----:R-:W2:Y:S01]  /*57d0*/  LDG.E R14, desc[UR6][R14.64] ;  /* 0x000000060e0e7981 */ /* 0x001ea2000c1e1900 */
[----:B------:R-:W-:Y:S02]  /*57e0*/  LEA R9, R10, R1, 0x2 ;  /* 0x000000010a097211 */ /* 0x000fe400078e10ff */
[----:B------:R-:W-:-:S03]  /*57f0*/  ISETP.NE.AND P0, PT, R27, 0x1, PT ;  /* 0x000000011b00780c */ /* 0x000fc60003f05270 */
[----:B--2---:R2:W-:Y:S10]  /*5800*/  STL [R9], R14 ;  /* 0x0000000e09007387 */ /* 0x0045f40000100800 */
[----:B------:R-:W-:Y:S05]  /*5810*/  @!P0 BRA `(.L_x_152) ;  /* 0x0000000000c88947 */ /* 0x000fea0003800000 */
[----:B--2---:R-:W-:Y:S01]  /*5820*/  IADD3 R9, PT, PT, R10, 0x1, RZ ;  /* 0x000000010a097810 */ /* 0x004fe20007ffe0ff */
[----:B------:R-:W-:-:S06]  /*5830*/  UMOV UR4, 0x1 ;  /* 0x0000000100047882 */ /* 0x000fcc0000000000 */
.L_x_159:
[C---:B------:R-:W-:Y:S01]  /*5840*/  LEA R15, R9.reuse, R1, 0x2 ;  /* 0x00000001090f7211 */ /* 0x040fe200078e10ff */
[----:B------:R-:W-:Y:S01]  /*5850*/  UIADD3 UR4, UPT, UPT, UR4, 0x1, URZ ;  /* 0x0000000104047890 */ /* 0x000fe2000fffe0ff */
[----:B------:R-:W-:-:S03]  /*5860*/  IADD3 R9, PT, PT, R9, 0x1, RZ ;  /* 0x0000000109097810 */ /* 0x000fc60007ffe0ff */
[----:B------:R0:W-:Y:S02]  /*5870*/  STL [R15], R14 ;  /* 0x0000000e0f007387 */ /* 0x0001e40000100800 */
[----:B------:R-:W-:-:S13]  /*5880*/  ISETP.NE.AND P0, PT, R27, UR4, PT ;  /* 0x000000041b007c0c */ /* 0x000fda000bf05270 */
[----:B0-----:R-:W-:Y:S05]  /*5890*/  @P0 BRA `(.L_x_159) ;  /* 0xfffffffc00e80947 */ /* 0x001fea000383ffff */
[----:B------:R-:W-:Y:S05]  /*58a0*/  BRA `(.L_x_152) ;  /* 0x0000000000a47947 */ /* 0x000fea0003800000 */
.L_x_153:
[----:B------:R-:W-:Y:S01]  /*58b0*/  ISETP.GE.U32.AND P0, PT, R27, 0x8, PT ;  /* 0x000000081b00780c */ /* 0x000fe20003f06070 */
[----:B------:R-:W-:Y:S01]  /*58c0*/  IMAD.MOV.U32 R10, RZ, RZ, RZ ;  /* 0x000000ffff0a7224 */ /* 0x000fe200078e00ff */
[----:B------:R-:W-:-:S04]  /*58d0*/  LOP3.LUT R15, R6, 0x7, RZ, 0xc0, !PT ;  /* 0x00000007060f7812 */ /* 0x000fc800078ec0ff */
[----:B------:R-:W-:-:S07]  /*58e0*/  ISETP.NE.AND P1, PT, R15, RZ, PT ;  /* 0x000000ff0f00720c */ /* 0x000fce0003f25270 */
[----:B------:R-:W-:Y:S06]  /*58f0*/  @!P0 BRA `(.L_x_160) ;  /* 0x0000000000308947 */ /* 0x000fec0003800000 */
[----:B------:R-:W-:Y:S01]  /*5900*/  HFMA2 R9, -RZ, RZ, 0, 0 ;  /* 0x00000000ff097431 */ /* 0x000fe200000001ff */
[----:B------:R-:W-:Y:S01]  /*5910*/  LOP3.LUT R10, R6, 0xf8, RZ, 0xc0, !PT ;  /* 0x000000f8060a7812 */ /* 0x000fe200078ec0ff */
[----:B------:R-:W-:Y:S01]  /*5920*/  HFMA2 R17, -RZ, RZ, 1.32421875, -19.203125 ;  /* 0x3d4ccccdff117431 */ /* 0x000fe200000001ff */
[----:B------:R-:W-:Y:S01]  /*5930*/  MOV R16, 0x3d4ccccd ;  /* 0x3d4ccccd00107802 */ /* 0x000fe20000000f00 */
[----:B------:R-:W-:Y:S01]  /*5940*/  IMAD.MOV.U32 R19, RZ, RZ, 0x3d4ccccd ;  /* 0x3d4ccccdff137424 */ /* 0x000fe200078e00ff */
[----:B------:R-:W-:-:S07]  /*5950*/  MOV R18, 0x3d4ccccd ;  /* 0x3d4ccccd00127802 */ /* 0x000fce0000000f00 */
.L_x_161:
[C---:B0-----:R-:W-:Y:S02]  /*5960*/  LEA R14, R9.reuse, R1, 0x2 ;  /* 0x00000001090e7211 */ /* 0x041fe400078e10ff */
[----:B------:R-:W-:-:S03]  /*5970*/  IADD3 R9, PT, PT, R9, 0x8, RZ ;  /* 0x0000000809097810 */ /* 0x000fc60007ffe0ff */
[----:B------:R0:W-:Y:S01]  /*5980*/  STL.128 [R14], R16 ;  /* 0x000000100e007387 */ /* 0x0001e20000100c00 */
[----:B------:R-:W-:-:S03]  /*5990*/  ISETP.NE.AND P0, PT, R9, R10, PT ;  /* 0x0000000a0900720c */ /* 0x000fc60003f05270 */
[----:B------:R0:W-:Y:S10]  /*59a0*/  STL.128 [R14+0x10], R16 ;  /* 0x000010100e007387 */ /* 0x0001f40000100c00 */
[----:B------:R-:W-:Y:S05]  /*59b0*/  @P0 BRA `(.L_x_161) ;  /* 0xfffffffc00e80947 */ /* 0x000fea000383ffff */
.L_x_160:
[----:B------:R-:W-:Y:S05]  /*59c0*/  @!P1 BRA `(.L_x_152) ;  /* 0x00000000005c9947 */ /* 0x000fea0003800000 */
[----:B------:R-:W-:Y:S02]  /*59d0*/  ISETP.GE.U32.AND P0, PT, R15, 0x4, PT ;  /* 0x000000040f00780c */ /* 0x000fe40003f06070 */
[----:B0-----:R-:W-:-:S04]  /*59e0*/  LOP3.LUT R16, R6, 0x3, RZ, 0xc0, !PT ;  /* 0x0000000306107812 */ /* 0x001fc800078ec0ff */
[----:B------:R-:W-:-:S07]  /*59f0*/  ISETP.NE.AND P1, PT, R16, RZ, PT ;  /* 0x000000ff1000720c */ /* 0x000fce0003f25270 */
[----:B------:R-:W-:Y:S02]  /*5a00*/  @P0 MOV R14, 0x3d4ccccd ;  /* 0x3d4ccccd000e0802 */ /* 0x000fe40000000f00 */
[C---:B------:R-:W-:Y:S02]  /*5a10*/  @P0 LEA R9, R10.reuse, R1, 0x2 ;  /* 0x000000010a090211 */ /* 0x040fe400078e10ff */
[-C--:B------:R-:W-:Y:S01]  /*5a20*/  MOV R18, R14.reuse ;  /* 0x0000000e00127202 */ /* 0x080fe20000000f00 */
[----:B------:R-:W-:Y:S01]  /*5a30*/  IMAD.MOV.U32 R15, RZ, RZ, R14 ;  /* 0x000000ffff0f7224 */ /* 0x000fe200078e000e */
[----:B------:R-:W-:Y:S02]  /*5a40*/  MOV R19, R14 ;  /* 0x0000000e00137202 */ /* 0x000fe40000000f00 */
[----:B------:R-:W-:Y:S02]  /*5a50*/  @P0 IADD3 R10, PT, PT, R10, 0x4, RZ ;  /* 0x000000040a0a0810 */ /* 0x000fe40007ffe0ff */
[----:B------:R3:W-:Y:S04]  /*5a60*/  @P0 STL.64 [R9], R14 ;  /* 0x0000000e09000387 */ /* 0x0007e80000100a00 */
[----:B------:R3:W-:Y:S01]  /*5a70*/  @P0 STL.64 [R9+0x8], R18 ;  /* 0x0000081209000387 */ /* 0x0007e20000100a00 */
[----:B------:R-:W-:Y:S05]  /*5a80*/  @!P1 BRA `(.L_x_152) ;  /* 0x00000000002c9947 */ /* 0x000fea0003800000 */
[----:B------:R-:W-:Y:S02]  /*5a90*/  ISETP.NE.AND P1, PT, R16, 0x1, PT ;  /* 0x000000011000780c */ /* 0x000fe40003f25270 */
[----:B---3--:R-:W-:-:S04]  /*5aa0*/  LOP3.LUT R9, R6, 0x1, RZ, 0xc0, !PT ;  /* 0x0000000106097812 */ /* 0x008fc800078ec0ff */
[----:B------:R-:W-:-:S07]  /*5ab0*/  ISETP.NE.U32.AND P0, PT, R9, 0x1, PT ;  /* 0x000000010900780c */ /* 0x000fce0003f05070 */
[----:B------:R-:W-:Y:S01]  /*5ac0*/  @P1 IMAD.MOV.U32 R14, RZ, RZ, 0x3d4ccccd ;  /* 0x3d4ccccdff0e1424 */ /* 0x000fe200078e00ff */
[CC--:B------:R-:W-:Y:S02]  /*5ad0*/  @P1 LEA R9, R10.reuse, R1.reuse, 0x2 ;  /* 0x000000010a091211 */ /* 0x0c0fe400078e10ff */
[----:B------:R-:W-:Y:S02]  /*5ae0*/  @P1 IADD3 R10, PT, PT, R10, 0x2, RZ ;  /* 0x000000020a0a1810 */ /* 0x000fe40007ffe0ff */
[----:B------:R-:W-:Y:S02]  /*5af0*/  MOV R15, R14 ;  /* 0x0000000e000f7202 */ /* 0x000fe40000000f00 */
[----:B------:R-:W-:Y:S02]  /*5b00*/  @!P0 MOV R17, 0x3d4ccccd ;  /* 0x3d4ccccd00118802 */ /* 0x000fe40000000f00 */
[----:B------:R-:W-:Y:S01]  /*5b10*/  @!P0 LEA R10, R10, R1, 0x2 ;  /* 0x000000010a0a8211 */ /* 0x000fe200078e10ff */
[----:B------:R4:W-:Y:S04]  /*5b20*/  @P1 STL.64 [R9], R14 ;  /* 0x0000000e09001387 */ /* 0x0009e80000100a00 */
[----:B------:R4:W-:Y:S02]  /*5b30*/  @!P0 STL [R10], R17 ;  /* 0x000000110a008387 */ /* 0x0009e40000100800 */
.L_x_152:
[----:B------:R-:W0:Y:S01]  /*5b40*/  LDCU UR4, c[0x0][0x3bc] ;  /* 0x00007780ff0477ac */ /* 0x000e220008000800 */
[----:B---34-:R-:W-:Y:S01]  /*5b50*/  LOP3.LUT R15, R6, 0xf, RZ, 0xc0, !PT ;  /* 0x0000000f060f7812 */ /* 0x018fe200078ec0ff */
[----:B--2---:R-:W-:-:S03]  /*5b60*/  IMAD.MOV.U32 R9, RZ, RZ, RZ ;  /* 0x000000ffff097224 */ /* 0x004fc600078e00ff */
[----:B------:R-:W-:Y:S01]  /*5b70*/  ISETP.NE.AND P1, PT, R15, RZ, PT ;  /* 0x000000ff0f00720c */ /* 0x000fe20003f25270 */
[----:B0-----:R-:W-:-:S09]  /*5b80*/  UISETP.GE.U32.AND UP0, UPT, UR4, 0x10, UPT ;  /* 0x000000100400788c */ /* 0x001fd2000bf06070 */
[----:B------:R-:W-:Y:S05]  /*5b90*/  BRA.U !UP0, `(.L_x_162) ;  /* 0x0000000108287547 */ /* 0x000fea000b800000 */
[----:B------:R-:W-:Y:S01]  /*5ba0*/  HFMA2 R10, -RZ, RZ, 0, 0 ;  /* 0x00000000ff0a7431 */ /* 0x000fe200000001ff */
[----:B------:R-:W-:-:S07]  /*5bb0*/  LOP3.LUT R9, R6, 0xf0, RZ, 0xc0, !PT ;  /* 0x000000f006097812 */ /* 0x000fce00078ec0ff */
.L_x_163:
[C---:B01----:R-:W-:Y:S02]  /*5bc0*/  LEA R14, R10.reuse, R30, 0x2 ;  /* 0x0000001e0a0e7211 */ /* 0x043fe400078e10ff */
[----:B------:R-:W-:-:S03]  /*5bd0*/  IADD3 R10, PT, PT, R10, 0x10, RZ ;  /* 0x000000100a0a7810 */ /* 0x000fc60007ffe0ff */
[----:B------:R0:W-:Y:S01]  /*5be0*/  STL.128 [R14], RZ ;  /* 0x000000ff0e007387 */ /* 0x0001e20000100c00 */
[----:B------:R-:W-:-:S03]  /*5bf0*/  ISETP.NE.AND P0, PT, R10, R9, PT ;  /* 0x000000090a00720c */ /* 0x000fc60003f05270 */
[----:B------:R0:W-:Y:S04]  /*5c00*/  STL.128 [R14+0x10], RZ ;  /* 0x000010ff0e007387 */ /* 0x0001e80000100c00 */
[----:B------:R0:W-:Y:S04]  /*5c10*/  STL.128 [R14+0x20], RZ ;  /* 0x000020ff0e007387 */ /* 0x0001e80000100c00 */
[----:B------:R0:W-:Y:S02]  /*5c20*/  STL.128 [R14+0x30], RZ ;  /* 0x000030ff0e007387 */ /* 0x0001e40000100c00 */
[----:B------:R-:W-:Y:S05]  /*5c30*/  @P0 BRA `(.L_x_163) ;  /* 0xfffffffc00e00947 */ /* 0x000fea000383ffff */
.L_x_162:
[----:B------:R-:W-:Y:S05]  /*5c40*/  @!P1 BRA `(.L_x_139) ;  /* 0x0000000000809947 */ /* 0x000fea0003800000 */
[----:B------:R-:W-:Y:S02]  /*5c50*/  ISETP.GE.U32.AND P0, PT, R15, 0x8, PT ;  /* 0x000000080f00780c */ /* 0x000fe40003f06070 */
[----:B01----:R-:W-:-:S04]  /*5c60*/  LOP3.LUT R14, R6, 0x7, RZ, 0xc0, !PT ;  /* 0x00000007060e7812 */ /* 0x003fc800078ec0ff */
[----:B------:R-:W-:-:S07]  /*5c70*/  ISETP.NE.AND P1, PT, R14, RZ, PT ;  /* 0x000000ff0e00720c */ /* 0x000fce0003f25270 */
[----:B------:R-:W-:Y:S06]  /*5c80*/  @!P0 BRA `(.L_x_164) ;  /* 0x0000000000288947 */ /* 0x000fec0003800000 */
[C---:B------:R-:W-:Y:S01]  /*5c90*/  LEA R10, R9.reuse, R30, 0x2 ;  /* 0x0000001e090a7211 */ /* 0x040fe200078e10ff */
[----:B------:R-:W-:-:S04]  /*5ca0*/  VIADD R9, R9, 0x8 ;  /* 0x0000000809097836 */ /* 0x000fc80000000000 */
[----:B------:R0:W-:Y:S04]  /*5cb0*/  STL [R10], RZ ;  /* 0x000000ff0a007387 */ /* 0x0001e80000100800 */
[----:B------:R0:W-:Y:S04]  /*5cc0*/  STL [R10+0x4], RZ ;  /* 0x000004ff0a007387 */ /* 0x0001e80000100800 */
[----:B------:R0:W-:Y:S04]  /*5cd0*/  STL [R10+0x8], RZ ;  /* 0x000008ff0a007387 */ /* 0x0001e80000100800 */
[----:B------:R0:W-:Y:S04]  /*5ce0*/  STL [R10+0xc], RZ ;  /* 0x00000cff0a007387 */ /* 0x0001e80000100800 */
[----:B------:R0:W-:Y:S04]  /*5cf0*/  STL [R10+0x10], RZ ;  /* 0x000010ff0a007387 */ /* 0x0001e80000100800 */
[----:B------:R0:W-:Y:S04]  /*5d00*/  STL [R10+0x14], RZ ;  /* 0x000014ff0a007387 */ /* 0x0001e80000100800 */
[----:B------:R0:W-:Y:S04]  /*5d10*/  STL [R10+0x18], RZ ;  /* 0x000018ff0a007387 */ /* 0x0001e80000100800 */
[----:B------:R0:W-:Y:S02]  /*5d20*/  STL [R10+0x1c], RZ ;  /* 0x00001cff0a007387 */ /* 0x0001e40000100800 */
.L_x_164:
[----:B------:R-:W-:Y:S05]  /*5d30*/  @!P1 BRA `(.L_x_139) ;  /* 0x0000000000449947 */ /* 0x000fea0003800000 */
[----:B------:R-:W-:Y:S02]  /*5d40*/  ISETP.GE.U32.AND P0, PT, R14, 0x4, PT ;  /* 0x000000040e00780c */ /* 0x000fe40003f06070 */
[----:B------:R-:W-:-:S04]  /*5d50*/  LOP3.LUT R14, R6, 0x3, RZ, 0xc0, !PT ;  /* 0x00000003060e7812 */ /* 0x000fc800078ec0ff */
[----:B------:R-:W-:-:S07]  /*5d60*/  ISETP.NE.AND P1, PT, R14, RZ, PT ;  /* 0x000000ff0e00720c */ /* 0x000fce0003f25270 */
[C---:B0-----:R-:W-:Y:S02]  /*5d70*/  @P0 LEA R10, R9.reuse, R30, 0x2 ;  /* 0x0000001e090a0211 */ /* 0x041fe400078e10ff */
[----:B------:R-:W-:-:S03]  /*5d80*/  @P0 IADD3 R9, PT, PT, R9, 0x4, RZ ;  /* 0x0000000409090810 */ /* 0x000fc60007ffe0ff */
[----:B------:R2:W-:Y:S04]  /*5d90*/  @P0 STL [R10], RZ ;  /* 0x000000ff0a000387 */ /* 0x0005e80000100800 */
[----:B------:R2:W-:Y:S04]  /*5da0*/  @P0 STL [R10+0x4], RZ ;  /* 0x000004ff0a000387 */ /* 0x0005e80000100800 */
[----:B------:R2:W-:Y:S04]  /*5db0*/  @P0 STL [R10+0x8], RZ ;  /* 0x000008ff0a000387 */ /* 0x0005e80000100800 */
[----:B------:R2:W-:Y:S01]  /*5dc0*/  @P0 STL [R10+0xc], RZ ;  /* 0x00000cff0a000387 */ /* 0x0005e20000100800 */
[----:B------:R-:W-:Y:S05]  /*5dd0*/  @!P1 BRA `(.L_x_139) ;  /* 0x00000000001c9947 */ /* 0x000fea0003800000 */
[----:B------:R-:W-:-:S05]  /*5de0*/  UMOV UR4, URZ ;  /* 0x000000ff00047c82 */ /* 0x000fca0008000000 */
.L_x_165:
[C---:B--2---:R-:W-:Y:S01]  /*5df0*/  LEA R10, R9.reuse, R30, 0x2 ;  /* 0x0000001e090a7211 */ /* 0x044fe200078e10ff */
[----:B------:R-:W-:Y:S01]  /*5e00*/  UIADD3 UR4, UPT, UPT, UR4, 0x1, URZ ;  /* 0x0000000104047890 */ /* 0x000fe2000fffe0ff */
[----:B------:R-:W-:-:S03]  /*5e10*/  IADD3 R9, PT, PT, R9, 0x1, RZ ;  /* 0x0000000109097810 */ /* 0x000fc60007ffe0ff */
[----:B------:R3:W-:Y:S02]  /*5e20*/  STL [R10], RZ ;  /* 0x000000ff0a007387 */ /* 0x0007e40000100800 */
[----:B------:R-:W-:-:S13]  /*5e30*/  ISETP.NE.AND P0, PT, R14, UR4, PT ;  /* 0x000000040e007c0c */ /* 0x000fda000bf05270 */
[----:B---3--:R-:W-:Y:S05]  /*5e40*/  @P0 BRA `(.L_x_165) ;  /* 0xfffffffc00e80947 */ /* 0x008fea000383ffff */
.L_x_139:
[----:B------:R-:W-:Y:S01]  /*5e50*/  ISETP.GE.AND P0, PT, R2, 0x1, PT ;  /* 0x000000010200780c */ /* 0x000fe20003f06270 */
[----:B------:R-:W-:Y:S03]  /*5e60*/  BSSY.RECONVERGENT B0, `(.L_x_166) ;  /* 0x0000048000007945 */ /* 0x000fe60003800200 */
[----:B------:R-:W-:-:S09]  /*5e70*/  P2R R56, PR, RZ, 0x1 ;  /* 0x00000001ff387803 */ /* 0x000fd20000000000 */
[----:B------:R-:W-:Y:S05]  /*5e80*/  @!P0 BRA `(.L_x_167) ;  /* 0x0000000400148947 */ /* 0x000fea0003800000 */
[C---:B------:R-:W-:Y:S01]  /*5e90*/  ISETP.GE.U32.AND P0, PT, R2.reuse, 0x4, PT ;  /* 0x000000040200780c */ /* 0x040fe20003f06070 */
[----:B------:R-:W-:Y:S01]  /*5ea0*/  BSSY.RECONVERGENT B1, `(.L_x_168) ;  /* 0x0000031000017945 */ /* 0x000fe20003800200 */
[----:B------:R-:W-:Y:S01]  /*5eb0*/  LOP3.LUT R22, R2, 0x3, RZ, 0xc0, !PT ;  /* 0x0000000302167812 */ /* 0x000fe200078ec0ff */
[----:B0-2---:R-:W-:-:S10]  /*5ec0*/  IMAD.MOV.U32 R10, RZ, RZ, RZ ;  /* 0x000000ffff0a7224 */ /* 0x005fd400078e00ff */
[----:B------:R-:W-:Y:S05]  /*5ed0*/  @!P0 BRA `(.L_x_169) ;  /* 0x0000000000b48947 */ /* 0x000fea0003800000 */
[----:B------:R-:W-:Y:S01]  /*5ee0*/  HFMA2 R9, -RZ, RZ, 0, 0 ;  /* 0x00000000ff097431 */ /* 0x000fe200000001ff */
[----:B------:R-:W-:-:S07]  /*5ef0*/  LOP3.LUT R10, R2, 0x7ffffffc, RZ, 0xc0, !PT ;  /* 0x7ffffffc020a7812 */ /* 0x000fce00078ec0ff */
.L_x_172:
[----:B-1----:R-:W-:-:S05]  /*5f00*/  LEA R18, R9, R1, 0x2 ;  /* 0x0000000109127211 */ /* 0x002fca00078e10ff */
[----:B0-----:R-:W2:Y:S02]  /*5f10*/  LDL R15, [R18+0x1f10] ;  /* 0x001f1000120f7983 */ /* 0x001ea40000100800 */
[----:B--2---:R-:W-:-:S04]  /*5f20*/  ISETP.GT.AND P0, PT, R15, R6, PT ;  /* 0x000000060f00720c */ /* 0x004fc80003f04270 */
[----:B------:R-:W-:-:S13]  /*5f30*/  ISETP.LT.OR P0, PT, R15, 0x1, P0 ;  /* 0x000000010f00780c */ /* 0x000fda0000701670 */
[----:B------:R-:W-:Y:S01]  /*5f40*/  @!P0 IADD3 R15, PT, PT, R15, -0x1, RZ ;  /* 0xffffffff0f0f8810 */ /* 0x000fe20007ffe0ff */
[----:B------:R-:W2:Y:S03]  /*5f50*/  @!P0 LDL R14, [R18+0x1e90] ;  /* 0x001e9000120e8983 */ /* 0x000ea60000100800 */
[----:B------:R-:W-:-:S05]  /*5f60*/  @!P0 LEA R15, R15, R30, 0x2 ;  /* 0x0000001e0f0f8211 */ /* 0x000fca00078e10ff */
[----:B------:R-:W2:Y:S02]  /*5f70*/  @!P0 LDL R17, [R15] ;  /* 0x000000000f118983 */ /* 0x000ea40000100800 */
[----:B--2---:R-:W-:-:S05]  /*5f80*/  @!P0 FADD R14, R14, R17 ;  /* 0x000000110e0e8221 */ /* 0x004fca0000000000 */
[----:B------:R0:W-:Y:S04]  /*5f90*/  @!P0 STL [R15], R14 ;  /* 0x0000000e0f008387 */ /* 0x0001e80000100800 */
[----:B------:R-:W2:Y:S02]  /*5fa0*/  LDL R17, [R18+0x1f14] ;  /* 0x001f140012117983 */ /* 0x000ea40000100800 */
[----:B--2---:R-:W-:-:S04]  /*5fb0*/  ISETP.GT.AND P0, PT, R17, R6, PT ;  /* 0x000000061100720c */ /* 0x004fc80003f04270 */
[----:B------:R-:W-:-:S13]  /*5fc0*/  ISETP.LT.OR P0, PT, R17, 0x1, P0 ;  /* 0x000000011100780c */ /* 0x000fda0000701670 */
[----:B------:R-:W-:Y:S01]  /*5fd0*/  @!P0 VIADD R17, R17, 0xffffffff ;  /* 0xffffffff11118836 */ /* 0x000fe20000000000 */
[----:B-----5:R-:W2:Y:S04]  /*5fe0*/  @!P0 LDL R16, [R18+0x1e94] ;  /* 0x001e940012108983 */ /* 0x020ea80000100800 */
[----:B------:R-:W-:-:S05]  /*5ff0*/  @!P0 LEA R17, R17, R30, 0x2 ;  /* 0x0000001e11118211 */ /* 0x000fca00078e10ff */
[----:B------:R-:W2:Y:S02]  /*6000*/  @!P0 LDL R19, [R17] ;  /* 0x0000000011138983 */ /* 0x000ea40000100800 */
[----:B--2---:R-:W-:-:S05]  /*6010*/  @!P0 FADD R16, R16, R19 ;  /* 0x0000001310108221 */ /* 0x004fca0000000000 */
[----:B------:R1:W-:Y:S04]  /*6020*/  @!P0 STL [R17], R16 ;  /* 0x0000001011008387 */ /* 0x0003e80000100800 */
[----:B------:R-:W2:Y:S02]  /*6030*/  LDL R19, [R18+0x1f18] ;  /* 0x001f180012137983 */ /* 0x000ea40000100800 */
[----:B--2---:R-:W-:-:S04]  /*6040*/  ISETP.GT.AND P0, PT, R19, R6, PT ;  /* 0x000000061300720c */ /* 0x004fc80003f04270 */
[----:B------:R-:W-:-:S13]  /*6050*/  ISETP.LT.OR P0, PT, R19, 0x1, P0 ;  /* 0x000000011300780c */ /* 0x000fda0000701670 */
[----:B0-----:R-:W-:Y:S01]  /*6060*/  @!P0 IADD3 R15, PT, PT, R19, -0x1, RZ ;  /* 0xffffffff130f8810 */ /* 0x001fe20007ffe0ff */
[----:B------:R-:W2:Y:S03]  /*6070*/  @!P0 LDL R14, [R18+0x1e98] ;  /* 0x001e9800120e8983 */ /* 0x000ea60000100800 */
[----:B------:R-:W-:-:S05]  /*6080*/  @!P0 LEA R15, R15, R30, 0x2 ;  /* 0x0000001e0f0f8211 */ /* 0x000fca00078e10ff */
[----:B------:R-:W2:Y:S02]  /*6090*/  @!P0 LDL R19, [R15] ;  /* 0x000000000f138983 */ /* 0x000ea40000100800 */
[----:B--2---:R-:W-:-:S05]  /*60a0*/  @!P0 FADD R14, R14, R19 ;  /* 0x000000130e0e8221 */ /* 0x004fca0000000000 */
[----:B------:R1:W-:Y:S04]  /*60b0*/  @!P0 STL [R15], R14 ;  /* 0x0000000e0f008387 */ /* 0x0003e80000100800 */
[----:B------:R-:W2:Y:S01]  /*60c0*/  LDL R19, [R18+0x1f1c] ;  /* 0x001f1c0012137983 */ /* 0x000ea20000100800 */
[----:B------:R-:W-:Y:S01]  /*60d0*/  IADD3 R9, PT, PT, R9, 0x4, RZ ;  /* 0x0000000409097810 */ /* 0x000fe20007ffe0ff */
[----:B------:R-:W-:Y:S03]  /*60e0*/  BSSY.RECONVERGENT B3, `(.L_x_170) ;  /* 0x000000b000037945 */ /* 0x000fe60003800200 */
[----:B------:R-:W-:Y:S02]  /*60f0*/  ISETP.NE.AND P1, PT, R9, R10, PT ;  /* 0x0000000a0900720c */ /* 0x000fe40003f25270 */
[----:B--2---:R-:W-:-:S04]  /*6100*/  ISETP.GT.AND P0, PT, R19, R6, PT ;  /* 0x000000061300720c */ /* 0x004fc80003f04270 */
[----:B------:R-:W-:-:S13]  /*6110*/  ISETP.LT.OR P0, PT, R19, 0x1, P0 ;  /* 0x000000011300780c */ /* 0x000fda0000701670 */
[----:B-1----:R-:W-:Y:S05]  /*6120*/  @P0 BRA `(.L_x_171) ;  /* 0x0000000000180947 */ /* 0x002fea0003800000 */
[----:B------:R-:W-:Y:S01]  /*6130*/  VIADD R15, R19, 0xffffffff ;  /* 0xffffffff130f7836 */ /* 0x000fe20000000000 */
[----:B------:R-:W2:Y:S04]  /*6140*/  LDL R14, [R18+0x1e9c] ;  /* 0x001e9c00120e7983 */ /* 0x000ea80000100800 */
[----:B------:R-:W-:-:S05]  /*6150*/  LEA R15, R15, R30, 0x2 ;  /* 0x0000001e0f0f7211 */ /* 0x000fca00078e10ff */
[----:B------:R-:W2:Y:S02]  /*6160*/  LDL R17, [R15] ;  /* 0x000000000f117983 */ /* 0x000ea40000100800 */
[----:B--2---:R-:W-:-:S05]  /*6170*/  FADD R14, R14, R17 ;  /* 0x000000110e0e7221 */ /* 0x004fca0000000000 */
[----:B------:R0:W-:Y:S02]  /*6180*/  STL [R15], R14 ;  /* 0x0000000e0f007387 */ /* 0x0001e40000100800 */
.L_x_171:
[----:B------:R-:W-:Y:S05]  /*6190*/  BSYNC.RECONVERGENT B3 ;  /* 0x0000000000037941 */ /* 0x000fea0003800200 */
.L_x_170:
[----:B------:R-:W-:Y:S05]  /*61a0*/  @P1 BRA `(.L_x_172) ;  /* 0xfffffffc00541947 */ /* 0x000fea000383ffff */
.L_x_169:
[----:B------:R-:W-:Y:S05]  /*61b0*/  BSYNC.RECONVERGENT B1 ;  /* 0x0000000000017941 */ /* 0x000fea0003800200 */
.L_x_168:
[----:B------:R-:W-:-:S13]  /*61c0*/  ISETP.NE.AND P0, PT, R22, RZ, PT ;  /* 0x000000ff1600720c */ /* 0x000fda0003f05270 */
[----:B------:R-:W-:Y:S05]  /*61d0*/  @!P0 BRA `(.L_x_167) ;  /* 0x0000000000408947 */ /* 0x000fea0003800000 */
[----:B------:R-:W-:-:S07]  /*61e0*/  MOV R9, RZ ;  /* 0x000000ff00097202 */ /* 0x000fce0000000f00 */
.L_x_173:
[----:B01----:R-:W-:-:S05]  /*61f0*/  LEA R14, R10, R25, 0x2 ;  /* 0x000000190a0e7211 */ /* 0x003fca00078e10ff */
[----:B------:R-:W2:Y:S02]  /*6200*/  LDL R17, [R14] ;  /* 0x000000000e117983 */ /* 0x000ea40000100800 */
[----:B--2---:R-:W-:-:S04]  /*6210*/  ISETP.GT.AND P0, PT, R17, R6, PT ;  /* 0x000000061100720c */ /* 0x004fc80003f04270 */
[----:B------:R-:W-:-:S13]  /*6220*/  ISETP.LT.OR P0, PT, R17, 0x1, P0 ;  /* 0x000000011100780c */ /* 0x000fda0000701670 */
[----:B------:R-:W-:Y:S01]  /*6230*/  @!P0 IADD3 R17, PT, PT, R17, -0x1, RZ ;  /* 0xffffffff11118810 */ /* 0x000fe20007ffe0ff */
[----:B------:R-:W-:-:S03]  /*6240*/  @!P0 IMAD R15, R10, 0x4, R23 ;  /* 0x000000040a0f8824 */ /* 0x000fc600078e0217 */
[----:B------:R-:W-:-:S03]  /*6250*/  @!P0 LEA R17, R17, R30, 0x2 ;  /* 0x0000001e11118211 */ /* 0x000fc600078e10ff */
[----:B------:R-:W2:Y:S04]  /*6260*/  @!P0 LDL R15, [R15] ;  /* 0x000000000f0f8983 */ /* 0x000ea80000100800 */
[----:B-----5:R-:W2:Y:S01]  /*6270*/  @!P0 LDL R16, [R17] ;  /* 0x0000000011108983 */ /* 0x020ea20000100800 */
[----:B------:R-:W-:Y:S02]  /*6280*/  IADD3 R9, PT, PT, R9, 0x1, RZ ;  /* 0x0000000109097810 */ /* 0x000fe40007ffe0ff */
[----:B------:R-:W-:Y:S01]  /*6290*/  IADD3 R10, PT, PT, R10, 0x1, RZ ;  /* 0x000000010a0a7810 */ /* 0x000fe20007ffe0ff */
[----:B--2---:R-:W-:-:S05]  /*62a0*/  @!P0 FADD R16, R15, R16 ;  /* 0x000000100f108221 */ /* 0x004fca0000000000 */
[----:B------:R3:W-:Y:S01]  /*62b0*/  @!P0 STL [R17], R16 ;  /* 0x0000001011008387 */ /* 0x0007e20000100800 */
[----:B------:R-:W-:-:S13]  /*62c0*/  ISETP.NE.AND P0, PT, R9, R22, PT ;  /* 0x000000160900720c */ /* 0x000fda0003f05270 */
[----:B---3--:R-:W-:Y:S05]  /*62d0*/  @P0 BRA `(.L_x_173) ;  /* 0xfffffffc00c40947 */ /* 0x008fea000383ffff */
.L_x_167:
[----:B------:R-:W-:Y:S05]  /*62e0*/  BSYNC.RECONVERGENT B0 ;  /* 0x0000000000007941 */ /* 0x000fea0003800200 */
.L_x_166:
[----:B-1----:R-:W-:Y:S01]  /*62f0*/  FMNMX R31, R4, 9.9999999392252902908e-09, !PT ;  /* 0x322bcc77041f7809 */ /* 0x002fe20007800000 */
[----:B------:R-:W-:Y:S03]  /*6300*/  BSSY.RECONVERGENT B0, `(.L_x_174) ;  /* 0x000000d000007945 */ /* 0x000fe60003800200 */
[----:B------:R-:W-:Y:S01]  /*6310*/  IADD3 R9, PT, PT, R31, -0xd000000, RZ ;  /* 0xf30000001f097810 */ /* 0x000fe20007ffe0ff */
[----:B0-2---:R0:W1:Y:S03]  /*6320*/  MUFU.RSQ R10, R31 ;  /* 0x0000001f000a7308 */ /* 0x0050660000001400 */
[----:B------:R-:W-:-:S13]  /*6330*/  ISETP.GT.U32.AND P0, PT, R9, 0x727fffff, PT ;  /* 0x727fffff0900780c */ /* 0x000fda0003f04070 */
[----:B0-----:R-:W-:Y:S05]  /*6340*/  @!P0 BRA `(.L_x_175) ;  /* 0x0000000000108947 */ /* 0x001fea0003800000 */
[----:B------:R-:W-:-:S07]  /*6350*/  MOV R32, 0x6370 ;  /* 0x0000637000207802 */ /* 0x000fce0000000f00 */
[----:B-1---5:R-:W-:Y:S05]  /*6360*/  CALL.REL.NOINC `($__internal_0_$__cuda_sm20_sqrt_rn_f32_slowpath) ;  /* 0x000003c000007944 */ /* 0x022fea0003c00000 */
[----:B------:R-:W-:Y:S01]  /*6370*/  IMAD.MOV.U32 R29, RZ, RZ, R34 ;  /* 0x000000ffff1d7224 */ /* 0x000fe200078e0022 */
[----:B------:R-:W-:Y:S06]  /*6380*/  BRA `(.L_x_176) ;  /* 0x0000000000107947 */ /* 0x000fec0003800000 */
.L_x_175:
[----:B-1----:R-:W-:Y:S01]  /*6390*/  FMUL.FTZ R14, R31, R10 ;  /* 0x0000000a1f0e7220 */ /* 0x002fe20000410000 */
[----:B------:R-:W-:-:S03]  /*63a0*/  FMUL.FTZ R10, R10, 0.5 ;  /* 0x3f0000000a0a7820 */ /* 0x000fc60000410000 */
[----:B------:R-:W-:-:S04]  /*63b0*/  FFMA R29, -R14, R14, R31 ;  /* 0x0000000e0e1d7223 */ /* 0x000fc8000000011f */
[----:B------:R-:W-:-:S07]  /*63c0*/  FFMA R29, R29, R10, R14 ;  /* 0x0000000a1d1d7223 */ /* 0x000fce000000000e */
.L_x_176:
[----:B------:R-:W-:Y:S05]  /*63d0*/  BSYNC.RECONVERGENT B0 ;  /* 0x0000000000007941 */ /* 0x000fea0003800200 */
.L_x_174:
[----:B------:R-:W-:Y:S02]  /*63e0*/  HFMA2 R10, -RZ, RZ, 0.96630859375, -0.0022525787353515625 ;  /* 0x3bbb989dff0a7431 */ /* 0x000fe400000001ff */
[----:B------:R-:W-:Y:S01]  /*63f0*/  FMUL R9, R29, 9.9999997473787516356e-05 ;  /* 0x38d1b7171d097820 */ /* 0x000fe20000400000 */
[----:B------:R-:W-:Y:S01]  /*6400*/  MOV R15, 0x437c0000 ;  /* 0x437c0000000f7802 */ /* 0x000fe20000000f00 */
[----:B------:R-:W-:Y:S01]  /*6410*/  FMUL R28, R7, 4 ;  /* 0x40800000071c7820 */ /* 0x000fe20000400000 */
[----:B------:R-:W-:Y:S01]  /*6420*/  BSSY.RECONVERGENT B3, `(.L_x_177) ;  /* 0x000001d000037945 */ /* 0x000fe20003800200 */
[----:B------:R-:W-:-:S04]  /*6430*/  FMUL R9, R9, 6 ;  /* 0x40c0000009097820 */ /* 0x000fc80000400000 */
[----:B------:R-:W-:-:S04]  /*6440*/  FFMA.SAT R10, R9, R10, 0.5 ;  /* 0x3f000000090a7423 */ /* 0x000fc8000000200a */
[----:B------:R-:W-:Y:S01]  /*6450*/  FFMA.RM R10, R10, R15, 12582913 ;  /* 0x4b4000010a0a7423 */ /* 0x000fe2000000400f */
[----:B------:R-:W-:-:S03]  /*6460*/  SHF.L.U32 R15, R6, 0x1, RZ ;  /* 0x00000001060f7819 */ /* 0x000fc600000006ff */
[C---:B------:R-:W-:Y:S01]  /*6470*/  FADD R14, R10.reuse, -12583039 ;  /* 0xcb40007f0a0e7421 */ /* 0x040fe20000000000 */
[----:B------:R-:W-:Y:S02]  /*6480*/  VIMNMX R15, PT, PT, R15, 0x79, PT ;  /* 0x000000790f0f7848 */ /* 0x000fe40003fe0100 */
[----:B------:R-:W-:Y:S01]  /*6490*/  SHF.L.U32 R10, R10, 0x17, RZ ;  /* 0x000000170a0a7819 */ /* 0x000fe200000006ff */
[----:B------:R-:W-:Y:S01]  /*64a0*/  FFMA R14, R9, 1.4426950216293334961, -R14 ;  /* 0x3fb8aa3b090e7823 */ /* 0x000fe2000000080e */
[----:B------:R-:W-:-:S03]  /*64b0*/  VIMNMX R26, PT, PT, R15, 0x65, !PT ;  /* 0x000000650f1a7848 */ /* 0x000fc60007fe0100 */
[----:B------:R-:W-:Y:S01]  /*64c0*/  FFMA R14, R9, 1.925963033500011079e-08, R14 ;  /* 0x32a57060090e7823 */ /* 0x000fe2000000000e */
[----:B------:R-:W-:-:S03]  /*64d0*/  I2FP.F32.U32 R32, R26 ;  /* 0x0000001a00207245 */ /* 0x000fc60000201000 */
[----:B------:R-:W0:Y:S08]  /*64e0*/  MUFU.EX2 R9, R14 ;  /* 0x0000000e00097308 */ /* 0x000e300000000800 */
[----:B------:R-:W1:Y:S01]  /*64f0*/  MUFU.RCP R15, R32 ;  /* 0x00000020000f7308 */ /* 0x000e620000001000 */
[----:B0-----:R-:W-:-:S04]  /*6500*/  FMUL R9, R10, R9 ;  /* 0x000000090a097220 */ /* 0x001fc80000400000 */
[----:B------:R-:W-:Y:S01]  /*6510*/  FMUL R9, R0, R9 ;  /* 0x0000000900097220 */ /* 0x000fe20000400000 */
[----:B-1----:R-:W-:-:S04]  /*6520*/  FFMA R10, -R32, R15, 1 ;  /* 0x3f800000200a7423 */ /* 0x002fc8000000010f */
[----:B------:R-:W-:Y:S01]  /*6530*/  FMNMX R9, R28, R9, !PT ;  /* 0x000000091c097209 */ /* 0x000fe20007800000 */
[----:B------:R-:W-:-:S03]  /*6540*/  FFMA R10, R15, R10, R15 ;  /* 0x0000000a0f0a7223 */ /* 0x000fc6000000000f */
[----:B------:R-:W0:Y:S01]  /*6550*/  FCHK P0, R9, R32 ;  /* 0x0000002009007302 */ /* 0x000e220000000000 */
[----:B------:R-:W-:-:S04]  /*6560*/  FFMA R37, R9, R10, RZ ;  /* 0x0000000a09257223 */ /* 0x000fc800000000ff */
[----:B------:R-:W-:-:S04]  /*6570*/  FFMA R14, -R32, R37, R9 ;  /* 0x00000025200e7223 */ /* 0x000fc80000000109 */
[----:B------:R-:W-:Y:S01]  /*6580*/  FFMA R37, R10, R14, R37 ;  /* 0x0000000e0a257223 */ /* 0x000fe20000000025 */
[----:B0-----:R-:W-:Y:S06]  /*6590*/  @!P0 BRA `(.L_x_178) ;  /* 0x0000000000148947 */ /* 0x001fec0003800000 */
[----:B------:R-:W-:Y:S01]  /*65a0*/  IMAD.MOV.U32 R89, RZ, RZ, R9 ;  /* 0x000000ffff597224 */ /* 0x000fe200078e0009 */
[----:B------:R-:W-:Y:S02]  /*65b0*/  MOV R39, R32 ;  /* 0x0000002000277202 */ /* 0x000fe40000000f00 */
[----:B------:R-:W-:-:S07]  /*65c0*/  MOV R38, 0x65e0 ;  /* 0x000065e000267802 */ /* 0x000fce0000000f00 */
[----:B-----5:R-:W-:Y:S05]  /*65d0*/  CALL.REL.NOINC `($__internal_1_$__cuda_sm3x_div_rn_noftz_f32_slowpath) ;  /* 0x000003bc00bc7944 */ /* 0x020fea0003c00000 */
[----:B------:R-:W-:-:S07]  /*65e0*/  MOV R37, R34 ;  /* 0x0000002200257202 */ /* 0x000fce0000000f00 */
.L_x_178:
[----:B------:R-:W-:Y:S05]  /*65f0*/  BSYNC.RECONVERGENT B3 ;  /* 0x0000000000037941 */ /* 0x000fea0003800200 */
.L_x_177:
[----:B------:R-:W-:Y:S01]  /*6600*/  IADD3 R27, PT, PT, R26, 0x1, RZ ;  /* 0x000000011a1b7810 */ /* 0x000fe20007ffe0ff */
[----:B-----5:R-:W-:Y:S01]  /*6610*/  HFMA2 R16, -RZ, RZ, 0, 0 ;  /* 0x00000000ff107431 */ /* 0x020fe200000001ff */
[----:B------:R-:W-:Y:S01]  /*6620*/  ISETP.NE.AND P0, PT, R11, RZ, PT ;  /* 0x000000ff0b00720c */ /* 0x000fe20003f05270 */
[----:B------:R-:W-:Y:S01]  /*6630*/  VIADD R33, R1, 0x400 ;  /* 0x0000040001217836 */ /* 0x000fe20000000000 */
[----:B------:R-:W-:Y:S02]  /*6640*/  LOP3.LUT R48, R27, 0x3, RZ, 0xc0, !PT ;  /* 0x000000031b307812 */ /* 0x000fe400078ec0ff */
[----:B------:R-:W-:Y:S02]  /*6650*/  P2R R10, PR, RZ, 0x1 ;  /* 0x00000001ff0a7803 */ /* 0x000fe40000000000 */
[----:B------:R-:W-:Y:S02]  /*6660*/  IADD3 R31, PT, PT, R1, 0x5e8, RZ ;  /* 0x000005e8011f7810 */ /* 0x000fe40007ffe0ff */
[----:B------:R-:W-:-:S07]  /*6670*/  LOP3.LUT R27, R27, 0xfc, RZ, 0xc0, !PT ;  /* 0x000000fc1b1b7812 */ /* 0x000fce00078ec0ff */
.L_x_179:
[----:B------:R-:W-:Y:S01]  /*6680*/  I2FP.F32.U32 R10, R16 ;  /* 0x00000010000a7245 */ /* 0x000fe20000201000 */
[C---:B0-----:R-:W-:Y:S01]  /*6690*/  IMAD R22, R16.reuse, 0x4, R1 ;  /* 0x0000000410167824 */ /* 0x041fe200078e0201 */
[C---:B------:R-:W-:Y:S02]  /*66a0*/  IADD3 R15, PT, PT, R16.reuse, 0x2, RZ ;  /* 0x00000002100f7810 */ /* 0x040fe40007ffe0ff */
[----:B------:R-:W-:Y:S01]  /*66b0*/  IADD3 R14, PT, PT, R16, 0x1, RZ ;  /* 0x00000001100e7810 */ /* 0x000fe20007ffe0ff */
[----:B------:R-:W-:Y:S01]  /*66c0*/  FFMA R18, R10, R37, RZ ;  /* 0x000000250a127223 */ /* 0x000fe200000000ff */
[----:B------:R-:W-:Y:S02]  /*66d0*/  IADD3 R17, PT, PT, R16, 0x3, RZ ;  /* 0x0000000310117810 */ /* 0x000fe40007ffe0ff */
[----:B------:R-:W-:Y:S01]  /*66e0*/  I2FP.F32.U32 R10, R15 ;  /* 0x0000000f000a7245 */ /* 0x000fe20000201000 */
[----:B------:R-:W-:Y:S01]  /*66f0*/  FADD R24, R7, -R18 ;  /* 0x8000001207187221 */ /* 0x000fe20000000000 */
[----:B------:R-:W-:-:S02]  /*6700*/  I2FP.F32.U32 R14, R14 ;  /* 0x0000000e000e7245 */ /* 0x000fc40000201000 */
[----:B------:R-:W-:Y:S01]  /*6710*/  I2FP.F32.U32 R15, R17 ;  /* 0x00000011000f7245 */ /* 0x000fe20000201000 */
[-C--:B------:R-:W-:Y:S01]  /*6720*/  FFMA R34, R10, R37.reuse, RZ ;  /* 0x000000250a227223 */ /* 0x080fe200000000ff */
[----:B------:R-:W-:Y:S01]  /*6730*/  ISETP.NE.AND P0, PT, R11, RZ, PT ;  /* 0x000000ff0b00720c */ /* 0x000fe20003f05270 */
[-C--:B------:R-:W-:Y:S01]  /*6740*/  FFMA R19, R14, R37.reuse, RZ ;  /* 0x000000250e137223 */ /* 0x080fe200000000ff */
[----:B------:R-:W-:Y:S01]  /*6750*/  FADD R17, -R7, R18 ;  /* 0x0000001207117221 */ /* 0x000fe20000000100 */
[----:B------:R-:W-:Y:S01]  /*6760*/  FFMA R35, R15, R37, RZ ;  /* 0x000000250f237223 */ /* 0x000fe200000000ff */
[C-C-:B------:R-:W-:Y:S01]  /*6770*/  FADD R10, -R7.reuse, R34.reuse ;  /* 0x00000022070a7221 */ /* 0x140fe20000000100 */
[C-C-:B------:R-:W-:Y:S01]  /*6780*/  FADD R15, -R7.reuse, R19.reuse ;  /* 0x00000013070f7221 */ /* 0x140fe20000000100 */
[C---:B------:R-:W-:Y:S01]  /*6790*/  FADD R36, R7.reuse, -R19 ;  /* 0x8000001307247221 */ /* 0x040fe20000000000 */
[C-C-:B------:R-:W-:Y:S01]  /*67a0*/  FADD R39, -R7.reuse, R35.reuse ;  /* 0x0000002307277221 */ /* 0x140fe20000000100 */
[C---:B------:R-:W-:Y:S01]  /*67b0*/  FADD R40, R7.reuse, -R34 ;  /* 0x8000002207287221 */ /* 0x040fe20000000000 */
[----:B------:R-:W-:Y:S01]  /*67c0*/  FADD R41, R7, -R35 ;  /* 0x8000002307297221 */ /* 0x000fe20000000000 */
[----:B------:R-:W-:Y:S01]  /*67d0*/  FMNMX R14, RZ, R17, !PT ;  /* 0x00000011ff0e7209 */ /* 0x000fe20007800000 */
[----:B------:R0:W-:Y:S01]  /*67e0*/  STL.64 [R22+0x400], R18 ;  /* 0x0004001216007387 */ /* 0x0001e20000100a00 */
[----:B------:R-:W-:-:S02]  /*67f0*/  FMNMX R15, RZ, R15, !PT ;  /* 0x0000000fff0f7209 */ /* 0x000fc40007800000 */
[----:B------:R-:W-:Y:S01]  /*6800*/  FMNMX R38, RZ, R10, !PT ;  /* 0x0000000aff267209 */ /* 0x000fe20007800000 */
[----:B------:R0:W-:Y:S01]  /*6810*/  STL.64 [R22+0x408], R34 ;  /* 0x0004082216007387 */ /* 0x0001e20000100a00 */
[----:B------:R-:W-:Y:S02]  /*6820*/  FMNMX R39, RZ, R39, !PT ;  /* 0x00000027ff277209 */ /* 0x000fe40007800000 */
[----:B------:R-:W-:Y:S02]  /*6830*/  @!P0 FMNMX R14, RZ, R24, !PT ;  /* 0x00000018ff0e8209 */ /* 0x000fe40007800000 */
[----:B------:R-:W-:Y:S02]  /*6840*/  @!P0 FMNMX R15, RZ, R36, !PT ;  /* 0x00000024ff0f8209 */ /* 0x000fe40007800000 */
[----:B------:R-:W-:Y:S02]  /*6850*/  @!P0 FMNMX R38, RZ, R40, !PT ;  /* 0x00000028ff268209 */ /* 0x000fe40007800000 */
[----:B------:R-:W-:Y:S01]  /*6860*/  @!P0 FMNMX R39, RZ, R41, !PT ;  /* 0x00000029ff278209 */ /* 0x000fe20007800000 */
[----:B------:R0:W-:Y:S01]  /*6870*/  STL.64 [R22+0x9b8], R14 ;  /* 0x0009b80e16007387 */ /* 0x0001e20000100a00 */
[----:B------:R-:W-:-:S03]  /*6880*/  IADD3 R16, PT, PT, R16, 0x4, RZ ;  /* 0x0000000410107810 */ /* 0x000fc60007ffe0ff */
[----:B------:R0:W-:Y:S01]  /*6890*/  STL.64 [R22+0x5e8], R14 ;  /* 0x0005e80e16007387 */ /* 0x0001e20000100a00 */
[----:B------:R-:W-:-:S03]  /*68a0*/  ISETP.NE.AND P0, PT, R16, R27, PT ;  /* 0x0000001b1000720c */ /* 0x000fc60003f05270 */
[----:B------:R0:W-:Y:S04]  /*68b0*/  STL.64 [R22+0x9c0], R38 ;  /* 0x0009c02616007387 */ /* 0x0001e80000100a00 */
[----:B------:R0:W-:Y:S06]  /*68c0*/  STL.64 [R22+0x5f0], R38 ;  /* 0x0005f02616007387 */ /* 0x0001ec0000100a00 */
[----:B------:R-:W-:Y:S05]  /*68d0*/  @P0 BRA `(.L_x_179) ;  /* 0xfffffffc00680947 */ /* 0x000fea000383ffff */
[----:B------:R-:W1:Y:S01]  /*68e0*/  LDCU UR4, c[0x0][0x3bc] ;  /* 0x00007780ff0477ac */ /* 0x000e620008000800 */
[----:B------:R-:W-:-:S04]  /*68f0*/  ISETP.NE.AND P0, PT, R48, RZ, PT ;  /* 0x000000ff3000720c */ /* 0x000fc80003f05270 */
[----:B------:R-:W-:Y:S01]  /*6900*/  P2R R52, PR, RZ, 0x1 ;  /* 0x00000001ff347803 */ /* 0x000fe20000000000 */
[----:B-1----:R-:W-:-:S08]  /*6910*/  UISETP.GE.AND UP0, UPT, UR4, 0x1, UPT ;  /* 0x000000010400788c */ /* 0x002fd0000bf06270 */
[----:B------:R-:W-:Y:S05]  /*6920*/  @!P0 BRA `(.L_x_180) ;  /* 0x0000000000408947 */ /* 0x000fea0003800000 */
[----:B0-----:R-:W-:Y:S01]  /*6930*/  MOV R14, R27 ;  /* 0x0000001b000e7202 */ /* 0x001fe20000000f00 */
[----:B------:R-:W-:-:S06]  /*6940*/  UMOV UR4, URZ ;  /* 0x000000ff00047c82 */ /* 0x000fcc0008000000 */
.L_x_181:
[----:B------:R-:W-:Y:S01]  /*6950*/  ISETP.NE.AND P0, PT, R11, RZ, PT ;  /* 0x000000ff0b00720c */ /* 0x000fe20003f05270 */
[----:B------:R-:W-:Y:S01]  /*6960*/  UIADD3 UR4, UPT, UPT, UR4, 0x1, URZ ;  /* 0x0000000104047890 */ /* 0x000fe2000fffe0ff */
[----:B-1----:R-:W-:Y:S02]  /*6970*/  I2FP.F32.U32 R10, R14 ;  /* 0x0000000e000a7245 */ /* 0x002fe40000201000 */
[C---:B------:R-:W-:Y:S02]  /*6980*/  LEA R16, R14.reuse, R1, 0x2 ;  /* 0x000000010e107211 */ /* 0x040fe400078e10ff */
[----:B------:R-:W-:Y:S01]  /*6990*/  IADD3 R14, PT, PT, R14, 0x1, RZ ;  /* 0x000000010e0e7810 */ /* 0x000fe20007ffe0ff */
[----:B------:R-:W-:-:S04]  /*69a0*/  FFMA R10, R10, R37, RZ ;  /* 0x000000250a0a7223 */ /* 0x000fc800000000ff */
[C-C-:B------:R-:W-:Y:S01]  /*69b0*/  FADD R15, -R7.reuse, R10.reuse ;  /* 0x0000000a070f7221 */ /* 0x140fe20000000100 */
[----:B------:R1:W-:Y:S01]  /*69c0*/  STL [R16+0x400], R10 ;  /* 0x0004000a10007387 */ /* 0x0003e20000100800 */
[----:B------:R-:W-:Y:S01]  /*69d0*/  @!P0 FADD R15, R7, -R10 ;  /* 0x8000000a070f8221 */ /* 0x000fe20000000000 */
[----:B------:R-:W-:-:S04]  /*69e0*/  ISETP.NE.AND P0, PT, R48, UR4, PT ;  /* 0x0000000430007c0c */ /* 0x000fc8000bf05270 */
[----:B------:R-:W-:-:S05]  /*69f0*/  FMNMX R15, RZ, R15, !PT ;  /* 0x0000000fff0f7209 */ /* 0x000fca0007800000 */
[----:B------:R1:W-:Y:S04]  /*6a00*/  STL [R16+0x9b8], R15 ;  /* 0x0009b80f10007387 */ /* 0x0003e80000100800 */
[----:B------:R1:W-:Y:S01]  /*6a10*/  STL [R16+0x5e8], R15 ;  /* 0x0005e80f10007387 */ /* 0x0003e20000100800 */
[----:B------:R-:W-:Y:S05]  /*6a20*/  @P0 BRA `(.L_x_181) ;  /* 0xfffffffc00c80947 */ /* 0x000fea000383ffff */
.L_x_180:
[----:B------:R-:W-:Y:S05]  /*6a30*/  BRA.U !UP0, `(.L_x_182) ;  /* 0x0000007d08c87547 */ /* 0x000fea000b800000 */
[----:B0-----:R-:W-:Y:S01]  /*6a40*/  FADD R14, -R7, R9 ;  /* 0x00000009070e7221 */ /* 0x001fe20000000100 */
[C---:B------:R-:W-:Y:S01]  /*6a50*/  IADD3 R51, PT, PT, R26.reuse, -0x2, RZ ;  /* 0xfffffffe1a337810 */ /* 0x040fe20007ffe0ff */
[C---:B------:R-:W-:Y:S01]  /*6a60*/  VIADD R55, R26.reuse, 0xfffffffd ;  /* 0xfffffffd1a377836 */ /* 0x040fe20000000000 */
[----:B------:R-:W-:Y:S01]  /*6a70*/  ISETP.NE.AND P0, PT, R11, RZ, PT ;  /* 0x000000ff0b00720c */ /* 0x000fe20003f05270 */
[----:B------:R-:W-:Y:S01]  /*6a80*/  VIADD R45, R1, 0x18dc ;  /* 0x000018dc012d7836 */ /* 0x000fe20000000000 */
[----:B------:R-:W-:Y:S01]  /*6a90*/  IADD3 R53, PT, PT, R26, -0x1, RZ ;  /* 0xffffffff1a357810 */ /* 0x000fe20007ffe0ff */
[----:B------:R-:W-:Y:S01]  /*6aa0*/  FMUL R46, R8, 0.25 ;  /* 0x3e800000082e7820 */ /* 0x000fe20000400000 */
[C---:B------:R-:W-:Y:S01]  /*6ab0*/  IADD3 R57, PT, PT, R26.reuse, -0x4, RZ ;  /* 0xfffffffc1a397810 */ /* 0x040fe20007ffe0ff */
[----:B------:R-:W-:Y:S01]  /*6ac0*/  FMUL R49, R37, R37 ;  /* 0x0000002525317220 */ /* 0x000fe20000400000 */
[----:B------:R-:W-:Y:S01]  /*6ad0*/  IADD3 R59, PT, PT, R26, -0x5, RZ ;  /* 0xfffffffb1a3b7810 */ /* 0x000fe20007ffe0ff */
[----:B------:R-:W-:Y:S01]  /*6ae0*/  FMUL R50, R8, -0.5 ;  /* 0xbf00000008327820 */ /* 0x000fe20000400000 */
[----:B------:R-:W-:Y:S01]  /*6af0*/  FMNMX R14, RZ, R14, !PT ;  /* 0x0000000eff0e7209 */ /* 0x000fe20007800000 */
[----:B------:R-:W-:Y:S01]  /*6b00*/  IMAD R60, R51, 0x4, R1 ;  /* 0x00000004333c7824 */ /* 0x000fe200078e0201 */
[----:B------:R-:W-:-:S02]  /*6b10*/  IADD3 R47, PT, PT, R1, 0x1ac0, RZ ;  /* 0x00001ac0012f7810 */ /* 0x000fc40007ffe0ff */
[----:B-1----:R-:W-:Y:S02]  /*6b20*/  FSEL R10, R7, RZ, !P0 ;  /* 0x000000ff070a7208 */ /* 0x002fe40004000000 */
[C---:B------:R-:W-:Y:S02]  /*6b30*/  LEA R54, R26.reuse, R1, 0x2 ;  /* 0x000000011a367211 */ /* 0x040fe400078e10ff */
[----:B------:R-:W-:Y:S02]  /*6b40*/  IADD3 R68, PT, PT, R26, -0x6, RZ ;  /* 0xfffffffa1a447810 */ /* 0x000fe40007ffe0ff */
[----:B------:R-:W-:Y:S02]  /*6b50*/  MOV R58, R6 ;  /* 0x00000006003a7202 */ /* 0x000fe40000000f00 */
[C---:B------:R-:W-:Y:S02]  /*6b60*/  LOP3.LUT R69, R53.reuse, 0x3, RZ, 0xc0, !PT ;  /* 0x0000000335457812 */ /* 0x040fe400078ec0ff */
[----:B------:R-:W-:-:S02]  /*6b70*/  LOP3.LUT R61, R53, 0x7c, RZ, 0xc0, !PT ;  /* 0x0000007c353d7812 */ /* 0x000fc400078ec0ff */
[C---:B------:R-:W-:Y:S02]  /*6b80*/  LOP3.LUT R70, R51.reuse, 0x3, RZ, 0xc0, !PT ;  /* 0x0000000333467812 */ /* 0x040fe400078ec0ff */
[----:B------:R-:W-:Y:S02]  /*6b90*/  LOP3.LUT R62, R51, 0x7c, RZ, 0xc0, !PT ;  /* 0x0000007c333e7812 */ /* 0x000fe400078ec0ff */
[-C--:B------:R-:W-:Y:S02]  /*6ba0*/  LEA R63, R55, R1.reuse, 0x2 ;  /* 0x00000001373f7211 */ /* 0x080fe400078e10ff */
[-C--:B------:R-:W-:Y:S02]  /*6bb0*/  LEA R64, R57, R1.reuse, 0x2 ;  /* 0x0000000139407211 */ /* 0x080fe400078e10ff */
[----:B------:R-:W-:Y:S02]  /*6bc0*/  LEA R65, R59, R1, 0x2 ;  /* 0x000000013b417211 */ /* 0x000fe400078e10ff */
[----:B------:R-:W-:-:S07]  /*6bd0*/  FSEL R67, R14, RZ, P0 ;  /* 0x000000ff0e437208 */ /* 0x000fce0000000000 */
.L_x_400:
[----:B------:R-:W-:Y:S01]  /*6be0*/  MOV R66, R58 ;  /* 0x0000003a00427202 */ /* 0x000fe20000000f00 */
[----:B------:R-:W-:Y:S01]  /*6bf0*/  VIADD R58, R58, 0xffffffff ;  /* 0xffffffff3a3a7836 */ /* 0x000fe20000000000 */
[----:B0---4-:R0:W5:Y:S04]  /*6c00*/  LDL R19, [R1+0x5ec] ;  /* 0x0005ec0001137983 */ /* 0x0111680000100800 */
[----:B------:R-:W-:-:S06]  /*6c10*/  LEA R22, R58, R1, 0x2 ;  /* 0x000000013a167211 */ /* 0x000fcc00078e10ff */
[----:B------:R-:W5:Y:S01]  /*6c20*/  LDL R22, [R22] ;  /* 0x0000000016167983 */ /* 0x000f620000100800 */
[----:B0123--:R-:W-:-:S07]  /*6c30*/  HFMA2 R24, -RZ, RZ, 0, 5.9604644775390625e-08 ;  /* 0x00000001ff187431 */ /* 0x00ffce00000001ff */
.L_x_199:
[----:B0-----:R-:W-:-:S05]  /*6c40*/  LEA R71, R24, R1, 0x2 ;  /* 0x0000000118477211 */ /* 0x001fca00078e10ff */
[----:B------:R-:W2:Y:S01]  /*6c50*/  LDL R15, [R71+0x400] ;  /* 0x00040000470f7983 */ /* 0x000ea20000100800 */
[----:B------:R-:W0:Y:S01]  /*6c60*/  MUFU.RCP R14, R49 ;  /* 0x00000031000e7308 */ /* 0x000e220000001000 */
[----:B------:R-:W-:Y:S01]  /*6c70*/  BSSY.RECONVERGENT B3, `(.L_x_183) ;  /* 0x000000e000037945 */ /* 0x000fe20003800200 */
[----:B0-----:R-:W-:-:S04]  /*6c80*/  FFMA R17, -R49, R14, 1 ;  /* 0x3f80000031117423 */ /* 0x001fc8000000010e */
[----:B------:R-:W-:Y:S01]  /*6c90*/  FFMA R14, R14, R17, R14 ;  /* 0x000000110e0e7223 */ /* 0x000fe2000000000e */
[----:B--2---:R-:W-:-:S04]  /*6ca0*/  FMUL R89, R15, R15 ;  /* 0x0000000f0f597220 */ /* 0x004fc80000400000 */
[----:B------:R-:W-:-:S04]  /*6cb0*/  FMUL R89, R89, 9.9999990510468705907e-09 ;  /* 0x322bcc7659597820 */ /* 0x000fc80000400000 */
[----:B------:R-:W0:Y:S01]  /*6cc0*/  FCHK P0, R89, R49 ;  /* 0x0000003159007302 */ /* 0x000e220000000000 */
[----:B------:R-:W-:-:S04]  /*6cd0*/  FFMA R73, R89, R14, RZ ;  /* 0x0000000e59497223 */ /* 0x000fc800000000ff */
[----:B------:R-:W-:-:S04]  /*6ce0*/  FFMA R16, -R49, R73, R89 ;  /* 0x0000004931107223 */ /* 0x000fc80000000159 */
[----:B------:R-:W-:Y:S01]  /*6cf0*/  FFMA R73, R14, R16, R73 ;  /* 0x000000100e497223 */ /* 0x000fe20000000049 */
[----:B0-----:R-:W-:Y:S06]  /*6d00*/  @!P0 BRA `(.L_x_184) ;  /* 0x0000000000108947 */ /* 0x001fec0003800000 */
[----:B------:R-:W-:Y:S02]  /*6d10*/  MOV R39, R49 ;  /* 0x0000003100277202 */ /* 0x000fe40000000f00 */
[----:B------:R-:W-:-:S07]  /*6d20*/  MOV R38, 0x6d40 ;  /* 0x00006d4000267802 */ /* 0x000fce0000000f00 */
[----:B-----5:R-:W-:Y:S05]  /*6d30*/  CALL.REL.NOINC `($__internal_1_$__cuda_sm3x_div_rn_noftz_f32_slowpath) ;  /* 0x000003b400e47944 */ /* 0x020fea0003c00000 */
[----:B------:R-:W-:-:S07]  /*6d40*/  IMAD.MOV.U32 R73, RZ, RZ, R34 ;  /* 0x000000ffff497224 */ /* 0x000fce00078e0022 */
.L_x_184:
[----:B------:R-:W-:Y:S05]  /*6d50*/  BSYNC.RECONVERGENT B3 ;  /* 0x0000000000037941 */ /* 0x000fea0003800200 */
.L_x_183:
[----:B------:R-:W0:Y:S01]  /*6d60*/  MUFU.RCP R14, R37 ;  /* 0x00000025000e7308 */ /* 0x000e220000001000 */
[----:B-----5:R-:W-:Y:S01]  /*6d70*/  FMUL R89, R22, R15 ;  /* 0x0000000f16597220 */ /* 0x020fe20000400000 */
[----:B------:R-:W-:Y:S06]  /*6d80*/  BSSY.RECONVERGENT B3, `(.L_x_185) ;  /* 0x000000b000037945 */ /* 0x000fec0003800200 */
[----:B------:R-:W1:Y:S01]  /*6d90*/  FCHK P0, R89, R37 ;  /* 0x0000002559007302 */ /* 0x000e620000000000 */
[----:B0-----:R-:W-:-:S04]  /*6da0*/  FFMA R17, R14, -R37, 1 ;  /* 0x3f8000000e117423 */ /* 0x001fc80000000825 */
[----:B------:R-:W-:-:S04]  /*6db0*/  FFMA R14, R14, R17, R14 ;  /* 0x000000110e0e7223 */ /* 0x000fc8000000000e */
[----:B------:R-:W-:-:S04]  /*6dc0*/  FFMA R16, R89, R14, RZ ;  /* 0x0000000e59107223 */ /* 0x000fc800000000ff */
[----:B------:R-:W-:-:S04]  /*6dd0*/  FFMA R15, R16, -R37, R89 ;  /* 0x80000025100f7223 */ /* 0x000fc80000000059 */
[----:B------:R-:W-:Y:S01]  /*6de0*/  FFMA R34, R14, R15, R16 ;  /* 0x0000000f0e227223 */ /* 0x000fe20000000010 */
[----:B-1----:R-:W-:Y:S06]  /*6df0*/  @!P0 BRA `(.L_x_186) ;  /* 0x00000000000c8947 */ /* 0x002fec0003800000 */
[----:B------:R-:W-:Y:S02]  /*6e00*/  MOV R39, R37 ;  /* 0x0000002500277202 */ /* 0x000fe40000000f00 */
[----:B------:R-:W-:-:S07]  /*6e10*/  MOV R38, 0x6e30 ;  /* 0x00006e3000267802 */ /* 0x000fce0000000f00 */
[----:B------:R-:W-:Y:S05]  /*6e20*/  CALL.REL.NOINC `($__internal_1_$__cuda_sm3x_div_rn_noftz_f32_slowpath) ;  /* 0x000003b400a87944 */ /* 0x000fea0003c00000 */
.L_x_186:
[----:B------:R-:W-:Y:S05]  /*6e30*/  BSYNC.RECONVERGENT B3 ;  /* 0x0000000000037941 */ /* 0x000fea0003800200 */
.L_x_185:
[----:B------:R-:W2:Y:S04]  /*6e40*/  LDL R18, [R71+0x5e4] ;  /* 0x0005e40047127983 */ /* 0x000ea80000100800 */
[----:B------:R-:W3:Y:S04]  /*6e50*/  LDL.64 R14, [R71+0x5ec] ;  /* 0x0005ec00470e7983 */ /* 0x000ee80000100a00 */
[----:B------:R-:W4:Y:S01]  /*6e60*/  LDL.64 R16, [R71+0x404] ;  /* 0x0004040047107983 */ /* 0x000f220000100a00 */
[--C-:B------:R-:W-:Y:S01]  /*6e70*/  FADD R39, R22, R73.reuse ;  /* 0x0000004916277221 */ /* 0x100fe20000000000 */
[C-C-:B------:R-:W-:Y:S01]  /*6e80*/  FADD R35, -R34.reuse, R73.reuse ;  /* 0x0000004922237221 */ /* 0x140fe20000000100 */
[----:B------:R-:W-:Y:S01]  /*6e90*/  FADD R73, R34, R73 ;  /* 0x0000004922497221 */ /* 0x000fe20000000000 */
[----:B------:R-:W0:Y:S01]  /*6ea0*/  MUFU.RCP R40, R49 ;  /* 0x0000003100287308 */ /* 0x000e220000001000 */
[----:B------:R-:W-:Y:S01]  /*6eb0*/  FFMA R38, R50, R39, 1 ;  /* 0x3f80000032267423 */ /* 0x000fe20000000027 */
[C---:B------:R-:W-:Y:S01]  /*6ec0*/  FMUL R35, R46.reuse, R35 ;  /* 0x000000232e237220 */ /* 0x040fe20000400000 */
[----:B------:R-:W-:Y:S01]  /*6ed0*/  FMUL R73, R46, R73 ;  /* 0x000000492e497220 */ /* 0x000fe20000400000 */
[----:B------:R-:W-:Y:S01]  /*6ee0*/  FFMA R34, -R50, R39, 1 ;  /* 0x3f80000032227423 */ /* 0x000fe20000000127 */
[----:B------:R-:W-:Y:S01]  /*6ef0*/  FMUL R38, R38, R19 ;  /* 0x0000001326267220 */ /* 0x000fe20000400000 */
[----:B------:R-:W-:Y:S01]  /*6f00*/  FADD R72, -R35, -RZ ;  /* 0x800000ff23487221 */ /* 0x000fe20000000100 */
[----:B------:R-:W-:Y:S01]  /*6f10*/  FADD R74, -R73, -RZ ;  /* 0x800000ff494a7221 */ /* 0x000fe20000000100 */
[----:B------:R-:W-:Y:S01]  /*6f20*/  BSSY.RECONVERGENT B3, `(.L_x_187) ;  /* 0x0000014000037945 */ /* 0x000fe20003800200 */
[----:B------:R1:W-:Y:S04]  /*6f30*/  STL [R71+0xd80], R34 ;  /* 0x000d802247007387 */ /* 0x0003e80000100800 */
[----:B------:R1:W-:Y:S04]  /*6f40*/  STL [R71+0xb9c], R72 ;  /* 0x000b9c4847007387 */ /* 0x0003e80000100800 */
[----:B------:R1:W-:Y:S01]  /*6f50*/  STL [R71+0xf64], R74 ;  /* 0x000f644a47007387 */ /* 0x0003e20000100800 */
[----:B--2---:R-:W-:Y:S01]  /*6f60*/  FFMA R18, R35, R18, R38 ;  /* 0x0000001223127223 */ /* 0x004fe20000000026 */
[----:B0-----:R-:W-:-:S03]  /*6f70*/  FFMA R35, -R49, R40, 1 ;  /* 0x3f80000031237423 */ /* 0x001fc60000000128 */
[----:B---3--:R-:W-:Y:S01]  /*6f80*/  FFMA R38, R73, R14, R18 ;  /* 0x0000000e49267223 */ /* 0x008fe20000000012 */
[----:B----4-:R-:W-:-:S04]  /*6f90*/  FMUL R18, R16, R16 ;  /* 0x0000001010127220 */ /* 0x010fc80000400000 */
[----:B------:R1:W-:Y:S01]  /*6fa0*/  STL [R71+0x1148], R38 ;  /* 0x0011482647007387 */ /* 0x0003e20000100800 */
[----:B------:R-:W-:Y:S01]  /*6fb0*/  FMUL R89, R18, 9.9999990510468705907e-09 ;  /* 0x322bcc7612597820 */ /* 0x000fe20000400000 */
[----:B------:R-:W-:-:S03]  /*6fc0*/  FFMA R18, R40, R35, R40 ;  /* 0x0000002328127223 */ /* 0x000fc60000000028 */
[----:B------:R-:W0:Y:S01]  /*6fd0*/  FCHK P0, R89, R49 ;  /* 0x0000003159007302 */ /* 0x000e220000000000 */
[----:B------:R-:W-:-:S04]  /*6fe0*/  FFMA R73, R18, R89, RZ ;  /* 0x0000005912497223 */ /* 0x000fc800000000ff */
[----:B------:R-:W-:-:S04]  /*6ff0*/  FFMA R40, -R49, R73, R89 ;  /* 0x0000004931287223 */ /* 0x000fc80000000159 */
[----:B------:R-:W-:Y:S01]  /*7000*/  FFMA R73, R18, R40, R73 ;  /* 0x0000002812497223 */ /* 0x000fe20000000049 */
[----:B01----:R-:W-:Y:S06]  /*7010*/  @!P0 BRA `(.L_x_188) ;  /* 0x0000000000108947 */ /* 0x003fec0003800000 */
[----:B------:R-:W-:Y:S02]  /*7020*/  MOV R39, R49 ;  /* 0x0000003100277202 */ /* 0x000fe40000000f00 */
[----:B------:R-:W-:-:S07]  /*7030*/  MOV R38, 0x7050 ;  /* 0x0000705000267802 */ /* 0x000fce0000000f00 */
[----:B------:R-:W-:Y:S05]  /*7040*/  CALL.REL.NOINC `($__internal_1_$__cuda_sm3x_div_rn_noftz_f32_slowpath) ;  /* 0x000003b400207944 */ /* 0x000fea0003c00000 */
[----:B------:R-:W-:-:S07]  /*7050*/  MOV R73, R34 ;  /* 0x0000002200497202 */ /* 0x000fce0000000f00 */
.L_x_188:
[----:B------:R-:W-:Y:S05]  /*7060*/  BSYNC.RECONVERGENT B3 ;  /* 0x0000000000037941 */ /* 0x000fea0003800200 */
.L_x_187:
[----:B------:R-:W0:Y:S01]  /*7070*/  MUFU.RCP R18, R37 ;  /* 0x0000002500127308 */ /* 0x000e220000001000 */
[----:B------:R-:W-:Y:S01]  /*7080*/  FMUL R89, R22, R16 ;  /* 0x0000001016597220 */ /* 0x000fe20000400000 */
        /* <DEDUP_REMOVED lines=11> */
.L_x_190:
[----:B------:R-:W-:Y:S05]  /*7140*/  BSYNC.RECONVERGENT B3 ;  /* 0x0000000000037941 */ /* 0x000fea0003800200 */
.L_x_189:
        /* <DEDUP_REMOVED lines=12> */
[----:B------:R-:W-:Y:S01]  /*7210*/  FFMA R38, R16, R19, R41 ;  /* 0x0000001310267223 */ /* 0x000fe20000000029 */
[----:B------:R-:W-:Y:S01]  /*7220*/  FMUL R16, R17, R17 ;  /* 0x0000001111107220 */ /* 0x000fe20000400000 */
[----:B------:R1:W-:Y:S02]  /*7230*/  STL [R71+0xd84], R34 ;  /* 0x000d842247007387 */ /* 0x0003e40000100800 */
[----:B------:R-:W-:Y:S01]  /*7240*/  FFMA R38, R15, R18, R38 ;  /* 0x000000120f267223 */ /* 0x000fe20000000026 */
[----:B------:R-:W-:Y:S01]  /*7250*/  FMUL R89, R16, 9.9999990510468705907e-09 ;  /* 0x322bcc7610597820 */ /* 0x000fe20000400000 */
[----:B------:R1:W-:Y:S01]  /*7260*/  STL [R71+0xba0], R40 ;  /* 0x000ba02847007387 */ /* 0x0003e20000100800 */
[----:B0-----:R-:W-:-:S02]  /*7270*/  FFMA R19, -R49, R74, 1 ;  /* 0x3f80000031137423 */ /* 0x001fc4000000014a */
[----:B------:R-:W0:Y:S01]  /*7280*/  FCHK P0, R89, R49 ;  /* 0x0000003159007302 */ /* 0x000e220000000000 */
[----:B------:R1:W-:Y:S01]  /*7290*/  STL [R71+0xf68], R72 ;  /* 0x000f684847007387 */ /* 0x0003e20000100800 */
[----:B------:R-:W-:-:S03]  /*72a0*/  FFMA R16, R74, R19, R74 ;  /* 0x000000134a107223 */ /* 0x000fc6000000004a */
[----:B------:R1:W-:Y:S01]  /*72b0*/  STL [R71+0x114c], R38 ;  /* 0x00114c2647007387 */ /* 0x0003e20000100800 */
[----:B------:R-:W-:-:S04]  /*72c0*/  FFMA R73, R16, R89, RZ ;  /* 0x0000005910497223 */ /* 0x000fc800000000ff */
[----:B------:R-:W-:-:S04]  /*72d0*/  FFMA R18, -R49, R73, R89 ;  /* 0x0000004931127223 */ /* 0x000fc80000000159 */
[----:B------:R-:W-:Y:S01]  /*72e0*/  FFMA R73, R16, R18, R73 ;  /* 0x0000001210497223 */ /* 0x000fe20000000049 */
[----:B01----:R-:W-:Y:S06]  /*72f0*/  @!P0 BRA `(.L_x_192) ;  /* 0x0000000000108947 */ /* 0x003fec0003800000 */
[----:B------:R-:W-:Y:S01]  /*7300*/  IMAD.MOV.U32 R39, RZ, RZ, R49 ;  /* 0x000000ffff277224 */ /* 0x000fe200078e0031 */
[----:B------:R-:W-:-:S07]  /*7310*/  MOV R38, 0x7330 ;  /* 0x0000733000267802 */ /* 0x000fce0000000f00 */
[----:B------:R-:W-:Y:S05]  /*7320*/  CALL.REL.NOINC `($__internal_1_$__cuda_sm3x_div_rn_noftz_f32_slowpath) ;  /* 0x000003b000687944 */ /* 0x000fea0003c00000 */
[----:B------:R-:W-:-:S07]  /*7330*/  MOV R73, R34 ;  /* 0x0000002200497202 */ /* 0x000fce0000000f00 */
.L_x_192:
[----:B------:R-:W-:Y:S05]  /*7340*/  BSYNC.RECONVERGENT B3 ;  /* 0x0000000000037941 */ /* 0x000fea0003800200 */
.L_x_191:
        /* <DEDUP_REMOVED lines=13> */
.L_x_194:
[----:B------:R-:W-:Y:S05]  /*7420*/  BSYNC.RECONVERGENT B3 ;  /* 0x0000000000037941 */ /* 0x000fea0003800200 */
.L_x_193:
[----:B------:R-:W2:Y:S04]  /*7430*/  LDL.64 R18, [R71+0x5f4] ;  /* 0x0005f40047127983 */ /* 0x000ea80000100a00 */
[----:B------:R-:W3:Y:S01]  /*7440*/  LDL R17, [R71+0x40c] ;  /* 0x00040c0047117983 */ /* 0x000ee20000100800 */
[--C-:B------:R-:W-:Y:S01]  /*7450*/  FADD R39, R22, R73.reuse ;  /* 0x0000004916277221 */ /* 0x100fe20000000000 */
[C-C-:B------:R-:W-:Y:S01]  /*7460*/  FADD R35, -R34.reuse, R73.reuse ;  /* 0x0000004922237221 */ /* 0x140fe20000000100 */
[----:B------:R-:W-:Y:S01]  /*7470*/  FADD R73, R34, R73 ;  /* 0x0000004922497221 */ /* 0x000fe20000000000 */
[----:B------:R-:W0:Y:S01]  /*7480*/  MUFU.RCP R38, R49 ;  /* 0x0000003100267308 */ /* 0x000e220000001000 */
[----:B------:R-:W-:Y:S01]  /*7490*/  FFMA R16, R50, R39, 1 ;  /* 0x3f80000032107423 */ /* 0x000fe20000000027 */
[C---:B------:R-:W-:Y:S01]  /*74a0*/  FMUL R35, R46.reuse, R35 ;  /* 0x000000232e237220 */ /* 0x040fe20000400000 */
[----:B------:R-:W-:Y:S01]  /*74b0*/  FMUL R73, R46, R73 ;  /* 0x000000492e497220 */ /* 0x000fe20000400000 */
[----:B------:R-:W-:Y:S01]  /*74c0*/  BSSY.RECONVERGENT B3, `(.L_x_195) ;  /* 0x0000018000037945 */ /* 0x000fe20003800200 */
[----:B------:R-:W-:Y:S01]  /*74d0*/  FMUL R41, R15, R16 ;  /* 0x000000100f297220 */ /* 0x000fe20000400000 */
[----:B------:R-:W-:Y:S01]  /*74e0*/  FFMA R16, -R50, R39, 1 ;  /* 0x3f80000032107423 */ /* 0x000fe20000000127 */
[----:B------:R-:W-:Y:S01]  /*74f0*/  FADD R40, -R35, -RZ ;  /* 0x800000ff23287221 */ /* 0x000fe20000000100 */
[----:B------:R-:W-:Y:S01]  /*7500*/  FADD R72, -R73, -RZ ;  /* 0x800000ff49487221 */ /* 0x000fe20000000100 */
[----:B------:R-:W-:-:S02]  /*7510*/  FFMA R14, R14, R35, R41 ;  /* 0x000000230e0e7223 */ /* 0x000fc40000000029 */
[----:B------:R1:W-:Y:S04]  /*7520*/  STL [R71+0xd88], R16 ;  /* 0x000d881047007387 */ /* 0x0003e80000100800 */
[----:B------:R1:W-:Y:S01]  /*7530*/  STL [R71+0xba4], R40 ;  /* 0x000ba42847007387 */ /* 0x0003e20000100800 */
[----:B0-----:R-:W-:-:S03]  /*7540*/  FFMA R35, -R49, R38, 1 ;  /* 0x3f80000031237423 */ /* 0x001fc60000000126 */
[----:B------:R1:W-:Y:S01]  /*7550*/  STL [R71+0xf6c], R72 ;  /* 0x000f6c4847007387 */ /* 0x0003e20000100800 */
[----:B--2---:R-:W-:Y:S01]  /*7560*/  FFMA R34, R73, R18, R14 ;  /* 0x0000001249227223 */ /* 0x004fe2000000000e */
[----:B---3--:R-:W-:-:S04]  /*7570*/  FMUL R14, R17, R17 ;  /* 0x00000011110e7220 */ /* 0x008fc80000400000 */
        /* <DEDUP_REMOVED lines=12> */
.L_x_196:
[----:B------:R-:W-:Y:S05]  /*7640*/  BSYNC.RECONVERGENT B3 ;  /* 0x0000000000037941 */ /* 0x000fea0003800200 */
.L_x_195:
        /* <DEDUP_REMOVED lines=10> */
[----:B------:R-:W-:Y:S01]  /*76f0*/  IMAD.MOV.U32 R39, RZ, RZ, R37 ;  /* 0x000000ffff277224 */ /* 0x000fe200078e0025 */
[----:B------:R-:W-:-:S07]  /*7700*/  MOV R38, 0x7720 ;  /* 0x0000772000267802 */ /* 0x000fce0000000f00 */
[----:B------:R-:W-:Y:S05]  /*7710*/  CALL.REL.NOINC `($__internal_1_$__cuda_sm3x_div_rn_noftz_f32_slowpath) ;  /* 0x000003ac006c7944 */ /* 0x000fea0003c00000 */
.L_x_198:
[----:B------:R-:W-:Y:S05]  /*7720*/  BSYNC.RECONVERGENT B3 ;  /* 0x0000000000037941 */ /* 0x000fea0003800200 */
.L_x_197:
[--C-:B------:R-:W-:Y:S01]  /*7730*/  FADD R35, R22, R73.reuse ;  /* 0x0000004916237221 */ /* 0x100fe20000000000 */
[C-C-:B------:R-:W-:Y:S01]  /*7740*/  FADD R17, -R34.reuse, R73.reuse ;  /* 0x0000004922117221 */ /* 0x140fe20000000100 */
[----:B------:R-:W-:Y:S02]  /*7750*/  FADD R73, R34, R73 ;  /* 0x0000004922497221 */ /* 0x000fe40000000000 */
[----:B------:R-:W-:Y:S01]  /*7760*/  FFMA R39, R50, R35, 1 ;  /* 0x3f80000032277423 */ /* 0x000fe20000000023 */
[C---:B------:R-:W-:Y:S01]  /*7770*/  FMUL R14, R46.reuse, R17 ;  /* 0x000000112e0e7220 */ /* 0x040fe20000400000 */
[----:B------:R-:W-:Y:S02]  /*7780*/  FMUL R16, R46, R73 ;  /* 0x000000492e107220 */ /* 0x000fe40000400000 */
[----:B------:R-:W-:Y:S01]  /*7790*/  FMUL R34, R18, R39 ;  /* 0x0000002712227220 */ /* 0x000fe20000400000 */
[----:B------:R-:W-:Y:S01]  /*77a0*/  FADD R40, -R14, -RZ ;  /* 0x800000ff0e287221 */ /* 0x000fe20000000100 */
[----:B------:R-:W-:-:S02]  /*77b0*/  FADD R72, -R16, -RZ ;  /* 0x800000ff10487221 */ /* 0x000fc40000000100 */
[----:B------:R-:W-:Y:S01]  /*77c0*/  FFMA R38, R15, R14, R34 ;  /* 0x0000000e0f267223 */ /* 0x000fe20000000022 */
[----:B------:R-:W-:Y:S01]  /*77d0*/  FFMA R34, -R50, R35, 1 ;  /* 0x3f80000032227423 */ /* 0x000fe20000000123 */
[----:B------:R0:W-:Y:S01]  /*77e0*/  STL [R71+0xba8], R40 ;  /* 0x000ba82847007387 */ /* 0x0001e20000100800 */
[C---:B------:R-:W-:Y:S01]  /*77f0*/  IADD3 R14, PT, PT, R24.reuse, 0x3, RZ ;  /* 0x00000003180e7810 */ /* 0x040fe20007ffe0ff */
[----:B------:R-:W-:Y:S01]  /*7800*/  FFMA R38, R19, R16, R38 ;  /* 0x0000001013267223 */ /* 0x000fe20000000026 */
[----:B------:R-:W-:Y:S01]  /*7810*/  IADD3 R24, PT, PT, R24, 0x4, RZ ;  /* 0x0000000418187810 */ /* 0x000fe20007ffe0ff */
[----:B------:R0:W-:Y:S01]  /*7820*/  STL [R71+0xd8c], R34 ;  /* 0x000d8c2247007387 */ /* 0x0001e20000100800 */
[----:B------:R-:W-:-:S03]  /*7830*/  ISETP.NE.AND P0, PT, R14, R61, PT ;  /* 0x0000003d0e00720c */ /* 0x000fc60003f05270 */
[----:B------:R0:W-:Y:S04]  /*7840*/  STL [R71+0xf70], R72 ;  /* 0x000f704847007387 */ /* 0x0001e80000100800 */
[----:B------:R0:W-:Y:S06]  /*7850*/  STL [R71+0x1154], R38 ;  /* 0x0011542647007387 */ /* 0x0001ec0000100800 */
[----:B------:R-:W-:Y:S05]  /*7860*/  @P0 BRA `(.L_x_199) ;  /* 0xfffffff000f40947 */ /* 0x000fea000383ffff */
[----:B------:R-:W-:-:S13]  /*7870*/  ISETP.NE.AND P4, PT, R69, RZ, PT ;  /* 0x000000ff4500720c */ /* 0x000fda0003f85270 */
[----:B------:R-:W-:Y:S05]  /*7880*/  @!P4 BRA `(.L_x_200) ;  /* 0x000000080050c947 */ /* 0x000fea0003800000 */
[----:B------:R-:W2:Y:S01]  /*7890*/  LDL R15, [R71+0x410] ;  /* 0x00041000470f7983 */ /* 0x000ea20000100800 */
[----:B------:R-:W1:Y:S01]  /*78a0*/  MUFU.RCP R16, R49 ;  /* 0x0000003100107308 */ /* 0x000e620000001000 */
[----:B------:R-:W-:Y:S01]  /*78b0*/  BSSY.RECONVERGENT B3, `(.L_x_201) ;  /* 0x000000e000037945 */ /* 0x000fe20003800200 */
[----:B-1----:R-:W-:Y:S01]  /*78c0*/  FFMA R17, -R49, R16, 1 ;  /* 0x3f80000031117423 */ /* 0x002fe20000000110 */
[----:B--2---:R-:W-:-:S04]  /*78d0*/  FMUL R14, R15, R15 ;  /* 0x0000000f0f0e7220 */ /* 0x004fc80000400000 */
[----:B------:R-:W-:Y:S01]  /*78e0*/  FMUL R89, R14, 9.9999990510468705907e-09 ;  /* 0x322bcc760e597820 */ /* 0x000fe20000400000 */
[----:B------:R-:W-:-:S03]  /*78f0*/  FFMA R14, R16, R17, R16 ;  /* 0x00000011100e7223 */ /* 0x000fc60000000010 */
[----:B------:R-:W1:Y:S01]  /*7900*/  FCHK P0, R89, R49 ;  /* 0x0000003159007302 */ /* 0x000e620000000000 */
[----:B------:R-:W-:-:S04]  /*7910*/  FFMA R17, R14, R89, RZ ;  /* 0x000000590e117223 */ /* 0x000fc800000000ff */
[----:B------:R-:W-:-:S04]  /*7920*/  FFMA R16, -R49, R17, R89 ;  /* 0x0000001131107223 */ /* 0x000fc80000000159 */
[----:B------:R-:W-:Y:S01]  /*7930*/  FFMA R17, R14, R16, R17 ;  /* 0x000000100e117223 */ /* 0x000fe20000000011 */
[----:B-1----:R-:W-:Y:S06]  /*7940*/  @!P0 BRA `(.L_x_202) ;  /* 0x0000000000108947 */ /* 0x002fec0003800000 */
[----:B------:R-:W-:Y:S02]  /*7950*/  MOV R39, R49 ;  /* 0x0000003100277202 */ /* 0x000fe40000000f00 */
[----:B0-----:R-:W-:-:S07]  /*7960*/  MOV R38, 0x7980 ;  /* 0x0000798000267802 */ /* 0x001fce0000000f00 */
[----:B------:R-:W-:Y:S05]  /*7970*/  CALL.REL.NOINC `($__internal_1_$__cuda_sm3x_div_rn_noftz_f32_slowpath) ;  /* 0x000003a800d47944 */ /* 0x000fea0003c00000 */
[----:B------:R-:W-:-:S07]  /*7980*/  MOV R17, R34 ;  /* 0x0000002200117202 */ /* 0x000fce0000000f00 */
.L_x_202:
[----:B------:R-:W-:Y:S05]  /*7990*/  BSYNC.RECONVERGENT B3 ;  /* 0x0000000000037941 */ /* 0x000fea0003800200 */
.L_x_201:
[----:B------:R-:W1:Y:S01]  /*79a0*/  MUFU.RCP R14, R37 ;  /* 0x00000025000e7308 */ /* 0x000e620000001000 */
[----:B------:R-:W-:Y:S01]  /*79b0*/  FMUL R89, R22, R15 ;  /* 0x0000000f16597220 */ /* 0x000fe20000400000 */
[----:B------:R-:W-:Y:S06]  /*79c0*/  BSSY.RECONVERGENT B3, `(.L_x_203) ;  /* 0x000000b000037945 */ /* 0x000fec0003800200 */
[----:B------:R-:W2:Y:S01]  /*79d0*/  FCHK P0, R89, R37 ;  /* 0x0000002559007302 */ /* 0x000ea20000000000 */
[----:B-1----:R-:W-:-:S04]  /*79e0*/  FFMA R35, R14, -R37, 1 ;  /* 0x3f8000000e237423 */ /* 0x002fc80000000825 */
[----:B------:R-:W-:-:S04]  /*79f0*/  FFMA R14, R14, R35, R14 ;  /* 0x000000230e0e7223 */ /* 0x000fc8000000000e */
[----:B------:R-:W-:-:S04]  /*7a00*/  FFMA R15, R14, R89, RZ ;  /* 0x000000590e0f7223 */ /* 0x000fc800000000ff */
[----:B------:R-:W-:-:S04]  /*7a10*/  FFMA R16, R15, -R37, R89 ;  /* 0x800000250f107223 */ /* 0x000fc80000000059 */
[----:B0-----:R-:W-:Y:S01]  /*7a20*/  FFMA R34, R14, R16, R15 ;  /* 0x000000100e227223 */ /* 0x001fe2000000000f */
[----:B--2---:R-:W-:Y:S06]  /*7a30*/  @!P0 BRA `(.L_x_204) ;  /* 0x00000000000c8947 */ /* 0x004fec0003800000 */
[----:B------:R-:W-:Y:S01]  /*7a40*/  IMAD.MOV.U32 R39, RZ, RZ, R37 ;  /* 0x000000ffff277224 */ /* 0x000fe200078e0025 */
[----:B------:R-:W-:-:S07]  /*7a50*/  MOV R38, 0x7a70 ;  /* 0x00007a7000267802 */ /* 0x000fce0000000f00 */
[----:B------:R-:W-:Y:S05]  /*7a60*/  CALL.REL.NOINC `($__internal_1_$__cuda_sm3x_div_rn_noftz_f32_slowpath) ;  /* 0x000003a800987944 */ /* 0x000fea0003c00000 */
.L_x_204:
[----:B------:R-:W-:Y:S05]  /*7a70*/  BSYNC.RECONVERGENT B3 ;  /* 0x0000000000037941 */ /* 0x000fea0003800200 */
.L_x_203:
[----:B------:R-:W2:Y:S01]  /*7a80*/  LDL R15, [R71+0x5fc] ;  /* 0x0005fc00470f7983 */ /* 0x000ea20000100800 */
[--C-:B------:R-:W-:Y:S01]  /*7a90*/  FADD R39, R22, R17.reuse ;  /* 0x0000001116277221 */ /* 0x100fe20000000000 */
[C-C-:B------:R-:W-:Y:S01]  /*7aa0*/  FADD R35, -R34.reuse, R17.reuse ;  /* 0x0000001122237221 */ /* 0x140fe20000000100 */
[----:B------:R-:W-:Y:S01]  /*7ab0*/  FADD R17, R34, R17 ;  /* 0x0000001122117221 */ /* 0x000fe20000000000 */
[----:B------:R-:W-:Y:S01]  /*7ac0*/  ISETP.NE.AND P0, PT, R69, 0x1, PT ;  /* 0x000000014500780c */ /* 0x000fe20003f05270 */
[----:B------:R-:W-:Y:S01]  /*7ad0*/  FFMA R14, R50, R39, 1 ;  /* 0x3f800000320e7423 */ /* 0x000fe20000000027 */
[----:B------:R-:W-:Y:S01]  /*7ae0*/  FMUL R35, R46, R35 ;  /* 0x000000232e237220 */ /* 0x000fe20000400000 */
[----:B------:R-:W-:Y:S02]  /*7af0*/  FFMA R16, -R50, R39, 1 ;  /* 0x3f80000032107423 */ /* 0x000fe40000000127 */
[----:B------:R-:W-:Y:S01]  /*7b00*/  FMUL R41, R19, R14 ;  /* 0x0000000e13297220 */ /* 0x000fe20000400000 */
[----:B------:R-:W-:-:S02]  /*7b10*/  FMUL R14, R46, R17 ;  /* 0x000000112e0e7220 */ /* 0x000fc40000400000 */
[----:B------:R1:W-:Y:S01]  /*7b20*/  STL [R71+0xd90], R16 ;  /* 0x000d901047007387 */ /* 0x0003e20000100800 */
[----:B------:R-:W-:Y:S01]  /*7b30*/  FFMA R41, R18, R35, R41 ;  /* 0x0000002312297223 */ /* 0x000fe20000000029 */
[----:B------:R-:W-:Y:S01]  /*7b40*/  FADD R24, -R14, -RZ ;  /* 0x800000ff0e187221 */ /* 0x000fe20000000100 */
[----:B------:R-:W-:-:S04]  /*7b50*/  FADD R18, -R35, -RZ ;  /* 0x800000ff23127221 */ /* 0x000fc80000000100 */
[----:B------:R1:W-:Y:S04]  /*7b60*/  STL [R71+0xf74], R24 ;  /* 0x000f741847007387 */ /* 0x0003e80000100800 */
[----:B------:R1:W-:Y:S01]  /*7b70*/  STL [R71+0xbac], R18 ;  /* 0x000bac1247007387 */ /* 0x0003e20000100800 */
[----:B--2---:R-:W-:-:S05]  /*7b80*/  FFMA R14, R14, R15, R41 ;  /* 0x0000000f0e0e7223 */ /* 0x004fca0000000029 */
[----:B------:R1:W-:Y:S01]  /*7b90*/  STL [R71+0x1158], R14 ;  /* 0x0011580e47007387 */ /* 0x0003e20000100800 */
[----:B------:R-:W-:Y:S05]  /*7ba0*/  @!P0 BRA `(.L_x_200) ;  /* 0x0000000400888947 */ /* 0x000fea0003800000 */
[----:B------:R-:W2:Y:S01]  /*7bb0*/  LDL R73, [R71+0x414] ;  /* 0x0004140047497983 */ /* 0x000ea20000100800 */
[----:B-1----:R-:W0:Y:S01]  /*7bc0*/  MUFU.RCP R16, R49 ;  /* 0x0000003100107308 */ /* 0x002e220000001000 */
[----:B------:R-:W-:Y:S01]  /*7bd0*/  BSSY.RECONVERGENT B3, `(.L_x_205) ;  /* 0x000000e000037945 */ /* 0x000fe20003800200 */
[----:B0-----:R-:W-:Y:S01]  /*7be0*/  FFMA R17, -R49, R16, 1 ;  /* 0x3f80000031117423 */ /* 0x001fe20000000110 */
[----:B--2---:R-:W-:-:S04]  /*7bf0*/  FMUL R14, R73, R73 ;  /* 0x00000049490e7220 */ /* 0x004fc80000400000 */
[----:B------:R-:W-:Y:S01]  /*7c00*/  FMUL R89, R14, 9.9999990510468705907e-09 ;  /* 0x322bcc760e597820 */ /* 0x000fe20000400000 */
[----:B------:R-:W-:-:S03]  /*7c10*/  FFMA R14, R16, R17, R16 ;  /* 0x00000011100e7223 */ /* 0x000fc60000000010 */
[----:B------:R-:W0:Y:S01]  /*7c20*/  FCHK P0, R89, R49 ;  /* 0x0000003159007302 */ /* 0x000e220000000000 */
[----:B------:R-:W-:-:S04]  /*7c30*/  FFMA R17, R14, R89, RZ ;  /* 0x000000590e117223 */ /* 0x000fc800000000ff */
[----:B------:R-:W-:-:S04]  /*7c40*/  FFMA R16, -R49, R17, R89 ;  /* 0x0000001131107223 */ /* 0x000fc80000000159 */
[----:B------:R-:W-:Y:S01]  /*7c50*/  FFMA R17, R14, R16, R17 ;  /* 0x000000100e117223 */ /* 0x000fe20000000011 */
[----:B0-----:R-:W-:Y:S06]  /*7c60*/  @!P0 BRA `(.L_x_206) ;  /* 0x0000000000108947 */ /* 0x001fec0003800000 */
[----:B------:R-:W-:Y:S02]  /*7c70*/  MOV R39, R49 ;  /* 0x0000003100277202 */ /* 0x000fe40000000f00 */
[----:B------:R-:W-:-:S07]  /*7c80*/  MOV R38, 0x7ca0 ;  /* 0x00007ca000267802 */ /* 0x000fce0000000f00 */
[----:B------:R-:W-:Y:S05]  /*7c90*/  CALL.REL.NOINC `($__internal_1_$__cuda_sm3x_div_rn_noftz_f32_slowpath) ;  /* 0x000003a8000c7944 */ /* 0x000fea0003c00000 */
[----:B------:R-:W-:-:S07]  /*7ca0*/  MOV R17, R34 ;  /* 0x0000002200117202 */ /* 0x000fce0000000f00 */
.L_x_206:
[----:B------:R-:W-:Y:S05]  /*7cb0*/  BSYNC.RECONVERGENT B3 ;  /* 0x0000000000037941 */ /* 0x000fea0003800200 */
.L_x_205:
        /* <DEDUP_REMOVED lines=13> */
.L_x_208:
[----:B------:R-:W-:Y:S05]  /*7d90*/  BSYNC.RECONVERGENT B3 ;  /* 0x0000000000037941 */ /* 0x000fea0003800200 */
.L_x_207:
[----:B------:R-:W2:Y:S01]  /*7da0*/  LDL R16, [R71+0x600] ;  /* 0x0006000047107983 */ /* 0x000ea20000100800 */
[--C-:B------:R-:W-:Y:S01]  /*7db0*/  FADD R39, R22, R17.reuse ;  /* 0x0000001116277221 */ /* 0x100fe20000000000 */
[C-C-:B------:R-:W-:Y:S01]  /*7dc0*/  FADD R35, -R34.reuse, R17.reuse ;  /* 0x0000001122237221 */ /* 0x140fe20000000100 */
[----:B------:R-:W-:Y:S01]  /*7dd0*/  FADD R17, R34, R17 ;  /* 0x0000001122117221 */ /* 0x000fe20000000000 */
[----:B------:R-:W-:Y:S01]  /*7de0*/  ISETP.NE.AND P0, PT, R69, 0x2, PT ;  /* 0x000000024500780c */ /* 0x000fe20003f05270 */
[----:B------:R-:W-:Y:S01]  /*7df0*/  FFMA R18, R50, R39, 1 ;  /* 0x3f80000032127423 */ /* 0x000fe20000000027 */
[C---:B------:R-:W-:Y:S01]  /*7e00*/  FMUL R14, R46.reuse, R35 ;  /* 0x000000232e0e7220 */ /* 0x040fe20000400000 */
[----:B------:R-:W-:Y:S02]  /*7e10*/  FMUL R17, R46, R17 ;  /* 0x000000112e117220 */ /* 0x000fe40000400000 */
[----:B------:R-:W-:Y:S02]  /*7e20*/  FMUL R18, R15, R18 ;  /* 0x000000120f127220 */ /* 0x000fe40000400000 */
[----:B------:R-:W-:-:S02]  /*7e30*/  FADD R34, -R17, -RZ ;  /* 0x800000ff11227221 */ /* 0x000fc40000000100 */
[----:B------:R-:W-:Y:S01]  /*7e40*/  FFMA R24, R19, R14, R18 ;  /* 0x0000000e13187223 */ /* 0x000fe20000000012 */
[----:B------:R-:W-:Y:S01]  /*7e50*/  FFMA R18, -R50, R39, 1 ;  /* 0x3f80000032127423 */ /* 0x000fe20000000127 */
[----:B------:R-:W-:Y:S01]  /*7e60*/  FADD R14, -R14, -RZ ;  /* 0x800000ff0e0e7221 */ /* 0x000fe20000000100 */
[----:B------:R3:W-:Y:S04]  /*7e70*/  STL [R71+0xf78], R34 ;  /* 0x000f782247007387 */ /* 0x0007e80000100800 */
[----:B------:R3:W-:Y:S04]  /*7e80*/  STL [R71+0xd94], R18 ;  /* 0x000d941247007387 */ /* 0x0007e80000100800 */
[----:B------:R3:W-:Y:S01]  /*7e90*/  STL [R71+0xbb0], R14 ;  /* 0x000bb00e47007387 */ /* 0x0007e20000100800 */
[----:B--2---:R-:W-:-:S05]  /*7ea0*/  FFMA R24, R17, R16, R24 ;  /* 0x0000001011187223 */ /* 0x004fca0000000018 */
[----:B------:R3:W-:Y:S01]  /*7eb0*/  STL [R71+0x115c], R24 ;  /* 0x00115c1847007387 */ /* 0x0007e20000100800 */
[----:B------:R-:W-:Y:S05]  /*7ec0*/  @!P0 BRA `(.L_x_200) ;  /* 0x0000000000c08947 */ /* 0x000fea0003800000 */
[----:B------:R-:W2:Y:S01]  /*7ed0*/  LDL R19, [R71+0x418] ;  /* 0x0004180047137983 */ /* 0x000ea20000100800 */
[----:B---3--:R-:W0:Y:S01]  /*7ee0*/  MUFU.RCP R18, R49 ;  /* 0x0000003100127308 */ /* 0x008e220000001000 */
        /* <DEDUP_REMOVED lines=13> */
[----:B------:R-:W-:-:S07]  /*7fc0*/  IMAD.MOV.U32 R17, RZ, RZ, R34 ;  /* 0x000000ffff117224 */ /* 0x000fce00078e0022 */
.L_x_210:
[----:B------:R-:W-:Y:S05]  /*7fd0*/  BSYNC.RECONVERGENT B3 ;  /* 0x0000000000037941 */ /* 0x000fea0003800200 */
.L_x_209:
        /* <DEDUP_REMOVED lines=13> */
.L_x_212:
[----:B------:R-:W-:Y:S05]  /*80b0*/  BSYNC.RECONVERGENT B3 ;  /* 0x0000000000037941 */ /* 0x000fea0003800200 */
.L_x_211:
[----:B------:R-:W2:Y:S01]  /*80c0*/  LDL R24, [R71+0x604] ;  /* 0x0006040047187983 */ /* 0x000ea20000100800 */
[--C-:B------:R-:W-:Y:S01]  /*80d0*/  FADD R35, R22, R17.reuse ;  /* 0x0000001116237221 */ /* 0x100fe20000000000 */
[C-C-:B------:R-:W-:Y:S01]  /*80e0*/  FADD R19, -R34.reuse, R17.reuse ;  /* 0x0000001122137221 */ /* 0x140fe20000000100 */
[----:B------:R-:W-:Y:S02]  /*80f0*/  FADD R17, R34, R17 ;  /* 0x0000001122117221 */ /* 0x000fe40000000000 */
        /* <DEDUP_REMOVED lines=12> */
[----:B------:R4:W-:Y:S02]  /*81c0*/  STL [R71+0x1160], R18 ;  /* 0x0011601247007387 */ /* 0x0009e40000100800 */
.L_x_200:
[----:B-1-34-:R-:W2:Y:S04]  /*81d0*/  LDL R14, [R1+0xba0] ;  /* 0x000ba000010e7983 */ /* 0x01aea80000100800 */
[----:B------:R-:W2:Y:S02]  /*81e0*/  LDL R15, [R1+0x114c] ;  /* 0x00114c00010f7983 */ /* 0x000ea40000100800 */
[----:B--2---:R-:W-:-:S05]  /*81f0*/  FFMA R14, -R10, R14, R15 ;  /* 0x0000000e0a0e7223 */ /* 0x004fca000000010f */
[----:B------:R1:W-:Y:S04]  /*8200*/  STL [R1+0x114c], R14 ;  /* 0x00114c0e01007387 */ /* 0x0003e80000100800 */
[----:B------:R-:W2:Y:S04]  /*8210*/  LDL R16, [R60+0xf68] ;  /* 0x000f68003c107983 */ /* 0x000ea80000100800 */
[----:B------:R-:W2:Y:S02]  /*8220*/  LDL R18, [R60+0x114c] ;  /* 0x00114c003c127983 */ /* 0x000ea40000100800 */
[----:B--2---:R-:W-:Y:S01]  /*8230*/  FFMA R15, -R67, R16, R18 ;  /* 0x00000010430f7223 */ /* 0x004fe20000000112 */
[----:B------:R-:W-:-:S04]  /*8240*/  HFMA2 R16, -RZ, RZ, 0, 0 ;  /* 0x00000000ff107431 */ /* 0x000fc800000001ff */
[----:B------:R1:W-:Y:S03]  /*8250*/  STL [R60+0x114c], R15 ;  /* 0x00114c0f3c007387 */ /* 0x0003e60000100800 */
.L_x_213:
[----:B--2---:R-:W-:-:S05]  /*8260*/  LEA R75, R16, R1, 0x2 ;  /* 0x00000001104b7211 */ /* 0x004fca00078e10ff */
[----:B-1----:R-:W2:Y:S04]  /*8270*/  LDL R14, [R75+0xba0] ;  /* 0x000ba0004b0e7983 */ /* 0x002ea80000100800 */
[----:B------:R-:W3:Y:S04]  /*8280*/  LDL R15, [R75+0xd84] ;  /* 0x000d84004b0f7983 */ /* 0x000ee80000100800 */
[----:B------:R-:W4:Y:S04]  /*8290*/  LDL R17, [R75+0xf68] ;  /* 0x000f68004b117983 */ /* 0x000f280000100800 */
[----:B------:R-:W5:Y:S04]  /*82a0*/  LDL R18, [R75+0x114c] ;  /* 0x00114c004b127983 */ /* 0x000f680000100800 */
[----:B------:R-:W5:Y:S04]  /*82b0*/  LDL R19, [R75+0xba4] ;  /* 0x000ba4004b137983 */ /* 0x000f680000100800 */
[----:B------:R-:W5:Y:S04]  /*82c0*/  LDL R22, [R75+0xd88] ;  /* 0x000d88004b167983 */ /* 0x000f680000100800 */
[----:B------:R-:W5:Y:S04]  /*82d0*/  LDL R24, [R75+0xf6c] ;  /* 0x000f6c004b187983 */ /* 0x000f680000100800 */
[----:B0-----:R-:W5:Y:S04]  /*82e0*/  LDL R34, [R75+0x1150] ;  /* 0x001150004b227983 */ /* 0x001f680000100800 */
[----:B------:R-:W5:Y:S04]  /*82f0*/  LDL R35, [R75+0xba8] ;  /* 0x000ba8004b237983 */ /* 0x000f680000100800 */
[----:B------:R-:W5:Y:S04]  /*8300*/  LDL R38, [R75+0xd8c] ;  /* 0x000d8c004b267983 */ /* 0x000f680000100800 */
[----:B------:R-:W5:Y:S04]  /*8310*/  LDL R39, [R75+0xf70] ;  /* 0x000f70004b277983 */ /* 0x000f680000100800 */
[----:B------:R-:W5:Y:S04]  /*8320*/  LDL R40, [R75+0x1154] ;  /* 0x001154004b287983 */ /* 0x000f680000100800 */
[----:B------:R-:W5:Y:S04]  /*8330*/  LDL R41, [R75+0xbac] ;  /* 0x000bac004b297983 */ /* 0x000f680000100800 */
[----:B------:R-:W5:Y:S04]  /*8340*/  LDL R71, [R75+0xd90] ;  /* 0x000d90004b477983 */ /* 0x000f680000100800 */
[----:B------:R-:W5:Y:S04]  /*8350*/  LDL R72, [R75+0xf74] ;  /* 0x000f74004b487983 */ /* 0x000f680000100800 */
[----:B------:R-:W5:Y:S01]  /*8360*/  LDL R73, [R75+0x1158] ;  /* 0x001158004b497983 */ /* 0x000f620000100800 */
[----:B------:R-:W-:-:S04]  /*8370*/  IADD3 R16, PT, PT, R16, 0x4, RZ ;  /* 0x0000000410107810 */ /* 0x000fc80007ffe0ff */
[----:B------:R-:W-:Y:S01]  /*8380*/  ISETP.NE.AND P0, PT, R16, R61, PT ;  /* 0x0000003d1000720c */ /* 0x000fe20003f05270 */
[----:B--2---:R2:W-:Y:S04]  /*8390*/  STL [R75+0x1330], R14 ;  /* 0x0013300e4b007387 */ /* 0x0045e80000100800 */
[----:B---3--:R2:W-:Y:S04]  /*83a0*/  STL [R75+0x1514], R15 ;  /* 0x0015140f4b007387 */ /* 0x0085e80000100800 */
[----:B----4-:R2:W-:Y:S04]  /*83b0*/  STL [R75+0x16f8], R17 ;  /* 0x0016f8114b007387 */ /* 0x0105e80000100800 */
[----:B-----5:R2:W-:Y:S04]  /*83c0*/  STL [R75+0x18dc], R18 ;  /* 0x0018dc124b007387 */ /* 0x0205e80000100800 */
[----:B------:R2:W-:Y:S04]  /*83d0*/  STL [R75+0x1334], R19 ;  /* 0x001334134b007387 */ /* 0x0005e80000100800 */
        /* <DEDUP_REMOVED lines=10> */
[----:B------:R2:W-:Y:S01]  /*8480*/  STL [R75+0x18e8], R73 ;  /* 0x0018e8494b007387 */ /* 0x0005e20000100800 */
[----:B------:R-:W-:Y:S05]  /*8490*/  @P0 BRA `(.L_x_213) ;  /* 0xfffffffc00700947 */ /* 0x000fea000383ffff */
[----:B------:R-:W-:Y:S05]  /*84a0*/  @!P4 BRA `(.L_x_214) ;  /* 0x00000000006cc947 */ /* 0x000fea0003800000 */
[----:B--2---:R-:W2:Y:S04]  /*84b0*/  LDL R14, [R75+0xbb0] ;  /* 0x000bb0004b0e7983 */ /* 0x004ea80000100800 */
[----:B------:R-:W3:Y:S04]  /*84c0*/  LDL R15, [R75+0xd94] ;  /* 0x000d94004b0f7983 */ /* 0x000ee80000100800 */
[----:B------:R-:W4:Y:S04]  /*84d0*/  LDL R16, [R75+0xf78] ;  /* 0x000f78004b107983 */ /* 0x000f280000100800 */
[----:B------:R-:W5:Y:S01]  /*84e0*/  LDL R17, [R75+0x115c] ;  /* 0x00115c004b117983 */ /* 0x000f620000100800 */
[----:B------:R-:W-:-:S03]  /*84f0*/  ISETP.NE.AND P0, PT, R69, 0x1, PT ;  /* 0x000000014500780c */ /* 0x000fc60003f05270 */
[----:B--2---:R0:W-:Y:S04]  /*8500*/  STL [R75+0x1340], R14 ;  /* 0x0013400e4b007387 */ /* 0x0041e80000100800 */
[----:B---3--:R0:W-:Y:S04]  /*8510*/  STL [R75+0x1524], R15 ;  /* 0x0015240f4b007387 */ /* 0x0081e80000100800 */
[----:B----4-:R0:W-:Y:S04]  /*8520*/  STL [R75+0x1708], R16 ;  /* 0x001708104b007387 */ /* 0x0101e80000100800 */
[----:B-----5:R0:W-:Y:S01]  /*8530*/  STL [R75+0x18ec], R17 ;  /* 0x0018ec114b007387 */ /* 0x0201e20000100800 */
[----:B------:R-:W-:Y:S05]  /*8540*/  @!P0 BRA `(.L_x_214) ;  /* 0x0000000000448947 */ /* 0x000fea0003800000 */
[----:B------:R-:W-:Y:S01]  /*8550*/  ISETP.NE.AND P0, PT, R69, 0x2, PT ;  /* 0x000000024500780c */ /* 0x000fe20003f05270 */
[----:B0-----:R-:W2:Y:S04]  /*8560*/  LDL R14, [R75+0xbb4] ;  /* 0x000bb4004b0e7983 */ /* 0x001ea80000100800 */
[----:B------:R-:W3:Y:S04]  /*8570*/  LDL R15, [R75+0xd98] ;  /* 0x000d98004b0f7983 */ /* 0x000ee80000100800 */
[----:B------:R-:W4:Y:S04]  /*8580*/  LDL R16, [R75+0xf7c] ;  /* 0x000f7c004b107983 */ /* 0x000f280000100800 */
[----:B------:R-:W5:Y:S04]  /*8590*/  LDL R17, [R75+0x1160] ;  /* 0x001160004b117983 */ /* 0x000f680000100800 */
[----:B------:R-:W5:Y:S04]  /*85a0*/  @P0 LDL R18, [R75+0xbb8] ;  /* 0x000bb8004b120983 */ /* 0x000f680000100800 */
[----:B------:R-:W5:Y:S04]  /*85b0*/  @P0 LDL R19, [R75+0xd9c] ;  /* 0x000d9c004b130983 */ /* 0x000f680000100800 */
[----:B------:R-:W5:Y:S04]  /*85c0*/  @P0 LDL R22, [R75+0xf80] ;  /* 0x000f80004b160983 */ /* 0x000f680000100800 */
[----:B------:R-:W5:Y:S04]  /*85d0*/  @P0 LDL R24, [R75+0x1164] ;  /* 0x001164004b180983 */ /* 0x000f680000100800 */
[----:B--2---:R1:W-:Y:S04]  /*85e0*/  STL [R75+0x1344], R14 ;  /* 0x0013440e4b007387 */ /* 0x0043e80000100800 */
[----:B---3--:R1:W-:Y:S04]  /*85f0*/  STL [R75+0x1528], R15 ;  /* 0x0015280f4b007387 */ /* 0x0083e80000100800 */
[----:B----4-:R1:W-:Y:S04]  /*8600*/  STL [R75+0x170c], R16 ;  /* 0x00170c104b007387 */ /* 0x0103e80000100800 */
[----:B-----5:R1:W-:Y:S04]  /*8610*/  STL [R75+0x18f0], R17 ;  /* 0x0018f0114b007387 */ /* 0x0203e80000100800 */
[----:B------:R1:W-:Y:S04]  /*8620*/  @P0 STL [R75+0x1348], R18 ;  /* 0x001348124b000387 */ /* 0x0003e80000100800 */
[----:B------:R1:W-:Y:S04]  /*8630*/  @P0 STL [R75+0x152c], R19 ;  /* 0x00152c134b000387 */ /* 0x0003e80000100800 */
[----:B------:R1:W-:Y:S04]  /*8640*/  @P0 STL [R75+0x1710], R22 ;  /* 0x001710164b000387 */ /* 0x0003e80000100800 */
[----:B------:R1:W-:Y:S02]  /*8650*/  @P0 STL [R75+0x18f4], R24 ;  /* 0x0018f4184b000387 */ /* 0x0003e40000100800 */
.L_x_214:
[----:B-12---:R-:W0:Y:S04]  /*8660*/  LDL R18, [R1+0x1514] ;  /* 0x0015140001127983 */ /* 0x006e280000100800 */
[----:B------:R-:W2:Y:S01]  /*8670*/  LDL R89, [R1+0x16f8] ;  /* 0x0016f80001597983 */ /* 0x000ea20000100800 */
[----:B------:R-:W-:Y:S01]  /*8680*/  BSSY.RECONVERGENT B3, `(.L_x_215) ;  /* 0x000000c000037945 */ /* 0x000fe20003800200 */
[----:B0-----:R-:W0:Y:S08]  /*8690*/  MUFU.RCP R14, R18 ;  /* 0x00000012000e7308 */ /* 0x001e300000001000 */
[----:B--2---:R-:W1:Y:S01]  /*86a0*/  FCHK P0, R89, R18 ;  /* 0x0000001259007302 */ /* 0x004e620000000000 */
        /* <DEDUP_REMOVED lines=9> */
.L_x_216:
[----:B------:R-:W-:Y:S05]  /*8740*/  BSYNC.RECONVERGENT B3 ;  /* 0x0000000000037941 */ /* 0x000fea0003800200 */
.L_x_215:
[----:B------:R-:W2:Y:S01]  /*8750*/  LDL R89, [R1+0x18dc] ;  /* 0x0018dc0001597983 */ /* 0x000ea20000100800 */
[----:B------:R-:W0:Y:S01]  /*8760*/  MUFU.RCP R14, R18 ;  /* 0x00000012000e7308 */ /* 0x000e220000001000 */
[----:B------:R-:W-:Y:S02]  /*8770*/  BSSY.RECONVERGENT B3, `(.L_x_217) ;  /* 0x000000d000037945 */ /* 0x000fe40003800200 */
[----:B------:R1:W-:Y:S01]  /*8780*/  STL [R1+0x1ac0], R34 ;  /* 0x001ac02201007387 */ /* 0x0003e20000100800 */
[----:B0-----:R-:W-:-:S04]  /*8790*/  FFMA R15, -R18, R14, 1 ;  /* 0x3f800000120f7423 */ /* 0x001fc8000000010e */
[----:B------:R-:W-:Y:S01]  /*87a0*/  FFMA R16, R14, R15, R14 ;  /* 0x0000000f0e107223 */ /* 0x000fe2000000000e */
[----:B--2---:R-:W0:Y:S03]  /*87b0*/  FCHK P0, R89, R18 ;  /* 0x0000001259007302 */ /* 0x004e260000000000 */
        /* <DEDUP_REMOVED lines=8> */
.L_x_218:
[----:B------:R-:W-:Y:S05]  /*8840*/  BSYNC.RECONVERGENT B3 ;  /* 0x0000000000037941 */ /* 0x000fea0003800200 */
.L_x_217:
[----:B------:R0:W-:Y:S01]  /*8850*/  STL [R1+0x18dc], R16 ;  /* 0x0018dc1001007387 */ /* 0x0001e20000100800 */
[----:B------:R-:W-:-:S07]  /*8860*/  HFMA2 R14, -RZ, RZ, 0, 5.9604644775390625e-08 ;  /* 0x00000001ff0e7431 */ /* 0x000fce00000001ff */
.L_x_239:
[C---:B------:R-:W-:Y:S01]  /*8870*/  LEA R17, R14.reuse, R1, 0x2 ;  /* 0x000000010e117211 */ /* 0x040fe200078e10ff */
[----:B0-----:R-:W-:-:S04]  /*8880*/  IMAD R16, R14, 0x4, R47 ;  /* 0x000000040e107824 */ /* 0x001fc800078e022f */
[----:B------:R-:W2:Y:S04]  /*8890*/  LDL R22, [R17+0x1514] ;  /* 0x0015140011167983 */ /* 0x000ea80000100800 */
[----:B------:R-:W2:Y:S04]  /*88a0*/  LDL R15, [R17+0x1330] ;  /* 0x00133000110f7983 */ /* 0x000ea80000100800 */
[----:B------:R-:W2:Y:S01]  /*88b0*/  LDL R19, [R16+-0x4] ;  /* 0xfffffc0010137983 */ /* 0x000ea20000100800 */
[----:B------:R-:W-:Y:S02]  /*88c0*/  ISETP.NE.AND P0, PT, R14, R51, PT ;  /* 0x000000330e00720c */ /* 0x000fe40003f05270 */
[----:B------:R-:W-:-:S02]  /*88d0*/  MOV R18, R14 ;  /* 0x0000000e00127202 */ /* 0x000fc40000000f00 */
[----:B------:R-:W-:Y:S01]  /*88e0*/  MOV R71, RZ ;  /* 0x000000ff00477202 */ /* 0x000fe20000000f00 */
[----:B--2---:R-:W-:-:S08]  /*88f0*/  FFMA R22, -R15, R19, R22 ;  /* 0x000000130f167223 */ /* 0x004fd00000000116 */
[----:B------:R-:W-:Y:S05]  /*8900*/  @!P0 BRA `(.L_x_219) ;  /* 0x00000000003c8947 */ /* 0x000fea0003800000 */
[----:B------:R-:W2:Y:S01]  /*8910*/  LDL R89, [R17+0x16f8] ;  /* 0x0016f80011597983 */ /* 0x000ea20000100800 */
[----:B------:R-:W0:Y:S01]  /*8920*/  MUFU.RCP R19, R22 ;  /* 0x0000001600137308 */ /* 0x000e220000001000 */
[----:B------:R-:W-:Y:S01]  /*8930*/  BSSY.RECONVERGENT B3, `(.L_x_220) ;  /* 0x000000b000037945 */ /* 0x000fe20003800200 */
[----:B0-----:R-:W-:-:S04]  /*8940*/  FFMA R24, -R22, R19, 1 ;  /* 0x3f80000016187423 */ /* 0x001fc80000000113 */
[----:B------:R-:W-:Y:S02]  /*8950*/  FFMA R24, R19, R24, R19 ;  /* 0x0000001813187223 */ /* 0x000fe40000000013 */
[----:B--2---:R-:W0:Y:S02]  /*8960*/  FCHK P0, R89, R22 ;  /* 0x0000001659007302 */ /* 0x004e240000000000 */
[----:B------:R-:W-:-:S04]  /*8970*/  FFMA R19, R89, R24, RZ ;  /* 0x0000001859137223 */ /* 0x000fc800000000ff */
[----:B------:R-:W-:-:S04]  /*8980*/  FFMA R34, -R22, R19, R89 ;  /* 0x0000001316227223 */ /* 0x000fc80000000159 */
[----:B------:R-:W-:Y:S01]  /*8990*/  FFMA R34, R24, R34, R19 ;  /* 0x0000002218227223 */ /* 0x000fe20000000013 */
[----:B0-----:R-:W-:Y:S06]  /*89a0*/  @!P0 BRA `(.L_x_221) ;  /* 0x00000000000c8947 */ /* 0x001fec0003800000 */
[----:B------:R-:W-:Y:S02]  /*89b0*/  MOV R39, R22 ;  /* 0x0000001600277202 */ /* 0x000fe40000000f00 */
[----:B------:R-:W-:-:S07]  /*89c0*/  MOV R38, 0x89e0 ;  /* 0x000089e000267802 */ /* 0x000fce0000000f00 */
[----:B------:R-:W-:Y:S05]  /*89d0*/  CALL.REL.NOINC `($__internal_1_$__cuda_sm3x_div_rn_noftz_f32_slowpath) ;  /* 0x0000039800bc7944 */ /* 0x000fea0003c00000 */
.L_x_221:
[----:B------:R-:W-:Y:S05]  /*89e0*/  BSYNC.RECONVERGENT B3 ;  /* 0x0000000000037941 */ /* 0x000fea0003800200 */
.L_x_220:
[----:B------:R-:W-:-:S07]  /*89f0*/  MOV R71, R34 ;  /* 0x0000002200477202 */ /* 0x000fce0000000f00 */
.L_x_219:
[----:B------:R-:W-:Y:S01]  /*8a00*/  IMAD R19, R14, 0x4, R45 ;  /* 0x000000040e137824 */ /* 0x000fe200078e022d */
[----:B------:R0:W-:Y:S04]  /*8a10*/  STL [R16], R71 ;  /* 0x0000004710007387 */ /* 0x0001e80000100800 */
[----:B------:R-:W2:Y:S04]  /*8a20*/  LDL R24, [R19] ;  /* 0x0000000013187983 */ /* 0x000ea80000100800 */
[----:B------:R-:W2:Y:S01]  /*8a30*/  LDL R34, [R19+-0x4] ;  /* 0xfffffc0013227983 */ /* 0x000ea20000100800 */
[----:B------:R-:W1:Y:S01]  /*8a40*/  MUFU.RCP R35, R22 ;  /* 0x0000001600237308 */ /* 0x000e620000001000 */
[----:B------:R-:W-:Y:S01]  /*8a50*/  BSSY.RECONVERGENT B3, `(.L_x_222) ;  /* 0x000000d000037945 */ /* 0x000fe20003800200 */
[----:B-1----:R-:W-:Y:S01]  /*8a60*/  FFMA R38, -R22, R35, 1 ;  /* 0x3f80000016267423 */ /* 0x002fe20000000123 */
[----:B--2---:R-:W-:-:S03]  /*8a70*/  FFMA R89, -R15, R34, R24 ;  /* 0x000000220f597223 */ /* 0x004fc60000000118 */
[----:B------:R-:W-:Y:S02]  /*8a80*/  FFMA R15, R35, R38, R35 ;  /* 0x00000026230f7223 */ /* 0x000fe40000000023 */
[----:B------:R-:W1:Y:S02]  /*8a90*/  FCHK P0, R89, R22 ;  /* 0x0000001659007302 */ /* 0x000e640000000000 */
        /* <DEDUP_REMOVED lines=8> */
.L_x_223:
[----:B------:R-:W-:Y:S05]  /*8b20*/  BSYNC.RECONVERGENT B3 ;  /* 0x0000000000037941 */ /* 0x000fea0003800200 */
.L_x_222:
[----:B------:R0:W-:Y:S04]  /*8b30*/  STL [R19], R24 ;  /* 0x0000001813007387 */ /* 0x0001e80000100800 */
[----:B------:R-:W2:Y:S04]  /*8b40*/  LDL R22, [R17+0x1518] ;  /* 0x0015180011167983 */ /* 0x000ea80000100800 */
[----:B------:R-:W2:Y:S01]  /*8b50*/  LDL R15, [R17+0x1334] ;  /* 0x00133400110f7983 */ /* 0x000ea20000100800 */
[----:B------:R-:W-:Y:S01]  /*8b60*/  ISETP.NE.AND P0, PT, R14, R55, PT ;  /* 0x000000370e00720c */ /* 0x000fe20003f05270 */
[----:B------:R-:W-:-:S02]  /*8b70*/  HFMA2 R73, -RZ, RZ, 0, 0 ;  /* 0x00000000ff497431 */ /* 0x000fc400000001ff */
[----:B--2---:R-:W-:-:S10]  /*8b80*/  FFMA R22, -R15, R71, R22 ;  /* 0x000000470f167223 */ /* 0x004fd40000000116 */
[----:B0-----:R-:W-:Y:S05]  /*8b90*/  @!P0 BRA `(.L_x_224) ;  /* 0x00000000003c8947 */ /* 0x001fea0003800000 */
        /* <DEDUP_REMOVED lines=13> */
.L_x_226:
[----:B------:R-:W-:Y:S05]  /*8c70*/  BSYNC.RECONVERGENT B3 ;  /* 0x0000000000037941 */ /* 0x000fea0003800200 */
.L_x_225:
[----:B------:R-:W-:-:S07]  /*8c80*/  IMAD.MOV.U32 R73, RZ, RZ, R34 ;  /* 0x000000ffff497224 */ /* 0x000fce00078e0022 */
.L_x_224:
[----:B------:R0:W-:Y:S04]  /*8c90*/  STL [R16+0x4], R73 ;  /* 0x0000044910007387 */ /* 0x0001e80000100800 */
[----:B------:R-:W2:Y:S01]  /*8ca0*/  LDL R34, [R19+0x4] ;  /* 0x0000040013227983 */ /* 0x000ea20000100800 */
        /* <DEDUP_REMOVED lines=14> */
.L_x_228:
[----:B------:R-:W-:Y:S05]  /*8d90*/  BSYNC.RECONVERGENT B3 ;  /* 0x0000000000037941 */ /* 0x000fea0003800200 */
.L_x_227:
[----:B------:R0:W-:Y:S04]  /*8da0*/  STL [R19+0x4], R24 ;  /* 0x0000041813007387 */ /* 0x0001e80000100800 */
        /* <DEDUP_REMOVED lines=19> */
.L_x_231:
[----:B------:R-:W-:Y:S05]  /*8ee0*/  BSYNC.RECONVERGENT B3 ;  /* 0x0000000000037941 */ /* 0x000fea0003800200 */
.L_x_230:
[----:B------:R-:W-:-:S07]  /*8ef0*/  IMAD.MOV.U32 R71, RZ, RZ, R34 ;  /* 0x000000ffff477224 */ /* 0x000fce00078e0022 */
.L_x_229:
        /* <DEDUP_REMOVED lines=16> */
.L_x_233:
[----:B------:R-:W-:Y:S05]  /*9000*/  BSYNC.RECONVERGENT B3 ;  /* 0x0000000000037941 */ /* 0x000fea0003800200 */
.L_x_232:
        /* <DEDUP_REMOVED lines=20> */
.L_x_236:
[----:B------:R-:W-:Y:S05]  /*9150*/  BSYNC.RECONVERGENT B3 ;  /* 0x0000000000037941 */ /* 0x000fea0003800200 */
.L_x_235:
[----:B------:R-:W-:-:S07]  /*9160*/  IMAD.MOV.U32 R73, RZ, RZ, R34 ;  /* 0x000000ffff497224 */ /* 0x000fce00078e0022 */
.L_x_234:
        /* <DEDUP_REMOVED lines=16> */
.L_x_238:
[----:B------:R-:W-:Y:S05]  /*9270*/  BSYNC.RECONVERGENT B3 ;  /* 0x0000000000037941 */ /* 0x000fea0003800200 */
.L_x_237:
[----:B------:R1:W-:Y:S01]  /*9280*/  STL [R19+0xc], R24 ;  /* 0x00000c1813007387 */ /* 0x0003e20000100800 */
[C---:B------:R-:W-:Y:S02]  /*9290*/  IADD3 R15, PT, PT, R14.reuse, 0x3, RZ ;  /* 0x000000030e0f7810 */ /* 0x040fe40007ffe0ff */
[----:B------:R-:W-:Y:S02]  /*92a0*/  IADD3 R14, PT, PT, R14, 0x4, RZ ;  /* 0x000000040e0e7810 */ /* 0x000fe40007ffe0ff */
[----:B------:R-:W-:-:S13]  /*92b0*/  ISETP.NE.AND P0, PT, R15, R62, PT ;  /* 0x0000003e0f00720c */ /* 0x000fda0003f05270 */
[----:B-1----:R-:W-:Y:S05]  /*92c0*/  @P0 BRA `(.L_x_239) ;  /* 0xfffffff400680947 */ /* 0x002fea000383ffff */
[----:B------:R-:W-:-:S13]  /*92d0*/  ISETP.NE.AND P5, PT, R70, RZ, PT ;  /* 0x000000ff4600720c */ /* 0x000fda0003fa5270 */
[----:B------:R-:W-:Y:S05]  /*92e0*/  @!P5 BRA `(.L_x_240) ;  /* 0x0000000400e8d947 */ /* 0x000fea0003800000 */
[----:B------:R-:W2:Y:S04]  /*92f0*/  LDL R22, [R17+0x1524] ;  /* 0x0015240011167983 */ /* 0x000ea80000100800 */
[----:B------:R-:W2:Y:S01]  /*9300*/  LDL R15, [R17+0x1340] ;  /* 0x00134000110f7983 */ /* 0x000ea20000100800 */
[----:B------:R-:W-:Y:S01]  /*9310*/  ISETP.NE.AND P0, PT, R14, R51, PT ;  /* 0x000000330e00720c */ /* 0x000fe20003f05270 */
[----:B------:R-:W-:Y:S02]  /*9320*/  IMAD.MOV.U32 R71, RZ, RZ, RZ ;  /* 0x000000ffff477224 */ /* 0x000fe400078e00ff */
[----:B--2---:R-:W-:-:S10]  /*9330*/  FFMA R22, -R15, R73, R22 ;  /* 0x000000490f167223 */ /* 0x004fd40000000116 */
        /* <DEDUP_REMOVED lines=14> */
.L_x_243:
[----:B------:R-:W-:Y:S05]  /*9420*/  BSYNC.RECONVERGENT B3 ;  /* 0x0000000000037941 */ /* 0x000fea0003800200 */
.L_x_242:
[----:B------:R-:W-:-:S07]  /*9430*/  MOV R71, R34 ;  /* 0x0000002200477202 */ /* 0x000fce0000000f00 */
.L_x_241:
[----:B------:R0:W-:Y:S04]  /*9440*/  STL [R16+0x10], R71 ;  /* 0x0000104710007387 */ /* 0x0001e80000100800 */
[----:B------:R-:W2:Y:S01]  /*9450*/  LDL R14, [R19+0x10] ;  /* 0x00001000130e7983 */ /* 0x000ea20000100800 */
[----:B------:R-:W1:Y:S01]  /*9460*/  MUFU.RCP R35, R22 ;  /* 0x0000001600237308 */ /* 0x000e620000001000 */
[----:B------:R-:W-:Y:S01]  /*9470*/  BSSY.RECONVERGENT B3, `(.L_x_244) ;  /* 0x000000e000037945 */ /* 0x000fe20003800200 */
[----:B------:R-:W-:Y:S01]  /*9480*/  ISETP.NE.AND P6, PT, R70, 0x1, PT ;  /* 0x000000014600780c */ /* 0x000fe20003fc5270 */
[----:B-1----:R-:W-:Y:S01]  /*9490*/  FFMA R34, -R22, R35, 1 ;  /* 0x3f80000016227423 */ /* 0x002fe20000000123 */
[----:B--2---:R-:W-:-:S03]  /*94a0*/  FFMA R89, -R15, R24, R14 ;  /* 0x000000180f597223 */ /* 0x004fc6000000010e */
[----:B------:R-:W-:Y:S01]  /*94b0*/  FFMA R14, R35, R34, R35 ;  /* 0x00000022230e7223 */ /* 0x000fe20000000023 */
[----:B------:R-:W1:Y:S03]  /*94c0*/  FCHK P0, R89, R22 ;  /* 0x0000001659007302 */ /* 0x000e660000000000 */
        /* <DEDUP_REMOVED lines=8> */
.L_x_245:
[----:B------:R-:W-:Y:S05]  /*9550*/  BSYNC.RECONVERGENT B3 ;  /* 0x0000000000037941 */ /* 0x000fea0003800200 */
.L_x_244:
[----:B------:R0:W-:Y:S01]  /*9560*/  STL [R19+0x10], R14 ;  /* 0x0000100e13007387 */ /* 0x0001e20000100800 */
[----:B------:R-:W-:Y:S05]  /*9570*/  @!P6 BRA `(.L_x_240) ;  /* 0x000000040044e947 */ /* 0x000fea0003800000 */
[----:B------:R-:W2:Y:S04]  /*9580*/  LDL R22, [R17+0x1528] ;  /* 0x0015280011167983 */ /* 0x000ea80000100800 */
[----:B------:R-:W2:Y:S01]  /*9590*/  LDL R15, [R17+0x1344] ;  /* 0x00134400110f7983 */ /* 0x000ea20000100800 */
[----:B------:R-:W-:Y:S02]  /*95a0*/  VIADD R35, R26, 0xfffffff9 ;  /* 0xfffffff91a237836 */ /* 0x000fe40000000000 */
[----:B------:R-:W-:-:S03]  /*95b0*/  HFMA2 R73, -RZ, RZ, 0, 0 ;  /* 0x00000000ff497431 */ /* 0x000fc600000001ff */
[----:B------:R-:W-:Y:S01]  /*95c0*/  ISETP.NE.AND P0, PT, R18, R35, PT ;  /* 0x000000231200720c */ /* 0x000fe20003f05270 */
[----:B--2---:R-:W-:-:S12]  /*95d0*/  FFMA R22, -R15, R71, R22 ;  /* 0x000000470f167223 */ /* 0x004fd80000000116 */
[----:B------:R-:W-:Y:S05]  /*95e0*/  @!P0 BRA `(.L_x_246) ;  /* 0x00000000003c8947 */ /* 0x000fea0003800000 */
[----:B------:R-:W2:Y:S01]  /*95f0*/  LDL R89, [R17+0x170c] ;  /* 0x00170c0011597983 */ /* 0x000ea20000100800 */
[----:B------:R-:W1:Y:S01]  /*9600*/  MUFU.RCP R35, R22 ;  /* 0x0000001600237308 */ /* 0x000e620000001000 */
[----:B------:R-:W-:Y:S01]  /*9610*/  BSSY.RECONVERGENT B3, `(.L_x_247) ;  /* 0x000000b000037945 */ /* 0x000fe20003800200 */
[----:B-1----:R-:W-:-:S04]  /*9620*/  FFMA R24, -R22, R35, 1 ;  /* 0x3f80000016187423 */ /* 0x002fc80000000123 */
[----:B------:R-:W-:Y:S02]  /*9630*/  FFMA R24, R35, R24, R35 ;  /* 0x0000001823187223 */ /* 0x000fe40000000023 */
[----:B--2---:R-:W1:Y:S02]  /*9640*/  FCHK P0, R89, R22 ;  /* 0x0000001659007302 */ /* 0x004e640000000000 */
[----:B------:R-:W-:-:S04]  /*9650*/  FFMA R35, R89, R24, RZ ;  /* 0x0000001859237223 */ /* 0x000fc800000000ff */
[----:B------:R-:W-:-:S04]  /*9660*/  FFMA R34, -R22, R35, R89 ;  /* 0x0000002316227223 */ /* 0x000fc80000000159 */
[----:B------:R-:W-:Y:S01]  /*9670*/  FFMA R34, R24, R34, R35 ;  /* 0x0000002218227223 */ /* 0x000fe20000000023 */
[----:B-1----:R-:W-:Y:S06]  /*9680*/  @!P0 BRA `(.L_x_248) ;  /* 0x00000000000c8947 */ /* 0x002fec0003800000 */
[----:B------:R-:W-:Y:S02]  /*9690*/  MOV R39, R22 ;  /* 0x0000001600277202 */ /* 0x000fe40000000f00 */
[----:B------:R-:W-:-:S07]  /*96a0*/  MOV R38, 0x96c0 ;  /* 0x000096c000267802 */ /* 0x000fce0000000f00 */
[----:B0-----:R-:W-:Y:S05]  /*96b0*/  CALL.REL.NOINC `($__internal_1_$__cuda_sm3x_div_rn_noftz_f32_slowpath) ;  /* 0x0000038c00847944 */ /* 0x001fea0003c00000 */
.L_x_248:
[----:B------:R-:W-:Y:S05]  /*96c0*/  BSYNC.RECONVERGENT B3 ;  /* 0x0000000000037941 */ /* 0x000fea0003800200 */
.L_x_247:
[----:B------:R-:W-:-:S07]  /*96d0*/  MOV R73, R34 ;  /* 0x0000002200497202 */ /* 0x000fce0000000f00 */
.L_x_246:
[----:B------:R1:W-:Y:S04]  /*96e0*/  STL [R16+0x14], R73 ;  /* 0x0000144910007387 */ /* 0x0003e80000100800 */
[----:B------:R-:W2:Y:S01]  /*96f0*/  LDL R24, [R19+0x14] ;  /* 0x0000140013187983 */ /* 0x000ea20000100800 */
[----:B------:R-:W3:Y:S01]  /*9700*/  MUFU.RCP R35, R22 ;  /* 0x0000001600237308 */ /* 0x000ee20000001000 */
[----:B------:R-:W-:Y:S01]  /*9710*/  BSSY.RECONVERGENT B3, `(.L_x_249) ;  /* 0x000000e000037945 */ /* 0x000fe20003800200 */
[----:B------:R-:W-:Y:S01]  /*9720*/  ISETP.NE.AND P6, PT, R70, 0x2, PT ;  /* 0x000000024600780c */ /* 0x000fe20003fc5270 */
[----:B---3--:R-:W-:Y:S01]  /*9730*/  FFMA R34, -R22, R35, 1 ;  /* 0x3f80000016227423 */ /* 0x008fe20000000123 */
[----:B--2---:R-:W-:-:S03]  /*9740*/  FFMA R89, -R15, R14, R24 ;  /* 0x0000000e0f597223 */ /* 0x004fc60000000118 */
[----:B0-----:R-:W-:Y:S01]  /*9750*/  FFMA R14, R35, R34, R35 ;  /* 0x00000022230e7223 */ /* 0x001fe20000000023 */
[----:B------:R-:W0:Y:S03]  /*9760*/  FCHK P0, R89, R22 ;  /* 0x0000001659007302 */ /* 0x000e260000000000 */
[----:B------:R-:W-:-:S04]  /*9770*/  FFMA R15, R14, R89, RZ ;  /* 0x000000590e0f7223 */ /* 0x000fc800000000ff */
[----:B------:R-:W-:-:S04]  /*9780*/  FFMA R24, -R22, R15, R89 ;  /* 0x0000000f16187223 */ /* 0x000fc80000000159 */
[----:B------:R-:W-:Y:S01]  /*9790*/  FFMA R14, R14, R24, R15 ;  /* 0x000000180e0e7223 */ /* 0x000fe2000000000f */
[----:B01----:R-:W-:Y:S06]  /*97a0*/  @!P0 BRA `(.L_x_250) ;  /* 0x0000000000108947 */ /* 0x003fec0003800000 */
[----:B------:R-:W-:Y:S02]  /*97b0*/  MOV R39, R22 ;  /* 0x0000001600277202 */ /* 0x000fe40000000f00 */
[----:B------:R-:W-:-:S07]  /*97c0*/  MOV R38, 0x97e0 ;  /* 0x000097e000267802 */ /* 0x000fce0000000f00 */
[----:B------:R-:W-:Y:S05]  /*97d0*/  CALL.REL.NOINC `($__internal_1_$__cuda_sm3x_div_rn_noftz_f32_slowpath) ;  /* 0x0000038c003c7944 */ /* 0x000fea0003c00000 */
[----:B------:R-:W-:-:S07]  /*97e0*/  IMAD.MOV.U32 R14, RZ, RZ, R34 ;  /* 0x000000ffff0e7224 */ /* 0x000fce00078e0022 */
.L_x_250:
[----:B------:R-:W-:Y:S05]  /*97f0*/  BSYNC.RECONVERGENT B3 ;  /* 0x0000000000037941 */ /* 0x000fea0003800200 */
.L_x_249:
[----:B------:R1:W-:Y:S01]  /*9800*/  STL [R19+0x14], R14 ;  /* 0x0000140e13007387 */ /* 0x0003e20000100800 */
[----:B------:R-:W-:Y:S05]  /*9810*/  @!P6 BRA `(.L_x_240) ;  /* 0x00000000009ce947 */ /* 0x000fea0003800000 */
[----:B------:R-:W2:Y:S04]  /*9820*/  LDL R22, [R17+0x152c] ;  /* 0x00152c0011167983 */ /* 0x000ea80000100800 */
[----:B------:R-:W2:Y:S01]  /*9830*/  LDL R15, [R17+0x1348] ;  /* 0x00134800110f7983 */ /* 0x000ea20000100800 */
[----:B------:R-:W-:-:S04]  /*9840*/  IADD3 R35, PT, PT, R26, -0x8, RZ ;  /* 0xfffffff81a237810 */ /* 0x000fc80007ffe0ff */
[----:B------:R-:W-:Y:S01]  /*9850*/  ISETP.NE.AND P0, PT, R18, R35, PT ;  /* 0x000000231200720c */ /* 0x000fe20003f05270 */
[----:B------:R-:W-:Y:S02]  /*9860*/  HFMA2 R35, -RZ, RZ, 0, 0 ;  /* 0x00000000ff237431 */ /* 0x000fe400000001ff */
        /* <DEDUP_REMOVED lines=14> */
[----:B-1----:R-:W-:Y:S05]  /*9950*/  CALL.REL.NOINC `($__internal_1_$__cuda_sm3x_div_rn_noftz_f32_slowpath) ;  /* 0x0000038800dc7944 */ /* 0x002fea0003c00000 */
[----:B------:R-:W-:-:S07]  /*9960*/  MOV R35, R34 ;  /* 0x0000002200237202 */ /* 0x000fce0000000f00 */
.L_x_252:
[----:B------:R-:W-:Y:S05]  /*9970*/  BSYNC.RECONVERGENT B3 ;  /* 0x0000000000037941 */ /* 0x000fea0003800200 */
.L_x_251:
[----:B------:R0:W-:Y:S04]  /*9980*/  STL [R16+0x18], R35 ;  /* 0x0000182310007387 */ /* 0x0001e80000100800 */
[----:B------:R-:W2:Y:S01]  /*9990*/  LDL R22, [R19+0x18] ;  /* 0x0000180013167983 */ /* 0x000ea20000100800 */
[----:B------:R-:W3:Y:S01]  /*99a0*/  MUFU.RCP R17, R18 ;  /* 0x0000001200117308 */ /* 0x000ee20000001000 */
[----:B------:R-:W-:Y:S01]  /*99b0*/  BSSY.RECONVERGENT B3, `(.L_x_253) ;  /* 0x000000c000037945 */ /* 0x000fe20003800200 */
[----:B---3--:R-:W-:Y:S01]  /*99c0*/  FFMA R24, -R18, R17, 1 ;  /* 0x3f80000012187423 */ /* 0x008fe20000000111 */
[----:B--2---:R-:W-:-:S03]  /*99d0*/  FFMA R89, -R15, R14, R22 ;  /* 0x0000000e0f597223 */ /* 0x004fc60000000116 */
[----:B-1----:R-:W-:Y:S02]  /*99e0*/  FFMA R14, R17, R24, R17 ;  /* 0x00000018110e7223 */ /* 0x002fe40000000011 */
[----:B------:R-:W1:Y:S02]  /*99f0*/  FCHK P0, R89, R18 ;  /* 0x0000001259007302 */ /* 0x000e640000000000 */
[----:B------:R-:W-:-:S04]  /*9a00*/  FFMA R15, R14, R89, RZ ;  /* 0x000000590e0f7223 */ /* 0x000fc800000000ff */
[----:B------:R-:W-:-:S04]  /*9a10*/  FFMA R22, -R18, R15, R89 ;  /* 0x0000000f12167223 */ /* 0x000fc80000000159 */
[----:B------:R-:W-:Y:S01]  /*9a20*/  FFMA R34, R14, R22, R15 ;  /* 0x000000160e227223 */ /* 0x000fe2000000000f */
[----:B01----:R-:W-:Y:S06]  /*9a30*/  @!P0 BRA `(.L_x_254) ;  /* 0x00000000000c8947 */ /* 0x003fec0003800000 */
[----:B------:R-:W-:Y:S01]  /*9a40*/  IMAD.MOV.U32 R39, RZ, RZ, R18 ;  /* 0x000000ffff277224 */ /* 0x000fe200078e0012 */
[----:B------:R-:W-:-:S07]  /*9a50*/  MOV R38, 0x9a70 ;  /* 0x00009a7000267802 */ /* 0x000fce0000000f00 */
[----:B------:R-:W-:Y:S05]  /*9a60*/  CALL.REL.NOINC `($__internal_1_$__cuda_sm3x_div_rn_noftz_f32_slowpath) ;  /* 0x0000038800987944 */ /* 0x000fea0003c00000 */
.L_x_254:
[----:B------:R-:W-:Y:S05]  /*9a70*/  BSYNC.RECONVERGENT B3 ;  /* 0x0000000000037941 */ /* 0x000fea0003800200 */
.L_x_253:
[----:B------:R2:W-:Y:S02]  /*9a80*/  STL [R19+0x18], R34 ;  /* 0x0000182213007387 */ /* 0x0005e40000100800 */
.L_x_240:
[----:B------:R3:W-:Y:S04]  /*9a90*/  STL [R1+0x7d0], R10 ;  /* 0x0007d00a01007387 */ /* 0x0007e80000100800 */
[----:B------:R3:W-:Y:S04]  /*9aa0*/  STL [R54+0x7d0], R67 ;  /* 0x0007d04336007387 */ /* 0x0007e80000100800 */
[----:B------:R-:W4:Y:S01]  /*9ab0*/  LDL R15, [R60+0x18dc] ;  /* 0x0018dc003c0f7983 */ /* 0x000f220000100800 */
[----:B01----:R-:W-:-:S03]  /*9ac0*/  MOV R14, R55 ;  /* 0x00000037000e7202 */ /* 0x003fc60000000f00 */
[----:B----4-:R3:W-:Y:S01]  /*9ad0*/  STL [R54+0x7cc], R15 ;  /* 0x0007cc0f36007387 */ /* 0x0107e20000100800 */
[----:B------:R-:W-:Y:S05]  /*9ae0*/  @!P5 BRA `(.L_x_255) ;  /* 0x000000000048d947 */ /* 0x000fea0003800000 */
[----:B------:R-:W3:Y:S04]  /*9af0*/  LDL R14, [R63+0x18dc] ;  /* 0x0018dc003f0e7983 */ /* 0x000ee80000100800 */
[----:B------:R-:W3:Y:S01]  /*9b00*/  LDL R16, [R63+0x1ac0] ;  /* 0x001ac0003f107983 */ /* 0x000ee20000100800 */
[----:B------:R-:W-:Y:S01]  /*9b10*/  ISETP.NE.AND P0, PT, R70, 0x1, PT ;  /* 0x000000014600780c */ /* 0x000fe20003f05270 */
[----:B---3--:R-:W-:Y:S01]  /*9b20*/  FFMA R15, R15, -R16, R14 ;  /* 0x800000100f0f7223 */ /* 0x008fe2000000000e */
[----:B------:R-:W-:-:S04]  /*9b30*/  MOV R14, R57 ;  /* 0x00000039000e7202 */ /* 0x000fc80000000f00 */
[----:B------:R0:W-:Y:S07]  /*9b40*/  STL [R54+0x7c8], R15 ;  /* 0x0007c80f36007387 */ /* 0x0001ee0000100800 */
[----:B------:R-:W-:Y:S05]  /*9b50*/  @!P0 BRA `(.L_x_255) ;  /* 0x00000000002c8947 */ /* 0x000fea0003800000 */
[----:B------:R-:W0:Y:S04]  /*9b60*/  LDL R14, [R64+0x18dc] ;  /* 0x0018dc00400e7983 */ /* 0x000e280000100800 */
[----:B------:R-:W0:Y:S01]  /*9b70*/  LDL R16, [R64+0x1ac0] ;  /* 0x001ac00040107983 */ /* 0x000e220000100800 */
[----:B------:R-:W-:Y:S01]  /*9b80*/  ISETP.NE.AND P0, PT, R70, 0x2, PT ;  /* 0x000000024600780c */ /* 0x000fe20003f05270 */
[----:B0-----:R-:W-:-:S05]  /*9b90*/  FFMA R15, R15, -R16, R14 ;  /* 0x800000100f0f7223 */ /* 0x001fca000000000e */
[----:B------:R1:W-:Y:S07]  /*9ba0*/  STL [R54+0x7c4], R15 ;  /* 0x0007c40f36007387 */ /* 0x0003ee0000100800 */
[----:B------:R-:W3:Y:S04]  /*9bb0*/  @P0 LDL R14, [R65+0x18dc] ;  /* 0x0018dc00410e0983 */ /* 0x000ee80000100800 */
[----:B------:R-:W3:Y:S02]  /*9bc0*/  @P0 LDL R16, [R65+0x1ac0] ;  /* 0x001ac00041100983 */ /* 0x000ee40000100800 */
[----:B---3--:R-:W-:Y:S01]  /*9bd0*/  @P0 FFMA R17, R15, -R16, R14 ;  /* 0x800000100f110223 */ /* 0x008fe2000000000e */
[----:B------:R-:W-:-:S02]  /*9be0*/  MOV R14, R59 ;  /* 0x0000003b000e7202 */ /* 0x000fc40000000f00 */
[----:B------:R-:W-:Y:S02]  /*9bf0*/  @P0 MOV R14, R68 ;  /* 0x00000044000e0202 */ /* 0x000fe40000000f00 */
[----:B------:R1:W-:Y:S05]  /*9c00*/  @P0 STL [R54+0x7c0], R17 ;  /* 0x0007c01136000387 */ /* 0x0003ea0000100800 */
.L_x_255:
[----:B--2-4-:R-:W-:-:S05]  /*9c10*/  IMAD R19, R14, 0x4, R1 ;  /* 0x000000040e137824 */ /* 0x014fca00078e0201 */
[----:B01-3--:R-:W2:Y:S04]  /*9c20*/  LDL R15, [R19+0x18dc] ;  /* 0x0018dc00130f7983 */ /* 0x00bea80000100800 */
[----:B------:R-:W2:Y:S04]  /*9c30*/  LDL R16, [R19+0x1ac0] ;  /* 0x001ac00013107983 */ /* 0x000ea80000100800 */
[----:B------:R-:W2:Y:S01]  /*9c40*/  LDL R17, [R19+0x7d8] ;  /* 0x0007d80013117983 */ /* 0x000ea20000100800 */
[----:B------:R-:W-:-:S04]  /*9c50*/  IADD3 R18, PT, PT, R14, -0x1, RZ ;  /* 0xffffffff0e127810 */ /* 0x000fc80007ffe0ff */
[----:B------:R-:W-:Y:S01]  /*9c60*/  LEA R24, R18, R1, 0x2 ;  /* 0x0000000112187211 */ /* 0x000fe200078e10ff */
[----:B--2---:R-:W-:-:S05]  /*9c70*/  FFMA R15, -R16, R17, R15 ;  /* 0x00000011100f7223 */ /* 0x004fca000000010f */
[----:B------:R0:W-:Y:S04]  /*9c80*/  STL [R19+0x7d4], R15 ;  /* 0x0007d40f13007387 */ /* 0x0001e80000100800 */
[----:B------:R-:W2:Y:S04]  /*9c90*/  LDL R16, [R24+0x18dc] ;  /* 0x0018dc0018107983 */ /* 0x000ea80000100800 */
[----:B------:R-:W2:Y:S01]  /*9ca0*/  LDL R17, [R24+0x1ac0] ;  /* 0x001ac00018117983 */ /* 0x000ea20000100800 */
[----:B------:R-:W-:-:S04]  /*9cb0*/  IADD3 R18, PT, PT, R14, -0x2, RZ ;  /* 0xfffffffe0e127810 */ /* 0x000fc80007ffe0ff */
[----:B------:R-:W-:Y:S01]  /*9cc0*/  LEA R34, R18, R1, 0x2 ;  /* 0x0000000112227211 */ /* 0x000fe200078e10ff */
[----:B--2---:R-:W-:-:S05]  /*9cd0*/  FFMA R16, R15, -R17, R16 ;  /* 0x800000110f107223 */ /* 0x004fca0000000010 */
[----:B------:R4:W-:Y:S04]  /*9ce0*/  STL [R19+0x7d0], R16 ;  /* 0x0007d01013007387 */ /* 0x0009e80000100800 */
[----:B------:R-:W2:Y:S04]  /*9cf0*/  LDL R17, [R34+0x18dc] ;  /* 0x0018dc0022117983 */ /* 0x000ea80000100800 */
[----:B------:R-:W2:Y:S01]  /*9d00*/  LDL R18, [R34+0x1ac0] ;  /* 0x001ac00022127983 */ /* 0x000ea20000100800 */
[----:B------:R-:W-:-:S05]  /*9d10*/  VIADD R22, R14, 0xfffffffd ;  /* 0xfffffffd0e167836 */ /* 0x000fca0000000000 */
[----:B------:R-:W-:Y:S01]  /*9d20*/  LEA R22, R22, R1, 0x2 ;  /* 0x0000000116167211 */ /* 0x000fe200078e10ff */
[----:B--2---:R-:W-:-:S05]  /*9d30*/  FFMA R17, R16, -R18, R17 ;  /* 0x8000001210117223 */ /* 0x004fca0000000011 */
[----:B------:R4:W-:Y:S04]  /*9d40*/  STL [R24+0x7d0], R17 ;  /* 0x0007d01118007387 */ /* 0x0009e80000100800 */
[----:B------:R-:W2:Y:S04]  /*9d50*/  LDL R18, [R22+0x18dc] ;  /* 0x0018dc0016127983 */ /* 0x000ea80000100800 */
[----:B0-----:R-:W2:Y:S01]  /*9d60*/  LDL R15, [R22+0x1ac0] ;  /* 0x001ac000160f7983 */ /* 0x001ea20000100800 */
[C---:B------:R-:W-:Y:S02]  /*9d70*/  ISETP.GT.AND P0, PT, R14.reuse, 0x3, PT ;  /* 0x000000030e00780c */ /* 0x040fe40003f04270 */
[----:B------:R-:W-:Y:S01]  /*9d80*/  IADD3 R14, PT, PT, R14, -0x4, RZ ;  /* 0xfffffffc0e0e7810 */ /* 0x000fe20007ffe0ff */
[----:B--2---:R-:W-:-:S05]  /*9d90*/  FFMA R15, R17, -R15, R18 ;  /* 0x8000000f110f7223 */ /* 0x004fca0000000012 */
[----:B------:R4:W-:Y:S05]  /*9da0*/  STL [R34+0x7d0], R15 ;  /* 0x0007d00f22007387 */ /* 0x0009ea0000100800 */
[----:B------:R-:W-:Y:S05]  /*9db0*/  @P0 BRA `(.L_x_255) ;  /* 0xfffffffc00940947 */ /* 0x000fea000383ffff */
[----:B----4-:R-:W-:Y:S01]  /*9dc0*/  HFMA2 R19, -RZ, RZ, 0, 0 ;  /* 0x00000000ff137431 */ /* 0x010fe200000001ff */
[----:B------:R-:W-:Y:S06]  /*9dd0*/  BSSY.RECONVERGENT B3, `(.L_x_256) ;  /* 0x000027f000037945 */ /* 0x000fec0003800200 */
.L_x_335:
[----:B0-----:R-:W2:Y:S04]  /*9de0*/  LDL R15, [R1+0x7d4] ;  /* 0x0007d400010f7983 */ /* 0x001ea80000100800 */
[----:B------:R-:W2:Y:S01]  /*9df0*/  LDL R14, [R1+0x9bc] ;  /* 0x0009bc00010e7983 */ /* 0x000ea20000100800 */
[----:B------:R-:W-:Y:S01]  /*9e00*/  BSSY.RELIABLE B0, `(.L_x_257) ;  /* 0x000000d000007945 */ /* 0x000fe20003800100 */
[----:B--2---:R-:W-:-:S13]  /*9e10*/  FSETP.GEU.AND P0, PT, R15, R14, PT ;  /* 0x0000000e0f00720b */ /* 0x004fda0003f0e000 */
[----:B------:R-:W-:Y:S05]  /*9e20*/  @!P0 BRA `(.L_x_258) ;  /* 0x0000000000288947 */ /* 0x000fea0003800000 */
[----:B------:R-:W-:-:S07]  /*9e30*/  MOV R14, 0x1 ;  /* 0x00000001000e7802 */ /* 0x000fce0000000f00 */
.L_x_260:
[----:B------:R-:W-:-:S05]  /*9e40*/  VIADD R14, R14, 0x1 ;  /* 0x000000010e0e7836 */ /* 0x000fca0000000000 */
[----:B------:R-:W-:-:S13]  /*9e50*/  ISETP.NE.AND P0, PT, R14, R26, PT ;  /* 0x0000001a0e00720c */ /* 0x000fda0003f05270 */
[----:B------:R-:W-:Y:S05]  /*9e60*/  @!P0 BREAK.RELIABLE B0 ;  /* 0x0000000000008942 */ /* 0x000fea0003800100 */
[----:B------:R-:W-:Y:S05]  /*9e70*/  @!P0 BRA `(.L_x_259) ;  /* 0x0000002400d08947 */ /* 0x000fea0003800000 */
[----:B------:R-:W-:-:S05]  /*9e80*/  LEA R17, R14, R1, 0x2 ;  /* 0x000000010e117211 */ /* 0x000fca00078e10ff */
[----:B------:R-:W2:Y:S04]  /*9e90*/  LDL R15, [R17+0x7d0] ;  /* 0x0007d000110f7983 */ /* 0x000ea80000100800 */
[----:B------:R-:W2:Y:S02]  /*9ea0*/  LDL R16, [R17+0x9b8] ;  /* 0x0009b80011107983 */ /* 0x000ea40000100800 */
[----:B--2---:R-:W-:-:S13]  /*9eb0*/  FSETP.GEU.AND P0, PT, R15, R16, PT ;  /* 0x000000100f00720b */ /* 0x004fda0003f0e000 */
[----:B------:R-:W-:Y:S05]  /*9ec0*/  @P0 BRA `(.L_x_260) ;  /* 0xfffffffc00dc0947 */ /* 0x000fea000383ffff */
.L_x_258:
[----:B------:R-:W-:Y:S05]  /*9ed0*/  BSYNC.RELIABLE B0 ;  /* 0x0000000000007941 */ /* 0x000fea0003800100 */
.L_x_257:
[----:B------:R-:W-:Y:S01]  /*9ee0*/  HFMA2 R14, -RZ, RZ, 0, 5.9604644775390625e-08 ;  /* 0x00000001ff0e7431 */ /* 0x000fe200000001ff */
[----:B------:R-:W-:Y:S06]  /*9ef0*/  BSSY.RECONVERGENT B0, `(.L_x_261) ;  /* 0x0000045000007945 */ /* 0x000fec0003800200 */
.L_x_262:
[----:B------:R-:W-:-:S05]  /*9f00*/  LEA R71, R14, R1, 0x2 ;  /* 0x000000010e477211 */ /* 0x000fca00078e10ff */
[----:B------:R-:W2:Y:S04]  /*9f10*/  LDL R15, [R71+0x7d8] ;  /* 0x0007d800470f7983 */ /* 0x000ea80000100800 */
[----:B------:R-:W2:Y:S04]  /*9f20*/  LDL R72, [R71+0x9c0] ;  /* 0x0009c00047487983 */ /* 0x000ea80000100800 */
[----:B------:R-:W3:Y:S04]  /*9f30*/  LDL R34, [R71+0x7dc] ;  /* 0x0007dc0047227983 */ /* 0x000ee80000100800 */
[----:B------:R-:W3:Y:S04]  /*9f40*/  LDL R73, [R71+0x9c4] ;  /* 0x0009c40047497983 */ /* 0x000ee80000100800 */
[----:B------:R-:W4:Y:S04]  /*9f50*/  LDL R16, [R71+0x7d4] ;  /* 0x0007d40047107983 */ /* 0x000f280000100800 */
[----:B------:R-:W4:Y:S04]  /*9f60*/  LDL R35, [R71+0x9bc] ;  /* 0x0009bc0047237983 */ /* 0x000f280000100800 */
[----:B------:R-:W5:Y:S01]  /*9f70*/  LDL R74, [R71+0x9b8] ;  /* 0x0009b800474a7983 */ /* 0x000f620000100800 */
[----:B--2---:R-:W-:-:S03]  /*9f80*/  FSETP.GEU.AND P2, PT, R15, R72, PT ;  /* 0x000000480f00720b */ /* 0x004fc60003f4e000 */
[----:B------:R-:W5:Y:S10]  /*9f90*/  LDL R15, [R71+0x7d0] ;  /* 0x0007d000470f7983 */ /* 0x000f740000100800 */
[----:B------:R-:W2:Y:S04]  /*9fa0*/  @P2 LDL R17, [R71+0xba4] ;  /* 0x000ba40047112983 */ /* 0x000ea80000100800 */
[----:B------:R-:W4:Y:S04]  /*9fb0*/  @P2 LDL R18, [R71+0xd88] ;  /* 0x000d880047122983 */ /* 0x000f280000100800 */
[----:B------:R-:W4:Y:S04]  /*9fc0*/  @P2 LDL R22, [R71+0xf6c] ;  /* 0x000f6c0047162983 */ /* 0x000f280000100800 */
[----:B------:R-:W4:Y:S01]  /*9fd0*/  @P2 LDL R24, [R71+0x1150] ;  /* 0x0011500047182983 */ /* 0x000f220000100800 */
[----:B---3--:R-:W-:-:S02]  /*9fe0*/  FSETP.GEU.AND P0, PT, R34, R73, PT ;  /* 0x000000492200720b */ /* 0x008fc40003f0e000 */
[----:B------:R-:W-:-:S11]  /*9ff0*/  @!P2 MOV R34, 0x3f800000 ;  /* 0x3f8000000022a802 */ /* 0x000fd60000000f00 */
[----:B------:R-:W3:Y:S04]  /*a000*/  @P0 LDL R38, [R71+0xba8] ;  /* 0x000ba80047260983 */ /* 0x000ee80000100800 */
[----:B------:R-:W3:Y:S04]  /*a010*/  @P0 LDL R39, [R71+0xd8c] ;  /* 0x000d8c0047270983 */ /* 0x000ee80000100800 */
[----:B------:R-:W3:Y:S04]  /*a020*/  @P0 LDL R40, [R71+0xf70] ;  /* 0x000f700047280983 */ /* 0x000ee80000100800 */
[----:B------:R-:W3:Y:S01]  /*a030*/  @P0 LDL R41, [R71+0x1154] ;  /* 0x0011540047290983 */ /* 0x000ee20000100800 */
[----:B-----5:R-:W-:-:S03]  /*a040*/  FSETP.GEU.AND P1, PT, R15, R74, PT ;  /* 0x0000004a0f00720b */ /* 0x020fc60003f2e000 */
[----:B--2---:R0:W-:Y:S04]  /*a050*/  @P2 STL [R71+0x1334], R17 ;  /* 0x0013341147002387 */ /* 0x0041e80000100800 */
[----:B----4-:R-:W-:Y:S04]  /*a060*/  @P2 STL [R71+0x1518], R18 ;  /* 0x0015181247002387 */ /* 0x010fe80000100800 */
[----:B------:R1:W-:Y:S04]  /*a070*/  @P2 STL [R71+0x16fc], R22 ;  /* 0x0016fc1647002387 */ /* 0x0003e80000100800 */
[----:B------:R2:W-:Y:S04]  /*a080*/  @P2 STL [R71+0x18e0], R24 ;  /* 0x0018e01847002387 */ /* 0x0005e80000100800 */
[----:B------:R-:W-:Y:S04]  /*a090*/  @!P2 STL [R71+0x18e0], R72 ;  /* 0x0018e0484700a387 */ /* 0x000fe80000100800 */
[----:B------:R-:W-:Y:S04]  /*a0a0*/  @!P2 STL [R71+0x1334], RZ ;  /* 0x001334ff4700a387 */ /* 0x000fe80000100800 */
[----:B------:R-:W-:Y:S04]  /*a0b0*/  @!P2 STL [R71+0x16fc], RZ ;  /* 0x0016fcff4700a387 */ /* 0x000fe80000100800 */
[----:B------:R4:W-:Y:S01]  /*a0c0*/  @!P2 STL [R71+0x1518], R34 ;  /* 0x001518224700a387 */ /* 0x0009e20000100800 */
[----:B------:R-:W-:-:S03]  /*a0d0*/  FSETP.GEU.AND P2, PT, R16, R35, PT ;  /* 0x000000231000720b */ /* 0x000fc60003f4e000 */
[----:B------:R-:W5:Y:S04]  /*a0e0*/  @P1 LDL R15, [R71+0xb9c] ;  /* 0x000b9c00470f1983 */ /* 0x000f680000100800 */
[----:B------:R-:W5:Y:S04]  /*a0f0*/  @P1 LDL R16, [R71+0xd80] ;  /* 0x000d800047101983 */ /* 0x000f680000100800 */
[----:B0-----:R-:W5:Y:S04]  /*a100*/  @P1 LDL R17, [R71+0xf64] ;  /* 0x000f640047111983 */ /* 0x001f680000100800 */
[----:B-1----:R-:W5:Y:S04]  /*a110*/  @P2 LDL R22, [R71+0xba0] ;  /* 0x000ba00047162983 */ /* 0x002f680000100800 */
[----:B--2---:R-:W2:Y:S04]  /*a120*/  @P2 LDL R24, [R71+0xd84] ;  /* 0x000d840047182983 */ /* 0x004ea80000100800 */
[----:B----4-:R-:W4:Y:S04]  /*a130*/  @P2 LDL R34, [R71+0xf68] ;  /* 0x000f680047222983 */ /* 0x010f280000100800 */
[----:B------:R-:W4:Y:S04]  /*a140*/  @P1 LDL R18, [R71+0x1148] ;  /* 0x0011480047121983 */ /* 0x000f280000100800 */
[----:B------:R-:W4:Y:S01]  /*a150*/  @P2 LDL R35, [R71+0x114c] ;  /* 0x00114c0047232983 */ /* 0x000f220000100800 */
[----:B------:R-:W-:-:S05]  /*a160*/  @!P1 IMAD.MOV.U32 R72, RZ, RZ, 0x3f800000 ;  /* 0x3f800000ff489424 */ /* 0x000fca00078e00ff */
[----:B------:R0:W-:Y:S01]  /*a170*/  @!P1 STL [R71+0x1510], R72 ;  /* 0x0015104847009387 */ /* 0x0001e20000100800 */
[----:B------:R-:W-:-:S03]  /*a180*/  @!P0 MOV R76, 0x3f800000 ;  /* 0x3f800000004c8802 */ /* 0x000fc60000000f00 */
[----:B------:R-:W-:Y:S01]  /*a190*/  @!P1 STL [R71+0x18d8], R74 ;  /* 0x0018d84a47009387 */ /* 0x000fe20000100800 */
[----:B0-----:R-:W-:-:S03]  /*a1a0*/  @!P2 MOV R72, 0x3f800000 ;  /* 0x3f8000000048a802 */ /* 0x001fc60000000f00 */
[----:B------:R-:W-:Y:S04]  /*a1b0*/  @!P1 STL [R71+0x132c], RZ ;  /* 0x00132cff47009387 */ /* 0x000fe80000100800 */
[----:B------:R-:W-:Y:S04]  /*a1c0*/  @!P1 STL [R71+0x16f4], RZ ;  /* 0x0016f4ff47009387 */ /* 0x000fe80000100800 */
[----:B---3--:R-:W-:Y:S04]  /*a1d0*/  @P0 STL [R71+0x1338], R38 ;  /* 0x0013382647000387 */ /* 0x008fe80000100800 */
[----:B------:R-:W-:Y:S04]  /*a1e0*/  @P0 STL [R71+0x151c], R39 ;  /* 0x00151c2747000387 */ /* 0x000fe80000100800 */
[----:B------:R-:W-:Y:S04]  /*a1f0*/  @P0 STL [R71+0x1700], R40 ;  /* 0x0017002847000387 */ /* 0x000fe80000100800 */
[----:B------:R-:W-:Y:S04]  /*a200*/  @P0 STL [R71+0x18e4], R41 ;  /* 0x0018e42947000387 */ /* 0x000fe80000100800 */
[----:B------:R-:W-:Y:S04]  /*a210*/  @!P0 STL [R71+0x151c], R76 ;  /* 0x00151c4c47008387 */ /* 0x000fe80000100800 */
[----:B------:R-:W-:Y:S04]  /*a220*/  @!P0 STL [R71+0x18e4], R73 ;  /* 0x0018e44947008387 */ /* 0x000fe80000100800 */
[----:B------:R-:W-:Y:S04]  /*a230*/  @!P0 STL [R71+0x1338], RZ ;  /* 0x001338ff47008387 */ /* 0x000fe80000100800 */
[----:B------:R-:W-:Y:S04]  /*a240*/  @!P0 STL [R71+0x1700], RZ ;  /* 0x001700ff47008387 */ /* 0x000fe80000100800 */
[----:B-----5:R-:W-:Y:S04]  /*a250*/  @P1 STL [R71+0x132c], R15 ;  /* 0x00132c0f47001387 */ /* 0x020fe80000100800 */
[----:B------:R0:W-:Y:S04]  /*a260*/  @P1 STL [R71+0x1510], R16 ;  /* 0x0015101047001387 */ /* 0x0001e80000100800 */
[----:B------:R1:W-:Y:S04]  /*a270*/  @P1 STL [R71+0x16f4], R17 ;  /* 0x0016f41147001387 */ /* 0x0003e80000100800 */
[----:B------:R1:W-:Y:S01]  /*a280*/  @P2 STL [R71+0x1330], R22 ;  /* 0x0013301647002387 */ /* 0x0003e20000100800 */
[----:B0-----:R-:W-:-:S03]  /*a290*/  IADD3 R16, PT, PT, R14, 0x3, RZ ;  /* 0x000000030e107810 */ /* 0x001fc60007ffe0ff */
[----:B--2---:R1:W-:Y:S04]  /*a2a0*/  @P2 STL [R71+0x1514], R24 ;  /* 0x0015141847002387 */ /* 0x0043e80000100800 */
[----:B----4-:R1:W-:Y:S04]  /*a2b0*/  @P2 STL [R71+0x16f8], R34 ;  /* 0x0016f82247002387 */ /* 0x0103e80000100800 */
[----:B------:R1:W-:Y:S04]  /*a2c0*/  @P1 STL [R71+0x18d8], R18 ;  /* 0x0018d81247001387 */ /* 0x0003e80000100800 */
[----:B------:R1:W-:Y:S04]  /*a2d0*/  @!P2 STL [R71+0x1514], R72 ;  /* 0x001514484700a387 */ /* 0x0003e80000100800 */
[----:B------:R1:W-:Y:S04]  /*a2e0*/  STL [R71+0x18dc], R35 ;  /* 0x0018dc2347007387 */ /* 0x0003e80000100800 */
[----:B------:R1:W-:Y:S04]  /*a2f0*/  @!P2 STL [R71+0x1330], RZ ;  /* 0x001330ff4700a387 */ /* 0x0003e80000100800 */
[----:B------:R1:W-:Y:S01]  /*a300*/  @!P2 STL [R71+0x16f8], RZ ;  /* 0x0016f8ff4700a387 */ /* 0x0003e20000100800 */
[----:B------:R-:W-:-:S02]  /*a310*/  ISETP.NE.AND P0, PT, R16, R61, PT ;  /* 0x0000003d1000720c */ /* 0x000fc40003f05270 */
[----:B------:R-:W-:-:S11]  /*a320*/  IADD3 R14, PT, PT, R14, 0x4, RZ ;  /* 0x000000040e0e7810 */ /* 0x000fd60007ffe0ff */
[----:B-1----:R-:W-:Y:S05]  /*a330*/  @P0 BRA `(.L_x_262) ;  /* 0xfffffff800f00947 */ /* 0x002fea000383ffff */
[----:B------:R-:W-:Y:S05]  /*a340*/  BSYNC.RECONVERGENT B0 ;  /* 0x0000000000007941 */ /* 0x000fea0003800200 */
.L_x_261:
[----:B------:R-:W-:Y:S04]  /*a350*/  BSSY.RECONVERGENT B0, `(.L_x_263) ;  /* 0x000003e000007945 */ /* 0x000fe80003800200 */
[----:B------:R-:W-:Y:S05]  /*a360*/  @!P4 BRA `(.L_x_264) ;  /* 0x0000000000f0c947 */ /* 0x000fea0003800000 */
[----:B------:R-:W2:Y:S04]  /*a370*/  LDL R14, [R71+0x7e0] ;  /* 0x0007e000470e7983 */ /* 0x000ea80000100800 */
[----:B------:R-:W2:Y:S01]  /*a380*/  LDL R15, [R71+0x9c8] ;  /* 0x0009c800470f7983 */ /* 0x000ea20000100800 */
[----:B------:R-:W-:Y:S01]  /*a390*/  BSSY.RECONVERGENT B1, `(.L_x_265) ;  /* 0x0000011000017945 */ /* 0x000fe20003800200 */
[----:B--2---:R-:W-:-:S13]  /*a3a0*/  FSETP.GEU.AND P0, PT, R14, R15, PT ;  /* 0x0000000f0e00720b */ /* 0x004fda0003f0e000 */
[----:B------:R-:W-:Y:S05]  /*a3b0*/  @!P0 BRA `(.L_x_266) ;  /* 0x0000000000248947 */ /* 0x000fea0003800000 */
[----:B------:R-:W2:Y:S04]  /*a3c0*/  LDL R14, [R71+0xbac] ;  /* 0x000bac00470e7983 */ /* 0x000ea80000100800 */
[----:B------:R-:W3:Y:S04]  /*a3d0*/  LDL R15, [R71+0xd90] ;  /* 0x000d9000470f7983 */ /* 0x000ee80000100800 */
[----:B------:R-:W4:Y:S04]  /*a3e0*/  LDL R16, [R71+0xf74] ;  /* 0x000f740047107983 */ /* 0x000f280000100800 */
[----:B------:R-:W5:Y:S04]  /*a3f0*/  LDL R17, [R71+0x1158] ;  /* 0x0011580047117983 */ /* 0x000f680000100800 */
[----:B--2---:R0:W-:Y:S04]  /*a400*/  STL [R71+0x133c], R14 ;  /* 0x00133c0e47007387 */ /* 0x0041e80000100800 */
[----:B---3--:R0:W-:Y:S04]  /*a410*/  STL [R71+0x1520], R15 ;  /* 0x0015200f47007387 */ /* 0x0081e80000100800 */
[----:B----4-:R0:W-:Y:S04]  /*a420*/  STL [R71+0x1704], R16 ;  /* 0x0017041047007387 */ /* 0x0101e80000100800 */
[----:B-----5:R0:W-:Y:S01]  /*a430*/  STL [R71+0x18e8], R17 ;  /* 0x0018e81147007387 */ /* 0x0201e20000100800 */
[----:B------:R-:W-:Y:S05]  /*a440*/  BRA `(.L_x_267) ;  /* 0x0000000000147947 */ /* 0x000fea0003800000 */
.L_x_266:
[----:B------:R-:W-:Y:S01]  /*a450*/  IMAD.MOV.U32 R14, RZ, RZ, 0x3f800000 ;  /* 0x3f800000ff0e7424 */ /* 0x000fe200078e00ff */
[----:B------:R1:W-:Y:S04]  /*a460*/  STL [R71+0x18e8], R15 ;  /* 0x0018e80f47007387 */ /* 0x0003e80000100800 */
[----:B------:R1:W-:Y:S04]  /*a470*/  STL [R71+0x133c], RZ ;  /* 0x00133cff47007387 */ /* 0x0003e80000100800 */
[----:B------:R1:W-:Y:S04]  /*a480*/  STL [R71+0x1520], R14 ;  /* 0x0015200e47007387 */ /* 0x0003e80000100800 */
[----:B------:R1:W-:Y:S02]  /*a490*/  STL [R71+0x1704], RZ ;  /* 0x001704ff47007387 */ /* 0x0003e40000100800 */
.L_x_267:
[----:B------:R-:W-:Y:S05]  /*a4a0*/  BSYNC.RECONVERGENT B1 ;  /* 0x0000000000017941 */ /* 0x000fea0003800200 */
.L_x_265:
[----:B------:R-:W-:-:S13]  /*a4b0*/  ISETP.NE.AND P0, PT, R69, 0x1, PT ;  /* 0x000000014500780c */ /* 0x000fda0003f05270 */
[----:B------:R-:W-:Y:S05]  /*a4c0*/  @!P0 BRA `(.L_x_264) ;  /* 0x0000000000988947 */ /* 0x000fea0003800000 */
[----:B01----:R-:W2:Y:S04]  /*a4d0*/  LDL R14, [R71+0x7e4] ;  /* 0x0007e400470e7983 */ /* 0x003ea80000100800 */
        /* <DEDUP_REMOVED lines=13> */
.L_x_269:
[----:B------:R-:W-:Y:S01]  /*a5b0*/  MOV R14, 0x3f800000 ;  /* 0x3f800000000e7802 */ /* 0x000fe20000000f00 */
[----:B------:R0:W-:Y:S04]  /*a5c0*/  STL [R71+0x18ec], R15 ;  /* 0x0018ec0f47007387 */ /* 0x0001e80000100800 */
[----:B------:R0:W-:Y:S04]  /*a5d0*/  STL [R71+0x1340], RZ ;  /* 0x001340ff47007387 */ /* 0x0001e80000100800 */
[----:B------:R0:W-:Y:S04]  /*a5e0*/  STL [R71+0x1524], R14 ;  /* 0x0015240e47007387 */ /* 0x0001e80000100800 */
[----:B------:R0:W-:Y:S02]  /*a5f0*/  STL [R71+0x1708], RZ ;  /* 0x001708ff47007387 */ /* 0x0001e40000100800 */
.L_x_270:
[----:B------:R-:W-:Y:S05]  /*a600*/  BSYNC.RECONVERGENT B1 ;  /* 0x0000000000017941 */ /* 0x000fea0003800200 */
.L_x_268:
[----:B------:R-:W-:-:S13]  /*a610*/  ISETP.NE.AND P0, PT, R69, 0x2, PT ;  /* 0x000000024500780c */ /* 0x000fda0003f05270 */
[----:B------:R-:W-:Y:S05]  /*a620*/  @!P0 BRA `(.L_x_264) ;  /* 0x0000000000408947 */ /* 0x000fea0003800000 */
[----:B01----:R-:W2:Y:S04]  /*a630*/  LDL R14, [R71+0x7e8] ;  /* 0x0007e800470e7983 */ /* 0x003ea80000100800 */
[----:B------:R-:W2:Y:S02]  /*a640*/  LDL R18, [R71+0x9d0] ;  /* 0x0009d00047127983 */ /* 0x000ea40000100800 */
[----:B--2---:R-:W-:-:S13]  /*a650*/  FSETP.GEU.AND P0, PT, R14, R18, PT ;  /* 0x000000120e00720b */ /* 0x004fda0003f0e000 */
[----:B------:R-:W2:Y:S04]  /*a660*/  @P0 LDL R14, [R71+0xbb4] ;  /* 0x000bb400470e0983 */ /* 0x000ea80000100800 */
[----:B------:R-:W3:Y:S04]  /*a670*/  @P0 LDL R15, [R71+0xd98] ;  /* 0x000d9800470f0983 */ /* 0x000ee80000100800 */
[----:B------:R-:W4:Y:S04]  /*a680*/  @P0 LDL R16, [R71+0xf7c] ;  /* 0x000f7c0047100983 */ /* 0x000f280000100800 */
[----:B------:R-:W5:Y:S01]  /*a690*/  @P0 LDL R17, [R71+0x1160] ;  /* 0x0011600047110983 */ /* 0x000f620000100800 */
[----:B------:R-:W-:-:S03]  /*a6a0*/  @!P0 MOV R22, 0x3f800000 ;  /* 0x3f80000000168802 */ /* 0x000fc60000000f00 */
[----:B--2---:R2:W-:Y:S04]  /*a6b0*/  @P0 STL [R71+0x1344], R14 ;  /* 0x0013440e47000387 */ /* 0x0045e80000100800 */
[----:B---3--:R2:W-:Y:S04]  /*a6c0*/  @P0 STL [R71+0x1528], R15 ;  /* 0x0015280f47000387 */ /* 0x0085e80000100800 */
[----:B----4-:R2:W-:Y:S04]  /*a6d0*/  @P0 STL [R71+0x170c], R16 ;  /* 0x00170c1047000387 */ /* 0x0105e80000100800 */
[----:B-----5:R2:W-:Y:S04]  /*a6e0*/  @P0 STL [R71+0x18f0], R17 ;  /* 0x0018f01147000387 */ /* 0x0205e80000100800 */
[----:B------:R2:W-:Y:S04]  /*a6f0*/  @!P0 STL [R71+0x1528], R22 ;  /* 0x0015281647008387 */ /* 0x0005e80000100800 */
[----:B------:R2:W-:Y:S04]  /*a700*/  @!P0 STL [R71+0x1344], RZ ;  /* 0x001344ff47008387 */ /* 0x0005e80000100800 */
[----:B------:R2:W-:Y:S04]  /*a710*/  @!P0 STL [R71+0x170c], RZ ;  /* 0x00170cff47008387 */ /* 0x0005e80000100800 */
[----:B------:R2:W-:Y:S02]  /*a720*/  @!P0 STL [R71+0x18f0], R18 ;  /* 0x0018f01247008387 */ /* 0x0005e40000100800 */
.L_x_264:
[----:B------:R-:W-:Y:S05]  /*a730*/  BSYNC.RECONVERGENT B0 ;  /* 0x0000000000007941 */ /* 0x000fea0003800200 */
.L_x_263:
[----:B012---:R-:W2:Y:S04]  /*a740*/  LDL R14, [R60+0x16f8] ;  /* 0x0016f8003c0e7983 */ /* 0x007ea80000100800 */
[----:B------:R-:W2:Y:S04]  /*a750*/  LDL R16, [R60+0x18dc] ;  /* 0x0018dc003c107983 */ /* 0x000ea80000100800 */
[----:B------:R-:W3:Y:S04]  /*a760*/  LDL R17, [R1+0x1330] ;  /* 0x0013300001117983 */ /* 0x000ee80000100800 */
[----:B------:R-:W3:Y:S01]  /*a770*/  LDL R15, [R1+0x18dc] ;  /* 0x0018dc00010f7983 */ /* 0x000ee20000100800 */
[----:B--2---:R-:W-:-:S05]  /*a780*/  FFMA R35, -R67, R14, R16 ;  /* 0x0000000e43237223 */ /* 0x004fca0000000110 */
[----:B------:R0:W-:Y:S04]  /*a790*/  STL [R60+0x18dc], R35 ;  /* 0x0018dc233c007387 */ /* 0x0001e80000100800 */
[----:B------:R-:W2:Y:S01]  /*a7a0*/  LDL R14, [R1+0x1514] ;  /* 0x00151400010e7983 */ /* 0x000ea20000100800 */
[----:B------:R-:W-:Y:S01]  /*a7b0*/  BSSY.RECONVERGENT B4, `(.L_x_271) ;  /* 0x0000014000047945 */ /* 0x000fe20003800200 */
[----:B------:R-:W-:Y:S02]  /*a7c0*/  HFMA2 R16, -RZ, RZ, 0, 0 ;  /* 0x00000000ff107431 */ /* 0x000fe400000001ff */
[----:B---3--:R-:W-:Y:S01]  /*a7d0*/  FFMA R15, -R10, R17, R15 ;  /* 0x000000110a0f7223 */ /* 0x008fe2000000010f */
[----:B--2---:R-:W-:-:S13]  /*a7e0*/  FSETP.NEU.AND P0, PT, R14, RZ, PT ;  /* 0x000000ff0e00720b */ /* 0x004fda0003f0d000 */
        /* <DEDUP_REMOVED lines=15> */
.L_x_273:
[----:B------:R-:W-:Y:S05]  /*a8e0*/  BSYNC.RECONVERGENT B5 ;  /* 0x0000000000057941 */ /* 0x000fea0003800200 */
.L_x_272:
[----:B------:R-:W-:Y:S05]  /*a8f0*/  BSYNC.RECONVERGENT B4 ;  /* 0x0000000000047941 */ /* 0x000fea0003800200 */
.L_x_271:
[----:B------:R-:W0:Y:S01]  /*a900*/  MUFU.RCP R34, R14 ;  /* 0x0000000e00227308 */ /* 0x000e220000001000 */
[----:B------:R1:W-:Y:S01]  /*a910*/  STL [R1+0x1ac0], R16 ;  /* 0x001ac01001007387 */ /* 0x0003e20000100800 */
[----:B------:R-:W-:Y:S01]  /*a920*/  BSSY.RECONVERGENT B4, `(.L_x_274) ;  /* 0x000000d000047945 */ /* 0x000fe20003800200 */
[----:B------:R-:W-:-:S05]  /*a930*/  FSETP.NEU.AND P4, PT, R14, RZ, PT ;  /* 0x000000ff0e00720b */ /* 0x000fca0003f8d000 */
[----:B------:R-:W2:Y:S01]  /*a940*/  FCHK P0, R15, R14 ;  /* 0x0000000e0f007302 */ /* 0x000ea20000000000 */
[----:B0-----:R-:W-:-:S04]  /*a950*/  FFMA R17, -R14, R34, 1 ;  /* 0x3f8000000e117423 */ /* 0x001fc80000000122 */
[----:B------:R-:W-:-:S04]  /*a960*/  FFMA R34, R34, R17, R34 ;  /* 0x0000001122227223 */ /* 0x000fc80000000022 */
[----:B------:R-:W-:-:S04]  /*a970*/  FFMA R17, R15, R34, RZ ;  /* 0x000000220f117223 */ /* 0x000fc800000000ff */
[----:B------:R-:W-:-:S04]  /*a980*/  FFMA R18, -R14, R17, R15 ;  /* 0x000000110e127223 */ /* 0x000fc8000000010f */
[----:B------:R-:W-:Y:S01]  /*a990*/  FFMA R34, R34, R18, R17 ;  /* 0x0000001222227223 */ /* 0x000fe20000000011 */
[----:B-12---:R-:W-:Y:S06]  /*a9a0*/  @!P0 BRA `(.L_x_275) ;  /* 0x0000000000108947 */ /* 0x006fec0003800000 */
[----:B------:R-:W-:Y:S02]  /*a9b0*/  MOV R89, R15 ;  /* 0x0000000f00597202 */ /* 0x000fe40000000f00 */
[----:B------:R-:W-:Y:S02]  /*a9c0*/  MOV R39, R14 ;  /* 0x0000000e00277202 */ /* 0x000fe40000000f00 */
[----:B------:R-:W-:-:S07]  /*a9d0*/  MOV R38, 0xa9f0 ;  /* 0x0000a9f000267802 */ /* 0x000fce0000000f00 */
[----:B------:R-:W-:Y:S05]  /*a9e0*/  CALL.REL.NOINC `($__internal_1_$__cuda_sm3x_div_rn_noftz_f32_slowpath) ;  /* 0x0000037800b87944 */ /* 0x000fea0003c00000 */
.L_x_275:
[----:B------:R-:W-:Y:S05]  /*a9f0*/  BSYNC.RECONVERGENT B4 ;  /* 0x0000000000047941 */ /* 0x000fea0003800200 */
.L_x_274:
[----:B------:R-:W-:Y:S01]  /*aa00*/  FSEL R34, R34, RZ, P4 ;  /* 0x000000ff22227208 */ /* 0x000fe20002000000 */
[----:B------:R-:W-:Y:S01]  /*aa10*/  HFMA2 R14, -RZ, RZ, 0, 5.9604644775390625e-08 ;  /* 0x00000001ff0e7431 */ /* 0x000fe200000001ff */
[----:B------:R-:W-:Y:S03]  /*aa20*/  BSSY.RECONVERGENT B4, `(.L_x_276) ;  /* 0x00000c4000047945 */ /* 0x000fe60003800200 */
[----:B------:R0:W-:Y:S03]  /*aa30*/  STL [R1+0x18dc], R34 ;  /* 0x0018dc2201007387 */ /* 0x0001e60000100800 */
.L_x_305:
[C---:B------:R-:W-:Y:S01]  /*aa40*/  LEA R17, R14.reuse, R1, 0x2 ;  /* 0x000000010e117211 */ /* 0x040fe200078e10ff */
[----:B-1----:R-:W-:-:S04]  /*aa50*/  IMAD R16, R14, 0x4, R47 ;  /* 0x000000040e107824 */ /* 0x002fc800078e022f */
[----:B------:R-:W2:Y:S04]  /*aa60*/  LDL R15, [R17+0x1514] ;  /* 0x00151400110f7983 */ /* 0x000ea80000100800 */
[----:B------:R-:W2:Y:S04]  /*aa70*/  LDL R24, [R17+0x1330] ;  /* 0x0013300011187983 */ /* 0x000ea80000100800 */
[----:B------:R-:W2:Y:S01]  /*aa80*/  LDL R72, [R16+-0x4] ;  /* 0xfffffc0010487983 */ /* 0x000ea20000100800 */
[----:B------:R-:W-:Y:S01]  /*aa90*/  BSSY.RECONVERGENT B5, `(.L_x_277) ;  /* 0x0000016000057945 */ /* 0x000fe20003800200 */
[----:B------:R-:W-:-:S02]  /*aaa0*/  MOV R18, R14 ;  /* 0x0000000e00127202 */ /* 0x000fc40000000f00 */
[----:B------:R-:W-:Y:S01]  /*aab0*/  MOV R71, RZ ;  /* 0x000000ff00477202 */ /* 0x000fe20000000f00 */
[----:B--2---:R-:W-:-:S05]  /*aac0*/  FFMA R72, -R24, R72, R15 ;  /* 0x0000004818487223 */ /* 0x004fca000000010f */
[----:B------:R-:W-:-:S04]  /*aad0*/  FSETP.NEU.AND P4, PT, R72, RZ, PT ;  /* 0x000000ff4800720b */ /* 0x000fc80003f8d000 */
[----:B------:R-:W-:-:S13]  /*aae0*/  ISETP.EQ.OR P0, PT, R14, R51, !P4 ;  /* 0x000000330e00720c */ /* 0x000fda0006702670 */
[----:B------:R-:W-:Y:S05]  /*aaf0*/  @P0 BRA `(.L_x_278) ;  /* 0x00000000003c0947 */ /* 0x000fea0003800000 */
[----:B------:R-:W2:Y:S01]  /*ab00*/  LDL R89, [R17+0x16f8] ;  /* 0x0016f80011597983 */ /* 0x000ea20000100800 */
[----:B------:R-:W1:Y:S01]  /*ab10*/  MUFU.RCP R15, R72 ;  /* 0x00000048000f7308 */ /* 0x000e620000001000 */
[----:B------:R-:W-:Y:S01]  /*ab20*/  BSSY.RECONVERGENT B6, `(.L_x_279) ;  /* 0x000000b000067945 */ /* 0x000fe20003800200 */
[----:B-1----:R-:W-:-:S04]  /*ab30*/  FFMA R22, -R72, R15, 1 ;  /* 0x3f80000048167423 */ /* 0x002fc8000000010f */
[----:B------:R-:W-:Y:S02]  /*ab40*/  FFMA R22, R15, R22, R15 ;  /* 0x000000160f167223 */ /* 0x000fe4000000000f */
[----:B--2---:R-:W1:Y:S02]  /*ab50*/  FCHK P0, R89, R72 ;  /* 0x0000004859007302 */ /* 0x004e640000000000 */
[----:B------:R-:W-:-:S04]  /*ab60*/  FFMA R15, R89, R22, RZ ;  /* 0x00000016590f7223 */ /* 0x000fc800000000ff */
[----:B0-----:R-:W-:-:S04]  /*ab70*/  FFMA R34, -R72, R15, R89 ;  /* 0x0000000f48227223 */ /* 0x001fc80000000159 */
[----:B------:R-:W-:Y:S01]  /*ab80*/  FFMA R34, R22, R34, R15 ;  /* 0x0000002216227223 */ /* 0x000fe2000000000f */
[----:B-1----:R-:W-:Y:S06]  /*ab90*/  @!P0 BRA `(.L_x_280) ;  /* 0x00000000000c8947 */ /* 0x002fec0003800000 */
[----:B------:R-:W-:Y:S02]  /*aba0*/  MOV R39, R72 ;  /* 0x0000004800277202 */ /* 0x000fe40000000f00 */
[----:B------:R-:W-:-:S07]  /*abb0*/  MOV R38, 0xabd0 ;  /* 0x0000abd000267802 */ /* 0x000fce0000000f00 */
[----:B------:R-:W-:Y:S05]  /*abc0*/  CALL.REL.NOINC `($__internal_1_$__cuda_sm3x_div_rn_noftz_f32_slowpath) ;  /* 0x0000037800407944 */ /* 0x000fea0003c00000 */
.L_x_280:
[----:B------:R-:W-:Y:S05]  /*abd0*/  BSYNC.RECONVERGENT B6 ;  /* 0x0000000000067941 */ /* 0x000fea0003800200 */
.L_x_279:
[----:B------:R-:W-:-:S07]  /*abe0*/  MOV R71, R34 ;  /* 0x0000002200477202 */ /* 0x000fce0000000f00 */
.L_x_278:
[----:B------:R-:W-:Y:S05]  /*abf0*/  BSYNC.RECONVERGENT B5 ;  /* 0x0000000000057941 */ /* 0x000fea0003800200 */
.L_x_277:
[----:B------:R1:W-:Y:S01]  /*ac00*/  STL [R16], R71 ;  /* 0x0000004710007387 */ /* 0x0003e20000100800 */
[----:B------:R-:W-:Y:S01]  /*ac10*/  BSSY.RECONVERGENT B5, `(.L_x_281) ;  /* 0x0000015000057945 */ /* 0x000fe20003800200 */
[----:B------:R-:W-:Y:S02]  /*ac20*/  HFMA2 R15, -RZ, RZ, 0, 0 ;  /* 0x00000000ff0f7431 */ /* 0x000fe400000001ff */
[----:B------:R-:W-:Y:S01]  /*ac30*/  IMAD R22, R14, 0x4, R45 ;  /* 0x000000040e167824 */ /* 0x000fe200078e022d */
[----:B------:R-:W-:Y:S06]  /*ac40*/  @!P4 BRA `(.L_x_282) ;  /* 0x000000000044c947 */ /* 0x000fec0003800000 */
[----:B------:R-:W2:Y:S04]  /*ac50*/  LDL R15, [R22] ;  /* 0x00000000160f7983 */ /* 0x000ea80000100800 */
[----:B0-----:R-:W2:Y:S01]  /*ac60*/  LDL R34, [R22+-0x4] ;  /* 0xfffffc0016227983 */ /* 0x001ea20000100800 */
[----:B------:R-:W0:Y:S01]  /*ac70*/  MUFU.RCP R35, R72 ;  /* 0x0000004800237308 */ /* 0x000e220000001000 */
[----:B------:R-:W-:Y:S01]  /*ac80*/  BSSY.RECONVERGENT B6, `(.L_x_282) ;  /* 0x000000d000067945 */ /* 0x000fe20003800200 */
[----:B0-----:R-:W-:Y:S01]  /*ac90*/  FFMA R38, -R72, R35, 1 ;  /* 0x3f80000048267423 */ /* 0x001fe20000000123 */
[----:B--2---:R-:W-:-:S03]  /*aca0*/  FFMA R89, -R24, R34, R15 ;  /* 0x0000002218597223 */ /* 0x004fc6000000010f */
[----:B------:R-:W-:Y:S02]  /*acb0*/  FFMA R15, R35, R38, R35 ;  /* 0x00000026230f7223 */ /* 0x000fe40000000023 */
[----:B------:R-:W0:Y:S02]  /*acc0*/  FCHK P0, R89, R72 ;  /* 0x0000004859007302 */ /* 0x000e240000000000 */
        /* <DEDUP_REMOVED lines=8> */
.L_x_283:
[----:B------:R-:W-:Y:S05]  /*ad50*/  BSYNC.RECONVERGENT B6 ;  /* 0x0000000000067941 */ /* 0x000fea0003800200 */
.L_x_282:
[----:B------:R-:W-:Y:S05]  /*ad60*/  BSYNC.RECONVERGENT B5 ;  /* 0x0000000000057941 */ /* 0x000fea0003800200 */
.L_x_281:
[----:B------:R2:W-:Y:S04]  /*ad70*/  STL [R22], R15 ;  /* 0x0000000f16007387 */ /* 0x0005e80000100800 */
[----:B------:R-:W3:Y:S04]  /*ad80*/  LDL R35, [R17+0x1518] ;  /* 0x0015180011237983 */ /* 0x000ee80000100800 */
[----:B------:R-:W3:Y:S01]  /*ad90*/  LDL R24, [R17+0x1334] ;  /* 0x0013340011187983 */ /* 0x000ee20000100800 */
[----:B------:R-:W-:Y:S01]  /*ada0*/  BSSY.RECONVERGENT B5, `(.L_x_284) ;  /* 0x0000015000057945 */ /* 0x000fe20003800200 */
[----:B------:R-:W-:-:S02]  /*adb0*/  HFMA2 R73, -RZ, RZ, 0, 0 ;  /* 0x00000000ff497431 */ /* 0x000fc400000001ff */
[----:B---3--:R-:W-:-:S05]  /*adc0*/  FFMA R72, -R24, R71, R35 ;  /* 0x0000004718487223 */ /* 0x008fca0000000123 */
[----:B------:R-:W-:-:S04]  /*add0*/  FSETP.NEU.AND P4, PT, R72, RZ, PT ;  /* 0x000000ff4800720b */ /* 0x000fc80003f8d000 */
[----:B------:R-:W-:-:S13]  /*ade0*/  ISETP.EQ.OR P0, PT, R14, R55, !P4 ;  /* 0x000000370e00720c */ /* 0x000fda0006702670 */
[----:B--2---:R-:W-:Y:S05]  /*adf0*/  @P0 BRA `(.L_x_285) ;  /* 0x00000000003c0947 */ /* 0x004fea0003800000 */
        /* <DEDUP_REMOVED lines=10> */
[----:B------:R-:W-:Y:S01]  /*aea0*/  IMAD.MOV.U32 R39, RZ, RZ, R72 ;  /* 0x000000ffff277224 */ /* 0x000fe200078e0048 */
[----:B------:R-:W-:-:S07]  /*aeb0*/  MOV R38, 0xaed0 ;  /* 0x0000aed000267802 */ /* 0x000fce0000000f00 */
[----:B-1----:R-:W-:Y:S05]  /*aec0*/  CALL.REL.NOINC `($__internal_1_$__cuda_sm3x_div_rn_noftz_f32_slowpath) ;  /* 0x0000037400807944 */ /* 0x002fea0003c00000 */
.L_x_287:
[----:B------:R-:W-:Y:S05]  /*aed0*/  BSYNC.RECONVERGENT B6 ;  /* 0x0000000000067941 */ /* 0x000fea0003800200 */
.L_x_286:
[----:B------:R-:W-:-:S07]  /*aee0*/  MOV R73, R34 ;  /* 0x0000002200497202 */ /* 0x000fce0000000f00 */
.L_x_285:
[----:B------:R-:W-:Y:S05]  /*aef0*/  BSYNC.RECONVERGENT B5 ;  /* 0x0000000000057941 */ /* 0x000fea0003800200 */
.L_x_284:
[----:B------:R2:W-:Y:S01]  /*af00*/  STL [R16+0x4], R73 ;  /* 0x0000044910007387 */ /* 0x0005e20000100800 */
[----:B------:R-:W-:Y:S01]  /*af10*/  BSSY.RECONVERGENT B5, `(.L_x_288) ;  /* 0x0000013000057945 */ /* 0x000fe20003800200 */
[----:B-1----:R-:W-:-:S03]  /*af20*/  HFMA2 R71, -RZ, RZ, 0, 0 ;  /* 0x00000000ff477431 */ /* 0x002fc600000001ff */
[----:B------:R-:W-:Y:S05]  /*af30*/  @!P4 BRA `(.L_x_289) ;  /* 0x000000000040c947 */ /* 0x000fea0003800000 */
[----:B------:R-:W3:Y:S01]  /*af40*/  LDL R35, [R22+0x4] ;  /* 0x0000040016237983 */ /* 0x000ee20000100800 */
[----:B------:R-:W0:Y:S01]  /*af50*/  MUFU.RCP R39, R72 ;  /* 0x0000004800277308 */ /* 0x000e220000001000 */
[----:B------:R-:W-:Y:S01]  /*af60*/  BSSY.RECONVERGENT B6, `(.L_x_289) ;  /* 0x000000d000067945 */ /* 0x000fe20003800200 */
[----:B0-----:R-:W-:Y:S01]  /*af70*/  FFMA R34, -R72, R39, 1 ;  /* 0x3f80000048227423 */ /* 0x001fe20000000127 */
[----:B---3--:R-:W-:-:S03]  /*af80*/  FFMA R89, -R24, R15, R35 ;  /* 0x0000000f18597223 */ /* 0x008fc60000000123 */
        /* <DEDUP_REMOVED lines=8> */
[----:B--2---:R-:W-:Y:S05]  /*b010*/  CALL.REL.NOINC `($__internal_1_$__cuda_sm3x_div_rn_noftz_f32_slowpath) ;  /* 0x00000374002c7944 */ /* 0x004fea0003c00000 */
[----:B------:R-:W-:-:S07]  /*b020*/  MOV R71, R34 ;  /* 0x0000002200477202 */ /* 0x000fce0000000f00 */
.L_x_290:
[----:B------:R-:W-:Y:S05]  /*b030*/  BSYNC.RECONVERGENT B6 ;  /* 0x0000000000067941 */ /* 0x000fea0003800200 */
.L_x_289:
[----:B------:R-:W-:Y:S05]  /*b040*/  BSYNC.RECONVERGENT B5 ;  /* 0x0000000000057941 */ /* 0x000fea0003800200 */
.L_x_288:
[----:B------:R1:W-:Y:S04]  /*b050*/  STL [R22+0x4], R71 ;  /* 0x0000044716007387 */ /* 0x0003e80000100800 */
[----:B------:R-:W3:Y:S04]  /*b060*/  LDL R15, [R17+0x151c] ;  /* 0x00151c00110f7983 */ /* 0x000ee80000100800 */
[----:B------:R-:W3:Y:S01]  /*b070*/  LDL R24, [R17+0x1338] ;  /* 0x0013380011187983 */ /* 0x000ee20000100800 */
[----:B------:R-:W-:Y:S01]  /*b080*/  BSSY.RECONVERGENT B5, `(.L_x_291) ;  /* 0x0000015000057945 */ /* 0x000fe20003800200 */
[----:B---3--:R-:W-:Y:S01]  /*b090*/  FFMA R72, -R24, R73, R15 ;  /* 0x0000004918487223 */ /* 0x008fe2000000010f */
[----:B--2---:R-:W-:-:S04]  /*b0a0*/  IMAD.MOV.U32 R73, RZ, RZ, RZ ;  /* 0x000000ffff497224 */ /* 0x004fc800078e00ff */
[----:B------:R-:W-:-:S04]  /*b0b0*/  FSETP.NEU.AND P4, PT, R72, RZ, PT ;  /* 0x000000ff4800720b */ /* 0x000fc80003f8d000 */
[----:B------:R-:W-:-:S13]  /*b0c0*/  ISETP.EQ.OR P0, PT, R14, R57, !P4 ;  /* 0x000000390e00720c */ /* 0x000fda0006702670 */
[----:B-1----:R-:W-:Y:S05]  /*b0d0*/  @P0 BRA `(.L_x_292) ;  /* 0x00000000003c0947 */ /* 0x002fea0003800000 */
        /* <DEDUP_REMOVED lines=13> */
.L_x_294:
[----:B------:R-:W-:Y:S05]  /*b1b0*/  BSYNC.RECONVERGENT B6 ;  /* 0x0000000000067941 */ /* 0x000fea0003800200 */
.L_x_293:
[----:B------:R-:W-:-:S07]  /*b1c0*/  MOV R73, R34 ;  /* 0x0000002200497202 */ /* 0x000fce0000000f00 */
.L_x_292:
[----:B------:R-:W-:Y:S05]  /*b1d0*/  BSYNC.RECONVERGENT B5 ;  /* 0x0000000000057941 */ /* 0x000fea0003800200 */
.L_x_291:
[----:B------:R1:W-:Y:S01]  /*b1e0*/  STL [R16+0x8], R73 ;  /* 0x0000084910007387 */ /* 0x0003e20000100800 */
[----:B------:R-:W-:Y:S01]  /*b1f0*/  BSSY.RECONVERGENT B5, `(.L_x_295) ;  /* 0x0000013000057945 */ /* 0x000fe20003800200 */
[----:B------:R-:W-:-:S03]  /*b200*/  HFMA2 R15, -RZ, RZ, 0, 0 ;  /* 0x00000000ff0f7431 */ /* 0x000fc600000001ff */
[----:B------:R-:W-:Y:S05]  /*b210*/  @!P4 BRA `(.L_x_296) ;  /* 0x000000000040c947 */ /* 0x000fea0003800000 */
[----:B------:R-:W2:Y:S01]  /*b220*/  LDL R15, [R22+0x8] ;  /* 0x00000800160f7983 */ /* 0x000ea20000100800 */
        /* <DEDUP_REMOVED lines=13> */
[----:B------:R-:W-:-:S07]  /*b300*/  IMAD.MOV.U32 R15, RZ, RZ, R34 ;  /* 0x000000ffff0f7224 */ /* 0x000fce00078e0022 */
.L_x_297:
[----:B------:R-:W-:Y:S05]  /*b310*/  BSYNC.RECONVERGENT B6 ;  /* 0x0000000000067941 */ /* 0x000fea0003800200 */
.L_x_296:
[----:B------:R-:W-:Y:S05]  /*b320*/  BSYNC.RECONVERGENT B5 ;  /* 0x0000000000057941 */ /* 0x000fea0003800200 */
.L_x_295:
[----:B------:R2:W-:Y:S04]  /*b330*/  STL [R22+0x8], R15 ;  /* 0x0000080f16007387 */ /* 0x0005e80000100800 */
[----:B------:R-:W3:Y:S04]  /*b340*/  LDL R35, [R17+0x1520] ;  /* 0x0015200011237983 */ /* 0x000ee80000100800 */
[----:B------:R-:W3:Y:S01]  /*b350*/  LDL R24, [R17+0x133c] ;  /* 0x00133c0011187983 */ /* 0x000ee20000100800 */
[----:B------:R-:W-:Y:S01]  /*b360*/  BSSY.RECONVERGENT B5, `(.L_x_298) ;  /* 0x0000015000057945 */ /* 0x000fe20003800200 */
[----:B---3--:R-:W-:Y:S01]  /*b370*/  FFMA R72, -R24, R73, R35 ;  /* 0x0000004918487223 */ /* 0x008fe20000000123 */
[----:B-1----:R-:W-:-:S04]  /*b380*/  HFMA2 R73, -RZ, RZ, 0, 0 ;  /* 0x00000000ff497431 */ /* 0x002fc800000001ff */
        /* <DEDUP_REMOVED lines=16> */
.L_x_301:
[----:B------:R-:W-:Y:S05]  /*b490*/  BSYNC.RECONVERGENT B6 ;  /* 0x0000000000067941 */ /* 0x000fea0003800200 */
.L_x_300:
[----:B------:R-:W-:-:S07]  /*b4a0*/  MOV R73, R34 ;  /* 0x0000002200497202 */ /* 0x000fce0000000f00 */
.L_x_299:
[----:B------:R-:W-:Y:S05]  /*b4b0*/  BSYNC.RECONVERGENT B5 ;  /* 0x0000000000057941 */ /* 0x000fea0003800200 */
.L_x_298:
        /* <DEDUP_REMOVED lines=15> */
[----:B------:R-:W-:Y:S01]  /*b5b0*/  IMAD.MOV.U32 R39, RZ, RZ, R72 ;  /* 0x000000ffff277224 */ /* 0x000fe200078e0048 */
[----:B------:R-:W-:-:S07]  /*b5c0*/  MOV R38, 0xb5e0 ;  /* 0x0000b5e000267802 */ /* 0x000fce0000000f00 */
[----:B-1----:R-:W-:Y:S05]  /*b5d0*/  CALL.REL.NOINC `($__internal_1_$__cuda_sm3x_div_rn_noftz_f32_slowpath) ;  /* 0x0000036c00bc7944 */ /* 0x002fea0003c00000 */
[----:B------:R-:W-:-:S07]  /*b5e0*/  MOV R71, R34 ;  /* 0x0000002200477202 */ /* 0x000fce0000000f00 */
.L_x_304:
[----:B------:R-:W-:Y:S05]  /*b5f0*/  BSYNC.RECONVERGENT B6 ;  /* 0x0000000000067941 */ /* 0x000fea0003800200 */
.L_x_303:
[----:B------:R-:W-:Y:S05]  /*b600*/  BSYNC.RECONVERGENT B5 ;  /* 0x0000000000057941 */ /* 0x000fea0003800200 */
.L_x_302:
[----:B------:R2:W-:Y:S01]  /*b610*/  STL [R22+0xc], R71 ;  /* 0x00000c4716007387 */ /* 0x0005e20000100800 */
[C---:B------:R-:W-:Y:S02]  /*b620*/  IADD3 R15, PT, PT, R14.reuse, 0x3, RZ ;  /* 0x000000030e0f7810 */ /* 0x040fe40007ffe0ff */
[----:B------:R-:W-:Y:S02]  /*b630*/  IADD3 R14, PT, PT, R14, 0x4, RZ ;  /* 0x000000040e0e7810 */ /* 0x000fe40007ffe0ff */
[----:B------:R-:W-:-:S13]  /*b640*/  ISETP.NE.AND P0, PT, R15, R62, PT ;  /* 0x0000003e0f00720c */ /* 0x000fda0003f05270 */
[----:B--2---:R-:W-:Y:S05]  /*b650*/  @P0 BRA `(.L_x_305) ;  /* 0xfffffff000f80947 */ /* 0x004fea000383ffff */
[----:B------:R-:W-:Y:S05]  /*b660*/  BSYNC.RECONVERGENT B4 ;  /* 0x0000000000047941 */ /* 0x000fea0003800200 */
.L_x_276:
[----:B------:R-:W-:-:S13]  /*b670*/  ISETP.NE.AND P0, PT, R70, RZ, PT ;  /* 0x000000ff4600720c */ /* 0x000fda0003f05270 */
[----:B------:R-:W-:Y:S05]  /*b680*/  @!P0 BRA `(.L_x_306) ;  /* 0x0000000800408947 */ /* 0x000fea0003800000 */
[----:B------:R-:W2:Y:S04]  /*b690*/  LDL R15, [R17+0x1524] ;  /* 0x00152400110f7983 */ /* 0x000ea80000100800 */
[----:B------:R-:W2:Y:S01]  /*b6a0*/  LDL R24, [R17+0x1340] ;  /* 0x0013400011187983 */ /* 0x000ea20000100800 */
[----:B------:R-:W-:Y:S01]  /*b6b0*/  BSSY.RECONVERGENT B4, `(.L_x_307) ;  /* 0x0000015000047945 */ /* 0x000fe20003800200 */
[----:B--2---:R-:W-:Y:S01]  /*b6c0*/  FFMA R72, -R24, R73, R15 ;  /* 0x0000004918487223 */ /* 0x004fe2000000010f */
[----:B-1----:R-:W-:-:S04]  /*b6d0*/  HFMA2 R73, -RZ, RZ, 0, 0 ;  /* 0x00000000ff497431 */ /* 0x002fc800000001ff */
        /* <DEDUP_REMOVED lines=13> */
[----:B------:R-:W-:Y:S01]  /*b7b0*/  IMAD.MOV.U32 R39, RZ, RZ, R72 ;  /* 0x000000ffff277224 */ /* 0x000fe200078e0048 */
[----:B------:R-:W-:-:S07]  /*b7c0*/  MOV R38, 0xb7e0 ;  /* 0x0000b7e000267802 */ /* 0x000fce0000000f00 */
[----:B------:R-:W-:Y:S05]  /*b7d0*/  CALL.REL.NOINC `($__internal_1_$__cuda_sm3x_div_rn_noftz_f32_slowpath) ;  /* 0x0000036c003c7944 */ /* 0x000fea0003c00000 */
.L_x_310:
[----:B------:R-:W-:Y:S05]  /*b7e0*/  BSYNC.RECONVERGENT B5 ;  /* 0x0000000000057941 */ /* 0x000fea0003800200 */
.L_x_309:
[----:B------:R-:W-:-:S07]  /*b7f0*/  MOV R73, R34 ;  /* 0x0000002200497202 */ /* 0x000fce0000000f00 */
.L_x_308:
[----:B------:R-:W-:Y:S05]  /*b800*/  BSYNC.RECONVERGENT B4 ;  /* 0x0000000000047941 */ /* 0x000fea0003800200 */
.L_x_307:
[----:B------:R1:W-:Y:S01]  /*b810*/  STL [R16+0x10], R73 ;  /* 0x0000104910007387 */ /* 0x0003e20000100800 */
[----:B------:R-:W-:Y:S01]  /*b820*/  BSSY.RECONVERGENT B4, `(.L_x_311) ;  /* 0x0000013000047945 */ /* 0x000fe20003800200 */
[----:B------:R-:W-:-:S03]  /*b830*/  HFMA2 R15, -RZ, RZ, 0, 0 ;  /* 0x00000000ff0f7431 */ /* 0x000fc600000001ff */
[----:B------:R-:W-:Y:S05]  /*b840*/  @!P4 BRA `(.L_x_312) ;  /* 0x000000000040c947 */ /* 0x000fea0003800000 */
[----:B------:R-:W2:Y:S01]  /*b850*/  LDL R15, [R22+0x10] ;  /* 0x00001000160f7983 */ /* 0x000ea20000100800 */
[----:B------:R-:W3:Y:S01]  /*b860*/  MUFU.RCP R35, R72 ;  /* 0x0000004800237308 */ /* 0x000ee20000001000 */
[----:B------:R-:W-:Y:S01]  /*b870*/  BSSY.RECONVERGENT B5, `(.L_x_312) ;  /* 0x000000d000057945 */ /* 0x000fe20003800200 */
[----:B---3--:R-:W-:-:S04]  /*b880*/  FFMA R14, -R72, R35, 1 ;  /* 0x3f800000480e7423 */ /* 0x008fc80000000123 */
[----:B------:R-:W-:Y:S01]  /*b890*/  FFMA R14, R35, R14, R35 ;  /* 0x0000000e230e7223 */ /* 0x000fe20000000023 */
[----:B--2---:R-:W-:-:S04]  /*b8a0*/  FFMA R89, -R24, R71, R15 ;  /* 0x0000004718597223 */ /* 0x004fc8000000010f */
[----:B------:R-:W2:Y:S01]  /*b8b0*/  FCHK P0, R89, R72 ;  /* 0x0000004859007302 */ /* 0x000ea20000000000 */
[----:B------:R-:W-:-:S04]  /*b8c0*/  FFMA R15, R14, R89, RZ ;  /* 0x000000590e0f7223 */ /* 0x000fc800000000ff */
[----:B------:R-:W-:-:S04]  /*b8d0*/  FFMA R24, -R72, R15, R89 ;  /* 0x0000000f48187223 */ /* 0x000fc80000000159 */
[----:B------:R-:W-:Y:S01]  /*b8e0*/  FFMA R15, R14, R24, R15 ;  /* 0x000000180e0f7223 */ /* 0x000fe2000000000f */
[----:B--2---:R-:W-:Y:S06]  /*b8f0*/  @!P0 BRA `(.L_x_313) ;  /* 0x0000000000108947 */ /* 0x004fec0003800000 */
[----:B------:R-:W-:Y:S02]  /*b900*/  MOV R39, R72 ;  /* 0x0000004800277202 */ /* 0x000fe40000000f00 */
[----:B------:R-:W-:-:S07]  /*b910*/  MOV R38, 0xb930 ;  /* 0x0000b93000267802 */ /* 0x000fce0000000f00 */
[----:B01----:R-:W-:Y:S05]  /*b920*/  CALL.REL.NOINC `($__internal_1_$__cuda_sm3x_div_rn_noftz_f32_slowpath) ;  /* 0x0000036800e87944 */ /* 0x003fea0003c00000 */
[----:B------:R-:W-:-:S07]  /*b930*/  MOV R15, R34 ;  /* 0x00000022000f7202 */ /* 0x000fce0000000f00 */
.L_x_313:
[----:B------:R-:W-:Y:S05]  /*b940*/  BSYNC.RECONVERGENT B5 ;  /* 0x0000000000057941 */ /* 0x000fea0003800200 */
.L_x_312:
[----:B------:R-:W-:Y:S05]  /*b950*/  BSYNC.RECONVERGENT B4 ;  /* 0x0000000000047941 */ /* 0x000fea0003800200 */
.L_x_311:
[----:B------:R2:W-:Y:S01]  /*b960*/  STL [R22+0x10], R15 ;  /* 0x0000100f16007387 */ /* 0x0005e20000100800 */
[----:B------:R-:W-:-:S13]  /*b970*/  ISETP.NE.AND P0, PT, R70, 0x1, PT ;  /* 0x000000014600780c */ /* 0x000fda0003f05270 */
[----:B--2---:R-:W-:Y:S05]  /*b980*/  @!P0 BRA `(.L_x_306) ;  /* 0x0000000400808947 */ /* 0x004fea0003800000 */
[----:B------:R-:W2:Y:S04]  /*b990*/  LDL R35, [R17+0x1528] ;  /* 0x0015280011237983 */ /* 0x000ea80000100800 */
[----:B------:R-:W2:Y:S01]  /*b9a0*/  LDL R14, [R17+0x1344] ;  /* 0x00134400110e7983 */ /* 0x000ea20000100800 */
[----:B------:R-:W-:Y:S01]  /*b9b0*/  BSSY.RECONVERGENT B4, `(.L_x_314) ;  /* 0x0000016000047945 */ /* 0x000fe20003800200 */
[----:B------:R-:W-:Y:S02]  /*b9c0*/  HFMA2 R71, -RZ, RZ, 0, 0 ;  /* 0x00000000ff477431 */ /* 0x000fe400000001ff */
[----:B--2---:R-:W-:Y:S01]  /*b9d0*/  FFMA R24, -R14, R73, R35 ;  /* 0x000000490e187223 */ /* 0x004fe20000000123 */
[----:B------:R-:W-:-:S04]  /*b9e0*/  VIADD R35, R26, 0xfffffff9 ;  /* 0xfffffff91a237836 */ /* 0x000fc80000000000 */
[----:B------:R-:W-:-:S04]  /*b9f0*/  FSETP.NEU.AND P4, PT, R24, RZ, PT ;  /* 0x000000ff1800720b */ /* 0x000fc80003f8d000 */
[----:B------:R-:W-:-:S13]  /*ba00*/  ISETP.EQ.OR P0, PT, R18, R35, !P4 ;  /* 0x000000231200720c */ /* 0x000fda0006702670 */
[----:B------:R-:W-:Y:S05]  /*ba10*/  @P0 BRA `(.L_x_315) ;  /* 0x00000000003c0947 */ /* 0x000fea0003800000 */
        /* <DEDUP_REMOVED lines=13> */
.L_x_317:
[----:B------:R-:W-:Y:S05]  /*baf0*/  BSYNC.RECONVERGENT B5 ;  /* 0x0000000000057941 */ /* 0x000fea0003800200 */
.L_x_316:
[----:B------:R-:W-:-:S07]  /*bb00*/  MOV R71, R34 ;  /* 0x0000002200477202 */ /* 0x000fce0000000f00 */
.L_x_315:
[----:B------:R-:W-:Y:S05]  /*bb10*/  BSYNC.RECONVERGENT B4 ;  /* 0x0000000000047941 */ /* 0x000fea0003800200 */
.L_x_314:
        /* <DEDUP_REMOVED lines=17> */
[----:B--2---:R-:W-:Y:S05]  /*bc30*/  CALL.REL.NOINC `($__internal_1_$__cuda_sm3x_div_rn_noftz_f32_slowpath) ;  /* 0x0000036800247944 */ /* 0x004fea0003c00000 */
.L_x_321:
[----:B------:R-:W-:Y:S05]  /*bc40*/  BSYNC.RECONVERGENT B5 ;  /* 0x0000000000057941 */ /* 0x000fea0003800200 */
.L_x_320:
[----:B------:R-:W-:-:S07]  /*bc50*/  MOV R73, R34 ;  /* 0x0000002200497202 */ /* 0x000fce0000000f00 */
.L_x_319:
[----:B------:R-:W-:Y:S05]  /*bc60*/  BSYNC.RECONVERGENT B4 ;  /* 0x0000000000047941 */ /* 0x000fea0003800200 */
.L_x_318:
[----:B------:R3:W-:Y:S01]  /*bc70*/  STL [R22+0x14], R73 ;  /* 0x0000144916007387 */ /* 0x0007e20000100800 */
[----:B------:R-:W-:-:S13]  /*bc80*/  ISETP.NE.AND P0, PT, R70, 0x2, PT ;  /* 0x000000024600780c */ /* 0x000fda0003f05270 */
[----:B---3--:R-:W-:Y:S05]  /*bc90*/  @!P0 BRA `(.L_x_306) ;  /* 0x0000000000bc8947 */ /* 0x008fea0003800000 */
[----:B------:R-:W3:Y:S04]  /*bca0*/  LDL R15, [R17+0x152c] ;  /* 0x00152c00110f7983 */ /* 0x000ee80000100800 */
[----:B------:R-:W3:Y:S01]  /*bcb0*/  LDL R14, [R17+0x1348] ;  /* 0x00134800110e7983 */ /* 0x000ee20000100800 */
[----:B------:R-:W-:Y:S01]  /*bcc0*/  BSSY.RECONVERGENT B4, `(.L_x_322) ;  /* 0x0000016000047945 */ /* 0x000fe20003800200 */
[----:B---3--:R-:W-:Y:S01]  /*bcd0*/  FFMA R24, -R14, R71, R15 ;  /* 0x000000470e187223 */ /* 0x008fe2000000010f */
[----:B------:R-:W-:-:S04]  /*bce0*/  IADD3 R15, PT, PT, R26, -0x8, RZ ;  /* 0xfffffff81a0f7810 */ /* 0x000fc80007ffe0ff */
[----:B------:R-:W-:-:S04]  /*bcf0*/  FSETP.NEU.AND P4, PT, R24, RZ, PT ;  /* 0x000000ff1800720b */ /* 0x000fc80003f8d000 */
[----:B------:R-:W-:Y:S01]  /*bd00*/  ISETP.EQ.OR P0, PT, R18, R15, !P4 ;  /* 0x0000000f1200720c */ /* 0x000fe20006702670 */
[----:B------:R-:W-:-:S12]  /*bd10*/  HFMA2 R15, -RZ, RZ, 0, 0 ;  /* 0x00000000ff0f7431 */ /* 0x000fd800000001ff */
[----:B------:R-:W-:Y:S05]  /*bd20*/  @P0 BRA `(.L_x_323) ;  /* 0x00000000003c0947 */ /* 0x000fea0003800000 */
[----:B------:R-:W3:Y:S01]  /*bd30*/  LDL R89, [R17+0x1710] ;  /* 0x0017100011597983 */ /* 0x000ee20000100800 */
[----:B------:R-:W1:Y:S01]  /*bd40*/  MUFU.RCP R15, R24 ;  /* 0x00000018000f7308 */ /* 0x000e620000001000 */
[----:B------:R-:W-:Y:S01]  /*bd50*/  BSSY.RECONVERGENT B5, `(.L_x_323) ;  /* 0x000000c000057945 */ /* 0x000fe20003800200 */
[----:B-1----:R-:W-:-:S04]  /*bd60*/  FFMA R18, -R24, R15, 1 ;  /* 0x3f80000018127423 */ /* 0x002fc8000000010f */
[----:B------:R-:W-:Y:S02]  /*bd70*/  FFMA R18, R15, R18, R15 ;  /* 0x000000120f127223 */ /* 0x000fe4000000000f */
[----:B---3--:R-:W1:Y:S02]  /*bd80*/  FCHK P0, R89, R24 ;  /* 0x0000001859007302 */ /* 0x008e640000000000 */
[----:B------:R-:W-:-:S04]  /*bd90*/  FFMA R15, R89, R18, RZ ;  /* 0x00000012590f7223 */ /* 0x000fc800000000ff */
[----:B0-----:R-:W-:-:S04]  /*bda0*/  FFMA R34, -R24, R15, R89 ;  /* 0x0000000f18227223 */ /* 0x001fc80000000159 */
[----:B------:R-:W-:Y:S01]  /*bdb0*/  FFMA R15, R18, R34, R15 ;  /* 0x00000022120f7223 */ /* 0x000fe2000000000f */
[----:B-1----:R-:W-:Y:S06]  /*bdc0*/  @!P0 BRA `(.L_x_324) ;  /* 0x0000000000108947 */ /* 0x002fec0003800000 */
[----:B------:R-:W-:Y:S02]  /*bdd0*/  MOV R39, R24 ;  /* 0x0000001800277202 */ /* 0x000fe40000000f00 */
[----:B------:R-:W-:-:S07]  /*bde0*/  MOV R38, 0xbe00 ;  /* 0x0000be0000267802 */ /* 0x000fce0000000f00 */
[----:B--2---:R-:W-:Y:S05]  /*bdf0*/  CALL.REL.NOINC `($__internal_1_$__cuda_sm3x_div_rn_noftz_f32_slowpath) ;  /* 0x0000036400b47944 */ /* 0x004fea0003c00000 */
[----:B------:R-:W-:-:S07]  /*be00*/  IMAD.MOV.U32 R15, RZ, RZ, R34 ;  /* 0x000000ffff0f7224 */ /* 0x000fce00078e0022 */
.L_x_324:
[----:B------:R-:W-:Y:S05]  /*be10*/  BSYNC.RECONVERGENT B5 ;  /* 0x0000000000057941 */ /* 0x000fea0003800200 */
.L_x_323:
[----:B------:R-:W-:Y:S05]  /*be20*/  BSYNC.RECONVERGENT B4 ;  /* 0x0000000000047941 */ /* 0x000fea0003800200 */
.L_x_322:
[----:B------:R1:W-:Y:S01]  /*be30*/  STL [R16+0x18], R15 ;  /* 0x0000180f10007387 */ /* 0x0003e20000100800 */
[----:B------:R-:W-:Y:S01]  /*be40*/  BSSY.RECONVERGENT B4, `(.L_x_325) ;  /* 0x0000013000047945 */ /* 0x000fe20003800200 */
[----:B------:R-:W-:-:S03]  /*be50*/  HFMA2 R17, -RZ, RZ, 0, 0 ;  /* 0x00000000ff117431 */ /* 0x000fc600000001ff */
[----:B------:R-:W-:Y:S05]  /*be60*/  @!P4 BRA `(.L_x_326) ;  /* 0x000000000040c947 */ /* 0x000fea0003800000 */
[----:B-1----:R-:W3:Y:S01]  /*be70*/  LDL R15, [R22+0x18] ;  /* 0x00001800160f7983 */ /* 0x002ee20000100800 */
[----:B------:R-:W2:Y:S01]  /*be80*/  MUFU.RCP R17, R24 ;  /* 0x0000001800117308 */ /* 0x000ea20000001000 */
[----:B------:R-:W-:Y:S01]  /*be90*/  BSSY.RECONVERGENT B5, `(.L_x_326) ;  /* 0x000000d000057945 */ /* 0x000fe20003800200 */
[----:B--2---:R-:W-:Y:S01]  /*bea0*/  FFMA R16, -R24, R17, 1 ;  /* 0x3f80000018107423 */ /* 0x004fe20000000111 */
[----:B---3--:R-:W-:-:S03]  /*beb0*/  FFMA R89, -R14, R73, R15 ;  /* 0x000000490e597223 */ /* 0x008fc6000000010f */
[----:B------:R-:W-:Y:S02]  /*bec0*/  FFMA R14, R17, R16, R17 ;  /* 0x00000010110e7223 */ /* 0x000fe40000000011 */
[----:B------:R-:W1:Y:S02]  /*bed0*/  FCHK P0, R89, R24 ;  /* 0x0000001859007302 */ /* 0x000e640000000000 */
[----:B------:R-:W-:-:S04]  /*bee0*/  FFMA R15, R14, R89, RZ ;  /* 0x000000590e0f7223 */ /* 0x000fc800000000ff */
[----:B------:R-:W-:-:S04]  /*bef0*/  FFMA R16, -R24, R15, R89 ;  /* 0x0000000f18107223 */ /* 0x000fc80000000159 */
[----:B------:R-:W-:Y:S01]  /*bf00*/  FFMA R17, R14, R16, R15 ;  /* 0x000000100e117223 */ /* 0x000fe2000000000f */
[----:B-1----:R-:W-:Y:S06]  /*bf10*/  @!P0 BRA `(.L_x_327) ;  /* 0x0000000000108947 */ /* 0x002fec0003800000 */
[----:B------:R-:W-:Y:S02]  /*bf20*/  MOV R39, R24 ;  /* 0x0000001800277202 */ /* 0x000fe40000000f00 */
[----:B------:R-:W-:-:S07]  /*bf30*/  MOV R38, 0xbf50 ;  /* 0x0000bf5000267802 */ /* 0x000fce0000000f00 */
[----:B0-----:R-:W-:Y:S05]  /*bf40*/  CALL.REL.NOINC `($__internal_1_$__cuda_sm3x_div_rn_noftz_f32_slowpath) ;  /* 0x0000036400607944 */ /* 0x001fea0003c00000 */
[----:B------:R-:W-:-:S07]  /*bf50*/  MOV R17, R34 ;  /* 0x0000002200117202 */ /* 0x000fce0000000f00 */
.L_x_327:
[----:B------:R-:W-:Y:S05]  /*bf60*/  BSYNC.RECONVERGENT B5 ;  /* 0x0000000000057941 */ /* 0x000fea0003800200 */
.L_x_326:
[----:B------:R-:W-:Y:S05]  /*bf70*/  BSYNC.RECONVERGENT B4 ;  /* 0x0000000000047941 */ /* 0x000fea0003800200 */
.L_x_325:
[----:B------:R3:W-:Y:S02]  /*bf80*/  STL [R22+0x18], R17 ;  /* 0x0000181116007387 */ /* 0x0007e40000100800 */
.L_x_306:
[----:B-1----:R-:W4:Y:S01]  /*bf90*/  LDL R15, [R60+0x18dc] ;  /* 0x0018dc003c0f7983 */ /* 0x002f220000100800 */
[----:B------:R-:W-:Y:S02]  /*bfa0*/  ISETP.NE.AND P0, PT, R70, RZ, PT ;  /* 0x000000ff4600720c */ /* 0x000fe40003f05270 */
[----:B------:R-:W-:Y:S01]  /*bfb0*/  MOV R14, R55 ;  /* 0x00000037000e7202 */ /* 0x000fe20000000f00 */
[----:B----4-:R1:W-:Y:S10]  /*bfc0*/  STL [R54+0x7cc], R15 ;  /* 0x0007cc0f36007387 */ /* 0x0103f40000100800 */
[----:B------:R-:W-:Y:S05]  /*bfd0*/  @!P0 BRA `(.L_x_328) ;  /* 0x0000000000488947 */ /* 0x000fea0003800000 */
[----:B------:R-:W1:Y:S04]  /*bfe0*/  LDL R14, [R63+0x18dc] ;  /* 0x0018dc003f0e7983 */ /* 0x000e680000100800 */
[----:B--2---:R-:W1:Y:S01]  /*bff0*/  LDL R16, [R63+0x1ac0] ;  /* 0x001ac0003f107983 */ /* 0x004e620000100800 */
[----:B------:R-:W-:Y:S01]  /*c000*/  ISETP.NE.AND P0, PT, R70, 0x1, PT ;  /* 0x000000014600780c */ /* 0x000fe20003f05270 */
[----:B-1----:R-:W-:Y:S01]  /*c010*/  FFMA R15, R15, -R16, R14 ;  /* 0x800000100f0f7223 */ /* 0x002fe2000000000e */
[----:B------:R-:W-:-:S04]  /*c020*/  IMAD.MOV.U32 R14, RZ, RZ, R57 ;  /* 0x000000ffff0e7224 */ /* 0x000fc800078e0039 */
[----:B------:R4:W-:Y:S07]  /*c030*/  STL [R54+0x7c8], R15 ;  /* 0x0007c80f36007387 */ /* 0x0009ee0000100800 */
[----:B------:R-:W-:Y:S05]  /*c040*/  @!P0 BRA `(.L_x_328) ;  /* 0x00000000002c8947 */ /* 0x000fea0003800000 */
[----:B------:R-:W4:Y:S04]  /*c050*/  LDL R14, [R64+0x18dc] ;  /* 0x0018dc00400e7983 */ /* 0x000f280000100800 */
[----:B------:R-:W4:Y:S01]  /*c060*/  LDL R16, [R64+0x1ac0] ;  /* 0x001ac00040107983 */ /* 0x000f220000100800 */
[----:B------:R-:W-:Y:S01]  /*c070*/  ISETP.NE.AND P0, PT, R70, 0x2, PT ;  /* 0x000000024600780c */ /* 0x000fe20003f05270 */
[----:B----4-:R-:W-:-:S05]  /*c080*/  FFMA R15, R15, -R16, R14 ;  /* 0x800000100f0f7223 */ /* 0x010fca000000000e */
[----:B------:R1:W-:Y:S07]  /*c090*/  STL [R54+0x7c4], R15 ;  /* 0x0007c40f36007387 */ /* 0x0003ee0000100800 */
[----:B------:R-:W3:Y:S04]  /*c0a0*/  @P0 LDL R14, [R65+0x18dc] ;  /* 0x0018dc00410e0983 */ /* 0x000ee80000100800 */
[----:B------:R-:W3:Y:S02]  /*c0b0*/  @P0 LDL R16, [R65+0x1ac0] ;  /* 0x001ac00041100983 */ /* 0x000ee40000100800 */
[----:B---3--:R-:W-:Y:S01]  /*c0c0*/  @P0 FFMA R17, R15, -R16, R14 ;  /* 0x800000100f110223 */ /* 0x008fe2000000000e */
[----:B------:R-:W-:-:S02]  /*c0d0*/  MOV R14, R59 ;  /* 0x0000003b000e7202 */ /* 0x000fc40000000f00 */
[----:B------:R-:W-:Y:S02]  /*c0e0*/  @P0 MOV R14, R68 ;  /* 0x00000044000e0202 */ /* 0x000fe40000000f00 */
[----:B------:R1:W-:Y:S05]  /*c0f0*/  @P0 STL [R54+0x7c0], R17 ;  /* 0x0007c01136000387 */ /* 0x0003ea0000100800 */
.L_x_328:
[----:B------:R-:W-:Y:S01]  /*c100*/  BSSY.RECONVERGENT B0, `(.L_x_329) ;  /* 0x000001c000007945 */ /* 0x000fe20003800200 */
.L_x_330:
[----:B-1----:R-:W-:-:S05]  /*c110*/  LEA R24, R14, R1, 0x2 ;  /* 0x000000010e187211 */ /* 0x002fca00078e10ff */
[----:B-1--4-:R-:W4:Y:S04]  /*c120*/  LDL R15, [R24+0x18dc] ;  /* 0x0018dc00180f7983 */ /* 0x012f280000100800 */
[----:B--2---:R-:W4:Y:S04]  /*c130*/  LDL R16, [R24+0x1ac0] ;  /* 0x001ac00018107983 */ /* 0x004f280000100800 */
[----:B---3--:R-:W4:Y:S01]  /*c140*/  LDL R17, [R24+0x7d8] ;  /* 0x0007d80018117983 */ /* 0x008f220000100800 */
[----:B------:R-:W-:-:S05]  /*c150*/  IADD3 R18, PT, PT, R14, -0x1, RZ ;  /* 0xffffffff0e127810 */ /* 0x000fca0007ffe0ff */
[----:B0-----:R-:W-:Y:S02]  /*c160*/  IMAD R34, R18, 0x4, R1 ;  /* 0x0000000412227824 */ /* 0x001fe400078e0201 */
[----:B----4-:R-:W-:-:S05]  /*c170*/  FFMA R15, -R16, R17, R15 ;  /* 0x00000011100f7223 */ /* 0x010fca000000010f */
        /* <DEDUP_REMOVED lines=14> */
[----:B0-----:R-:W2:Y:S01]  /*c260*/  LDL R15, [R22+0x1ac0] ;  /* 0x001ac000160f7983 */ /* 0x001ea20000100800 */
[C---:B------:R-:W-:Y:S01]  /*c270*/  ISETP.GT.AND P0, PT, R14.reuse, 0x3, PT ;  /* 0x000000030e00780c */ /* 0x040fe20003f04270 */
[----:B------:R-:W-:-:S02]  /*c280*/  VIADD R14, R14, 0xfffffffc ;  /* 0xfffffffc0e0e7836 */ /* 0x000fc40000000000 */
[----:B--2---:R-:W-:-:S05]  /*c290*/  FFMA R15, R17, -R15, R18 ;  /* 0x8000000f110f7223 */ /* 0x004fca0000000012 */
[----:B------:R1:W-:Y:S05]  /*c2a0*/  STL [R38+0x7d0], R15 ;  /* 0x0007d00f26007387 */ /* 0x0003ea0000100800 */
[----:B------:R-:W-:Y:S05]  /*c2b0*/  @P0 BRA `(.L_x_330) ;  /* 0xfffffffc00940947 */ /* 0x000fea000383ffff */
[----:B------:R-:W-:Y:S05]  /*c2c0*/  BSYNC.RECONVERGENT B0 ;  /* 0x0000000000007941 */ /* 0x000fea0003800200 */
.L_x_329:
[----:B------:R-:W-:Y:S01]  /*c2d0*/  HFMA2 R14, -RZ, RZ, 0, 5.9604644775390625e-08 ;  /* 0x00000001ff0e7431 */ /* 0x000fe200000001ff */
[----:B------:R-:W-:Y:S06]  /*c2e0*/  BSSY.RECONVERGENT B0, `(.L_x_331) ;  /* 0x0000016000007945 */ /* 0x000fec0003800200 */
.L_x_332:
[----:B------:R-:W-:-:S05]  /*c2f0*/  LEA R22, R14, R1, 0x2 ;  /* 0x000000010e167211 */ /* 0x000fca00078e10ff */
[----:B-1----:R-:W2:Y:S04]  /*c300*/  LDL R16, [R22+0x7d4] ;  /* 0x0007d40016107983 */ /* 0x002ea80000100800 */
[----:B------:R-:W2:Y:S04]  /*c310*/  LDL R35, [R22+0x9bc] ;  /* 0x0009bc0016237983 */ /* 0x000ea80000100800 */
[----:B------:R-:W3:Y:S04]  /*c320*/  LDL R17, [R22+0x7d8] ;  /* 0x0007d80016117983 */ /* 0x000ee80000100800 */
[----:B------:R-:W3:Y:S04]  /*c330*/  LDL R34, [R22+0x9c0] ;  /* 0x0009c00016227983 */ /* 0x000ee80000100800 */
[----:B------:R-:W4:Y:S04]  /*c340*/  LDL R18, [R22+0x7dc] ;  /* 0x0007dc0016127983 */ /* 0x000f280000100800 */
[----:B------:R-:W4:Y:S04]  /*c350*/  LDL R39, [R22+0x9c4] ;  /* 0x0009c40016277983 */ /* 0x000f280000100800 */
[----:B------:R-:W5:Y:S04]  /*c360*/  LDL R15, [R22+0x7d0] ;  /* 0x0007d000160f7983 */ /* 0x000f680000100800 */
[----:B------:R-:W5:Y:S01]  /*c370*/  LDL R24, [R22+0x9b8] ;  /* 0x0009b80016187983 */ /* 0x000f620000100800 */
[----:B--2---:R-:W-:-:S02]  /*c380*/  FSETP.GEU.AND P1, PT, R16, R35, PT ;  /* 0x000000231000720b */ /* 0x004fc40003f2e000 */
[----:B---3--:R-:W-:Y:S02]  /*c390*/  FSETP.GEU.AND P2, PT, R17, R34, PT ;  /* 0x000000221100720b */ /* 0x008fe40003f4e000 */
[----:B----4-:R-:W-:Y:S02]  /*c3a0*/  FSETP.GEU.AND P3, PT, R18, R39, PT ;  /* 0x000000271200720b */ /* 0x010fe40003f6e000 */
[----:B-----5:R-:W-:-:S07]  /*c3b0*/  FSETP.GEU.AND P0, PT, R15, R24, PT ;  /* 0x000000180f00720b */ /* 0x020fce0003f0e000 */
[----:B------:R0:W-:Y:S01]  /*c3c0*/  @!P1 STL [R22+0x7d4], R35 ;  /* 0x0007d42316009387 */ /* 0x0001e20000100800 */
[----:B------:R-:W-:-:S03]  /*c3d0*/  IADD3 R16, PT, PT, R14, 0x3, RZ ;  /* 0x000000030e107810 */ /* 0x000fc60007ffe0ff */
[----:B------:R0:W-:Y:S04]  /*c3e0*/  @!P2 STL [R22+0x7d8], R34 ;  /* 0x0007d8221600a387 */ /* 0x0001e80000100800 */
[----:B------:R0:W-:Y:S04]  /*c3f0*/  @!P3 STL [R22+0x7dc], R39 ;  /* 0x0007dc271600b387 */ /* 0x0001e80000100800 */
[----:B------:R0:W-:Y:S01]  /*c400*/  @!P0 STL [R22+0x7d0], R24 ;  /* 0x0007d01816008387 */ /* 0x0001e20000100800 */
[----:B------:R-:W-:Y:S02]  /*c410*/  ISETP.NE.AND P0, PT, R16, R61, PT ;  /* 0x0000003d1000720c */ /* 0x000fe40003f05270 */
[----:B------:R-:W-:-:S11]  /*c420*/  IADD3 R14, PT, PT, R14, 0x4, RZ ;  /* 0x000000040e0e7810 */ /* 0x000fd60007ffe0ff */
[----:B0-----:R-:W-:Y:S05]  /*c430*/  @P0 BRA `(.L_x_332) ;  /* 0xfffffffc00ac0947 */ /* 0x001fea000383ffff */
[----:B------:R-:W-:Y:S05]  /*c440*/  BSYNC.RECONVERGENT B0 ;  /* 0x0000000000007941 */ /* 0x000fea0003800200 */
.L_x_331:
[----:B------:R-:W-:Y:S01]  /*c450*/  ISETP.NE.AND P4, PT, R69, RZ, PT ;  /* 0x000000ff4500720c */ /* 0x000fe20003f85270 */
[----:B------:R-:W-:-:S12]  /*c460*/  BSSY.RECONVERGENT B0, `(.L_x_333) ;  /* 0x0000012000007945 */ /* 0x000fd80003800200 */
[----:B------:R-:W-:Y:S05]  /*c470*/  @!P4 BRA `(.L_x_334) ;  /* 0x000000000040c947 */ /* 0x000fea0003800000 */
[----:B------:R-:W2:Y:S04]  /*c480*/  LDL R14, [R22+0x7e0] ;  /* 0x0007e000160e7983 */ /* 0x000ea80000100800 */
[----:B------:R-:W2:Y:S02]  /*c490*/  LDL R15, [R22+0x9c8] ;  /* 0x0009c800160f7983 */ /* 0x000ea40000100800 */
[----:B--2---:R-:W-:-:S13]  /*c4a0*/  FSETP.GEU.AND P0, PT, R14, R15, PT ;  /* 0x0000000f0e00720b */ /* 0x004fda0003f0e000 */
[----:B------:R0:W-:Y:S01]  /*c4b0*/  @!P0 STL [R22+0x7e0], R15 ;  /* 0x0007e00f16008387 */ /* 0x0001e20000100800 */
[----:B------:R-:W-:-:S13]  /*c4c0*/  ISETP.NE.AND P0, PT, R69, 0x1, PT ;  /* 0x000000014500780c */ /* 0x000fda0003f05270 */
[----:B0-----:R-:W-:Y:S05]  /*c4d0*/  @!P0 BRA `(.L_x_334) ;  /* 0x0000000000288947 */ /* 0x001fea0003800000 */
        /* <DEDUP_REMOVED lines=9> */
[----:B------:R0:W-:Y:S02]  /*c570*/  @!P0 STL [R22+0x7e8], R15 ;  /* 0x0007e80f16008387 */ /* 0x0001e40000100800 */
.L_x_334:
[----:B------:R-:W-:Y:S05]  /*c580*/  BSYNC.RECONVERGENT B0 ;  /* 0x0000000000007941 */ /* 0x000fea0003800200 */
.L_x_333:
[----:B------:R-:W-:-:S05]  /*c590*/  VIADD R19, R19, 0x1 ;  /* 0x0000000113137836 */ /* 0x000fca0000000000 */
[----:B------:R-:W-:-:S13]  /*c5a0*/  ISETP.NE.AND P0, PT, R19, 0x3, PT ;  /* 0x000000031300780c */ /* 0x000fda0003f05270 */
[----:B------:R-:W-:Y:S05]  /*c5b0*/  @P0 BRA `(.L_x_335) ;  /* 0xffffffd800080947 */ /* 0x000fea000383ffff */
.L_x_259:
[----:B------:R-:W-:Y:S05]  /*c5c0*/  BSYNC.RECONVERGENT B3 ;  /* 0x0000000000037941 */ /* 0x000fea0003800200 */
.L_x_256:
[----:B------:R-:W-:-:S06]  /*c5d0*/  LEA R16, R58, R30, 0x2 ;  /* 0x0000001e3a107211 */ /* 0x000fcc00078e10ff */
[----:B------:R-:W2:Y:S01]  /*c5e0*/  LDL R16, [R16] ;  /* 0x0000000010107983 */ /* 0x000ea20000100800 */
[----:B------:R-:W-:Y:S01]  /*c5f0*/  BSSY.RECONVERGENT B3, `(.L_x_336) ;  /* 0x00001e5000037945 */ /* 0x000fe20003800200 */
[----:B--2---:R-:W-:-:S13]  /*c600*/  FSETP.GT.AND P0, PT, R16, RZ, PT ;  /* 0x000000ff1000720b */ /* 0x004fda0003f04000 */
[----:B------:R-:W-:Y:S05]  /*c610*/  @!P0 BRA `(.L_x_337) ;  /* 0x0000001c00888947 */ /* 0x000fea0003800000 */
[----:B------:R-:W-:Y:S02]  /*c620*/  ISETP.GT.AND P0, PT, R27, RZ, PT ;  /* 0x000000ff1b00720c */ /* 0x000fe40003f04270 */
[----:B------:R-:W-:-:S11]  /*c630*/  MOV R14, RZ ;  /* 0x000000ff000e7202 */ /* 0x000fd60000000f00 */
[----:B------:R-:W-:Y:S05]  /*c640*/  @!P0 BRA `(.L_x_338) ;  /* 0x0000000000d88947 */ /* 0x000fea0003800000 */
[----:B0-----:R-:W-:Y:S02]  /*c650*/  IADD3 R15, PT, PT, R27, -R14, RZ ;  /* 0x8000000e1b0f7210 */ /* 0x001fe40007ffe0ff */
[----:B------:R-:W-:Y:S02]  /*c660*/  PLOP3.LUT P0, PT, PT, PT, PT, 0x80, 0x8 ;  /* 0x000000000008781c */ /* 0x000fe40003f0f070 */
[----:B------:R-:W-:-:S13]  /*c670*/  ISETP.GT.AND P1, PT, R15, 0xc, PT ;  /* 0x0000000c0f00780c */ /* 0x000fda0003f24270 */
[----:B------:R-:W-:Y:S05]  /*c680*/  @!P1 BRA `(.L_x_339) ;  /* 0x0000000000789947 */ /* 0x000fea0003800000 */
[----:B------:R-:W-:Y:S02]  /*c690*/  PLOP3.LUT P0, PT, PT, PT, PT, 0x8, 0x80 ;  /* 0x000000000080781c */ /* 0x000fe40003f0e170 */
[----:B------:R-:W-:-:S11]  /*c6a0*/  IADD3 R15, PT, PT, R27, -0xc, RZ ;  /* 0xfffffff41b0f7810 */ /* 0x000fd60007ffe0ff */
.L_x_340:
[----:B------:R-:W-:-:S05]  /*c6b0*/  IMAD R17, R14, 0x4, R1 ;  /* 0x000000040e117824 */ /* 0x000fca00078e0201 */
[----:B--2---:R-:W2:Y:S04]  /*c6c0*/  LDL.64 R18, [R17+0x7d0] ;  /* 0x0007d00011127983 */ /* 0x004ea80000100a00 */
[----:B------:R-:W3:Y:S01]  /*c6d0*/  LDL.64 R34, [R17+0x7d8] ;  /* 0x0007d80011227983 */ /* 0x000ee20000100a00 */
[----:B------:R-:W-:-:S04]  /*c6e0*/  IADD3 R22, PT, PT, R14, 0x4, RZ ;  /* 0x000000040e167810 */ /* 0x000fc80007ffe0ff */
[----:B------:R-:W-:Y:S01]  /*c6f0*/  LEA R24, R22, R1, 0x2 ;  /* 0x0000000116187211 */ /* 0x000fe200078e10ff */
[----:B--2---:R0:W-:Y:S04]  /*c700*/  STL.64 [R17+0x1ca8], R18 ;  /* 0x001ca81211007387 */ /* 0x0041e80000100a00 */
[----:B---3--:R1:W-:Y:S04]  /*c710*/  STL.64 [R17+0x1cb0], R34 ;  /* 0x001cb02211007387 */ /* 0x0083e80000100a00 */
[----:B------:R-:W2:Y:S04]  /*c720*/  LDL.64 R38, [R24+0x7d0] ;  /* 0x0007d00018267983 */ /* 0x000ea80000100a00 */
[----:B------:R-:W3:Y:S01]  /*c730*/  LDL.64 R40, [R24+0x7d8] ;  /* 0x0007d80018287983 */ /* 0x000ee20000100a00 */
[----:B------:R-:W-:-:S04]  /*c740*/  IADD3 R22, PT, PT, R14, 0x8, RZ ;  /* 0x000000080e167810 */ /* 0x000fc80007ffe0ff */
[----:B------:R-:W-:Y:S01]  /*c750*/  LEA R36, R22, R1, 0x2 ;  /* 0x0000000116247211 */ /* 0x000fe200078e10ff */
[----:B--2---:R2:W-:Y:S04]  /*c760*/  STL.64 [R24+0x1ca8], R38 ;  /* 0x001ca82618007387 */ /* 0x0045e80000100a00 */
[----:B---3--:R2:W-:Y:S04]  /*c770*/  STL.64 [R24+0x1cb0], R40 ;  /* 0x001cb02818007387 */ /* 0x0085e80000100a00 */
[----:B------:R-:W3:Y:S04]  /*c780*/  LDL.64 R72, [R36+0x7d0] ;  /* 0x0007d00024487983 */ /* 0x000ee80000100a00 */
[----:B------:R-:W4:Y:S01]  /*c790*/  LDL.64 R74, [R36+0x7d8] ;  /* 0x0007d800244a7983 */ /* 0x000f220000100a00 */
[----:B------:R-:W-:-:S05]  /*c7a0*/  VIADD R22, R14, 0xc ;  /* 0x0000000c0e167836 */ /* 0x000fca0000000000 */
[----:B------:R-:W-:Y:S01]  /*c7b0*/  LEA R22, R22, R1, 0x2 ;  /* 0x0000000116167211 */ /* 0x000fe200078e10ff */
[----:B---3--:R2:W-:Y:S04]  /*c7c0*/  STL.64 [R36+0x1ca8], R72 ;  /* 0x001ca84824007387 */ /* 0x0085e80000100a00 */
[----:B----4-:R2:W-:Y:S04]  /*c7d0*/  STL.64 [R36+0x1cb0], R74 ;  /* 0x001cb04a24007387 */ /* 0x0105e80000100a00 */
[----:B0-----:R-:W3:Y:S04]  /*c7e0*/  LDL.64 R18, [R22+0x7d0] ;  /* 0x0007d00016127983 */ /* 0x001ee80000100a00 */
[----:B-1----:R-:W4:Y:S01]  /*c7f0*/  LDL.64 R34, [R22+0x7d8] ;  /* 0x0007d80016227983 */ /* 0x002f220000100a00 */
[----:B------:R-:W-:-:S04]  /*c800*/  IADD3 R14, PT, PT, R14, 0x10, RZ ;  /* 0x000000100e0e7810 */ /* 0x000fc80007ffe0ff */
[----:B------:R-:W-:Y:S01]  /*c810*/  ISETP.GE.AND P1, PT, R14, R15, PT ;  /* 0x0000000f0e00720c */ /* 0x000fe20003f26270 */
[----:B---3--:R2:W-:Y:S04]  /*c820*/  STL.64 [R22+0x1ca8], R18 ;  /* 0x001ca81216007387 */ /* 0x0085e80000100a00 */
[----:B----4-:R2:W-:Y:S08]  /*c830*/  STL.64 [R22+0x1cb0], R34 ;  /* 0x001cb02216007387 */ /* 0x0105f00000100a00 */
[----:B------:R-:W-:Y:S05]  /*c840*/  @!P1 BRA `(.L_x_340) ;  /* 0xfffffffc00989947 */ /* 0x000fea000383ffff */
[C---:B--2---:R-:W-:Y:S02]  /*c850*/  IADD3 R36, PT, PT, R22.reuse, 0x7d0, RZ ;  /* 0x000007d016247810 */ /* 0x044fe40007ffe0ff */
[----:B------:R-:W-:-:S07]  /*c860*/  IADD3 R42, PT, PT, R22, 0x1ca8, RZ ;  /* 0x00001ca8162a7810 */ /* 0x000fce0007ffe0ff */
.L_x_339:
[----:B------:R-:W-:-:S05]  /*c870*/  IMAD.IADD R15, R27, 0x1, -R14 ;  /* 0x000000011b0f7824 */ /* 0x000fca00078e0a0e */
[----:B------:R-:W-:-:S13]  /*c880*/  ISETP.GT.AND P1, PT, R15, 0x4, PT ;  /* 0x000000040f00780c */ /* 0x000fda0003f24270 */
[----:B------:R-:W-:Y:S05]  /*c890*/  @!P1 BRA `(.L_x_341) ;  /* 0x00000000003c9947 */ /* 0x000fea0003800000 */
[----:B------:R-:W-:-:S05]  /*c8a0*/  LEA R15, R14, R1, 0x2 ;  /* 0x000000010e0f7211 */ /* 0x000fca00078e10ff */
[----:B------:R-:W2:Y:S04]  /*c8b0*/  LDL.64 R18, [R15+0x7d0] ;  /* 0x0007d0000f127983 */ /* 0x000ea80000100a00 */
[----:B------:R-:W3:Y:S01]  /*c8c0*/  LDL.64 R34, [R15+0x7d8] ;  /* 0x0007d8000f227983 */ /* 0x000ee20000100a00 */
[----:B------:R-:W-:-:S04]  /*c8d0*/  IADD3 R22, PT, PT, R14, 0x4, RZ ;  /* 0x000000040e167810 */ /* 0x000fc80007ffe0ff */
[----:B------:R-:W-:Y:S01]  /*c8e0*/  LEA R22, R22, R1, 0x2 ;  /* 0x0000000116167211 */ /* 0x000fe200078e10ff */
[----:B--2---:R0:W-:Y:S04]  /*c8f0*/  STL.64 [R15+0x1ca8], R18 ;  /* 0x001ca8120f007387 */ /* 0x0041e80000100a00 */
[----:B---3--:R0:W-:Y:S04]  /*c900*/  STL.64 [R15+0x1cb0], R34 ;  /* 0x001cb0220f007387 */ /* 0x0081e80000100a00 */
[----:B------:R-:W2:Y:S04]  /*c910*/  LDL.64 R38, [R22+0x7d0] ;  /* 0x0007d00016267983 */ /* 0x000ea80000100a00 */
[----:B------:R-:W3:Y:S01]  /*c920*/  LDL.64 R40, [R22+0x7d8] ;  /* 0x0007d80016287983 */ /* 0x000ee20000100a00 */
[----:B------:R-:W-:Y:S01]  /*c930*/  PLOP3.LUT P0, PT, PT, PT, PT, 0x8, 0x80 ;  /* 0x000000000080781c */ /* 0x000fe20003f0e170 */
[----:B------:R-:W-:Y:S01]  /*c940*/  VIADD R36, R22, 0x7d0 ;  /* 0x000007d016247836 */ /* 0x000fe20000000000 */
[----:B------:R-:W-:-:S02]  /*c950*/  IADD3 R14, PT, PT, R14, 0x8, RZ ;  /* 0x000000080e0e7810 */ /* 0x000fc40007ffe0ff */
[----:B------:R-:W-:Y:S01]  /*c960*/  IADD3 R42, PT, PT, R22, 0x1ca8, RZ ;  /* 0x00001ca8162a7810 */ /* 0x000fe20007ffe0ff */
[----:B--2---:R0:W-:Y:S04]  /*c970*/  STL.64 [R22+0x1ca8], R38 ;  /* 0x001ca82616007387 */ /* 0x0041e80000100a00 */
[----:B---3--:R0:W-:Y:S04]  /*c980*/  STL.64 [R22+0x1cb0], R40 ;  /* 0x001cb02816007387 */ /* 0x0081e80000100a00 */
.L_x_341:
[----:B------:R-:W-:-:S13]  /*c990*/  ISETP.NE.OR P0, PT, R14, R27, P0 ;  /* 0x0000001b0e00720c */ /* 0x000fda0000705670 */
[----:B------:R-:W-:Y:S05]  /*c9a0*/  @!P0 BRA `(.L_x_342) ;  /* 0x0000000000288947 */ /* 0x000fea0003800000 */
.L_x_338:
[----:B-1----:R-:W-:-:S05]  /*c9b0*/  LEA R42, R14, R1, 0x2 ;  /* 0x000000010e2a7211 */ /* 0x002fca00078e10ff */
[----:B0-----:R-:W2:Y:S04]  /*c9c0*/  LDL.64 R18, [R42+0x7d0] ;  /* 0x0007d0002a127983 */ /* 0x001ea80000100a00 */
[----:B------:R-:W3:Y:S01]  /*c9d0*/  LDL.64 R34, [R42+0x7d8] ;  /* 0x0007d8002a227983 */ /* 0x000ee20000100a00 */
[----:B------:R-:W-:-:S04]  /*c9e0*/  IADD3 R14, PT, PT, R14, 0x4, RZ ;  /* 0x000000040e0e7810 */ /* 0x000fc80007ffe0ff */
[----:B------:R-:W-:Y:S01]  /*c9f0*/  ISETP.NE.AND P0, PT, R14, R27, PT ;  /* 0x0000001b0e00720c */ /* 0x000fe20003f05270 */
[----:B--2---:R1:W-:Y:S04]  /*ca00*/  STL.64 [R42+0x1ca8], R18 ;  /* 0x001ca8122a007387 */ /* 0x0043e80000100a00 */
[----:B---3--:R1:W-:Y:S08]  /*ca10*/  STL.64 [R42+0x1cb0], R34 ;  /* 0x001cb0222a007387 */ /* 0x0083f00000100a00 */
[----:B------:R-:W-:Y:S05]  /*ca20*/  @P0 BRA `(.L_x_338) ;  /* 0xfffffffc00e00947 */ /* 0x000fea000383ffff */
[C---:B------:R-:W-:Y:S01]  /*ca30*/  IADD3 R36, PT, PT, R42.reuse, 0x7d0, RZ ;  /* 0x000007d02a247810 */ /* 0x040fe20007ffe0ff */
[----:B-1----:R-:W-:-:S07]  /*ca40*/  VIADD R42, R42, 0x1ca8 ;  /* 0x00001ca82a2a7836 */ /* 0x002fce0000000000 */
.L_x_342:
[----:B------:R-:W-:-:S13]  /*ca50*/  ISETP.NE.AND P0, PT, R52, RZ, PT ;  /* 0x000000ff3400720c */ /* 0x000fda0003f05270 */
[----:B------:R-:W-:Y:S05]  /*ca60*/  @!P0 BRA `(.L_x_343) ;  /* 0x0000000000248947 */ /* 0x000fea0003800000 */
[----:B0-----:R-:W2:Y:S01]  /*ca70*/  LDL R15, [R36+0x10] ;  /* 0x00001000240f7983 */ /* 0x001ea20000100800 */
[----:B------:R-:W-:-:S03]  /*ca80*/  ISETP.NE.AND P0, PT, R48, 0x1, PT ;  /* 0x000000013000780c */ /* 0x000fc60003f05270 */
[----:B--2---:R1:W-:Y:S10]  /*ca90*/  STL [R42+0x10], R15 ;  /* 0x0000100f2a007387 */ /* 0x0043f40000100800 */
[----:B------:R-:W-:Y:S05]  /*caa0*/  @!P0 BRA `(.L_x_343) ;  /* 0x0000000000148947 */ /* 0x000fea0003800000 */
[----:B-1----:R-:W2:Y:S01]  /*cab0*/  LDL R15, [R36+0x14] ;  /* 0x00001400240f7983 */ /* 0x002ea20000100800 */
[----:B------:R-:W-:-:S03]  /*cac0*/  ISETP.NE.AND P0, PT, R48, 0x2, PT ;  /* 0x000000023000780c */ /* 0x000fc60003f05270 */
[----:B--2---:R2:W-:Y:S10]  /*cad0*/  STL [R42+0x14], R15 ;  /* 0x0000140f2a007387 */ /* 0x0045f40000100800 */
[----:B------:R-:W3:Y:S04]  /*cae0*/  @P0 LDL R17, [R36+0x18] ;  /* 0x0000180024110983 */ /* 0x000ee80000100800 */
[----:B---3--:R2:W-:Y:S02]  /*caf0*/  @P0 STL [R42+0x18], R17 ;  /* 0x000018112a000387 */ /* 0x0085e40000100800 */
.L_x_343:
[----:B--2---:R2:W5:Y:S01]  /*cb00*/  LDL R17, [R1+0x1ca8] ;  /* 0x001ca80001117983 */ /* 0x0045620000100800 */
[----:B------:R-:W-:-:S07]  /*cb10*/  HFMA2 R14, -RZ, RZ, 0, 0 ;  /* 0x00000000ff0e7431 */ /* 0x000fce00000001ff */
.L_x_372:
[----:B0-----:R-:W-:-:S05]  /*cb20*/  LEA R18, R14, R33, 0x2 ;  /* 0x000000210e127211 */ /* 0x001fca00078e10ff */
[----:B-1-3--:R-:W3:Y:S01]  /*cb30*/  LDL R15, [R18] ;  /* 0x00000000120f7983 */ /* 0x00aee20000100800 */
[----:B------:R-:W-:Y:S01]  /*cb40*/  BSSY.RECONVERGENT B4, `(.L_x_344) ;  /* 0x0000033000047945 */ /* 0x000fe20003800200 */
[----:B---3--:R-:W-:-:S05]  /*cb50*/  FADD R15, -R16, R15 ;  /* 0x0000000f100f7221 */ /* 0x008fca0000000100 */
[----:B----4-:R-:W-:Y:S02]  /*cb60*/  FMNMX R22, RZ, R15, !PT ;  /* 0x0000000fff167209 */ /* 0x010fe40007800000 */
[----:B-----5:R-:W-:Y:S02]  /*cb70*/  MOV R15, R17 ;  /* 0x00000011000f7202 */ /* 0x020fe40000000f00 */
[----:B------:R-:W-:-:S13]  /*cb80*/  FSETP.GTU.AND P0, PT, R22, RZ, PT ;  /* 0x000000ff1600720b */ /* 0x000fda0003f0c000 */
[----:B--2---:R-:W-:Y:S05]  /*cb90*/  @!P0 BRA `(.L_x_345) ;  /* 0x0000000000b48947 */ /* 0x004fea0003800000 */
[----:B------:R-:W-:-:S13]  /*cba0*/  FSETP.GE.AND P0, PT, R22, R9, PT ;  /* 0x000000091600720b */ /* 0x000fda0003f06000 */
[----:B------:R-:W-:Y:S05]  /*cbb0*/  @!P0 BRA `(.L_x_346) ;  /* 0x0000000000088947 */ /* 0x000fea0003800000 */
[----:B------:R0:W5:Y:S01]  /*cbc0*/  LDL R15, [R54+0x1ca8] ;  /* 0x001ca800360f7983 */ /* 0x0001620000100800 */
[----:B------:R-:W-:Y:S05]  /*cbd0*/  BRA `(.L_x_345) ;  /* 0x0000000000a47947 */ /* 0x000fea0003800000 */
.L_x_346:
[----:B------:R-:W0:Y:S01]  /*cbe0*/  MUFU.RCP R24, R37 ;  /* 0x0000002500187308 */ /* 0x000e220000001000 */
[----:B------:R-:W-:Y:S07]  /*cbf0*/  BSSY.RECONVERGENT B5, `(.L_x_347) ;  /* 0x000000c000057945 */ /* 0x000fee0003800200 */
[----:B------:R-:W1:Y:S01]  /*cc00*/  FCHK P0, R22, R37 ;  /* 0x0000002516007302 */ /* 0x000e620000000000 */
[----:B0-----:R-:W-:-:S04]  /*cc10*/  FFMA R15, R24, -R37, 1 ;  /* 0x3f800000180f7423 */ /* 0x001fc80000000825 */
[----:B------:R-:W-:-:S04]  /*cc20*/  FFMA R15, R24, R15, R24 ;  /* 0x0000000f180f7223 */ /* 0x000fc80000000018 */
[----:B------:R-:W-:-:S04]  /*cc30*/  FFMA R19, R15, R22, RZ ;  /* 0x000000160f137223 */ /* 0x000fc800000000ff */
[----:B------:R-:W-:-:S04]  /*cc40*/  FFMA R24, R19, -R37, R22 ;  /* 0x8000002513187223 */ /* 0x000fc80000000016 */
[----:B------:R-:W-:Y:S01]  /*cc50*/  FFMA R34, R15, R24, R19 ;  /* 0x000000180f227223 */ /* 0x000fe20000000013 */
[----:B-1----:R-:W-:Y:S06]  /*cc60*/  @!P0 BRA `(.L_x_348) ;  /* 0x0000000000108947 */ /* 0x002fec0003800000 */
[----:B------:R-:W-:Y:S01]  /*cc70*/  MOV R89, R22 ;  /* 0x0000001600597202 */ /* 0x000fe20000000f00 */
[----:B------:R-:W-:Y:S01]  /*cc80*/  IMAD.MOV.U32 R39, RZ, RZ, R37 ;  /* 0x000000ffff277224 */ /* 0x000fe200078e0025 */
[----:B------:R-:W-:-:S07]  /*cc90*/  MOV R38, 0xccb0 ;  /* 0x0000ccb000267802 */ /* 0x000fce0000000f00 */
[----:B--2---:R-:W-:Y:S05]  /*cca0*/  CALL.REL.NOINC `($__internal_1_$__cuda_sm3x_div_rn_noftz_f32_slowpath) ;  /* 0x0000035800087944 */ /* 0x004fea0003c00000 */
.L_x_348:
[----:B------:R-:W-:Y:S05]  /*ccb0*/  BSYNC.RECONVERGENT B5 ;  /* 0x0000000000057941 */ /* 0x000fea0003800200 */
.L_x_347:
[----:B------:R-:W0:Y:S02]  /*ccc0*/  F2I.TRUNC.NTZ R15, R34 ;  /* 0x00000022000f7305 */ /* 0x000e24000020f100 */
[----:B0-----:R-:W-:Y:S02]  /*ccd0*/  ISETP.GE.AND P0, PT, R15, R26, PT ;  /* 0x0000001a0f00720c */ /* 0x001fe40003f06270 */
[----:B------:R-:W-:-:S04]  /*cce0*/  VIMNMX R24, PT, PT, RZ, R15, !PT ;  /* 0x0000000fff187248 */ /* 0x000fc80007fe0100 */
[----:B------:R-:W-:-:S04]  /*ccf0*/  SEL R24, R24, R53, !P0 ;  /* 0x0000003518187207 */ /* 0x000fc80004000000 */
[----:B------:R-:W-:-:S05]  /*cd00*/  LEA R35, R24, R1, 0x2 ;  /* 0x0000000118237211 */ /* 0x000fca00078e10ff */
[----:B------:R-:W3:Y:S01]  /*cd10*/  LDL R15, [R35+0x400] ;  /* 0x00040000230f7983 */ /* 0x000ee20000100800 */
[----:B------:R-:W0:Y:S01]  /*cd20*/  MUFU.RCP R38, R37 ;  /* 0x0000002500267308 */ /* 0x000e220000001000 */
[----:B------:R-:W-:Y:S01]  /*cd30*/  BSSY.RECONVERGENT B5, `(.L_x_349) ;  /* 0x000000c000057945 */ /* 0x000fe20003800200 */
[----:B0-----:R-:W-:Y:S01]  /*cd40*/  FFMA R19, R38, -R37, 1 ;  /* 0x3f80000026137423 */ /* 0x001fe20000000825 */
[----:B---3--:R-:W-:-:S03]  /*cd50*/  FADD R89, R22, -R15 ;  /* 0x8000000f16597221 */ /* 0x008fc60000000000 */
[----:B------:R-:W-:Y:S02]  /*cd60*/  FFMA R15, R38, R19, R38 ;  /* 0x00000013260f7223 */ /* 0x000fe40000000026 */
[----:B------:R-:W0:Y:S02]  /*cd70*/  FCHK P0, R89, R37 ;  /* 0x0000002559007302 */ /* 0x000e240000000000 */
[----:B------:R-:W-:-:S04]  /*cd80*/  FFMA R22, R15, R89, RZ ;  /* 0x000000590f167223 */ /* 0x000fc800000000ff */
[----:B------:R-:W-:-:S04]  /*cd90*/  FFMA R19, R22, -R37, R89 ;  /* 0x8000002516137223 */ /* 0x000fc80000000059 */
[----:B------:R-:W-:Y:S01]  /*cda0*/  FFMA R34, R15, R19, R22 ;  /* 0x000000130f227223 */ /* 0x000fe20000000016 */
[----:B0-----:R-:W-:Y:S06]  /*cdb0*/  @!P0 BRA `(.L_x_350) ;  /* 0x00000000000c8947 */ /* 0x001fec0003800000 */
[----:B------:R-:W-:Y:S02]  /*cdc0*/  MOV R39, R37 ;  /* 0x0000002500277202 */ /* 0x000fe40000000f00 */
[----:B------:R-:W-:-:S07]  /*cdd0*/  MOV R38, 0xcdf0 ;  /* 0x0000cdf000267802 */ /* 0x000fce0000000f00 */
[----:B--2---:R-:W-:Y:S05]  /*cde0*/  CALL.REL.NOINC `($__internal_1_$__cuda_sm3x_div_rn_noftz_f32_slowpath) ;  /* 0x0000035400b87944 */ /* 0x004fea0003c00000 */
.L_x_350:
[----:B------:R-:W-:Y:S05]  /*cdf0*/  BSYNC.RECONVERGENT B5 ;  /* 0x0000000000057941 */ /* 0x000fea0003800200 */
.L_x_349:
[----:B------:R-:W-:-:S05]  /*ce00*/  LEA R24, R24, R1, 0x2 ;  /* 0x0000000118187211 */ /* 0x000fca00078e10ff */
[----:B------:R-:W3:Y:S04]  /*ce10*/  LDL R15, [R24+0x1ca8] ;  /* 0x001ca800180f7983 */ /* 0x000ee80000100800 */
[----:B------:R-:W4:Y:S01]  /*ce20*/  LDL R19, [R24+0x1cac] ;  /* 0x001cac0018137983 */ /* 0x000f220000100800 */
[----:B------:R-:W-:-:S04]  /*ce30*/  FADD.SAT R34, RZ, R34 ;  /* 0x00000022ff227221 */ /* 0x000fc80000002000 */
[----:B------:R-:W-:-:S04]  /*ce40*/  FADD R22, -R34, 1 ;  /* 0x3f80000022167421 */ /* 0x000fc80000000100 */
[----:B---3--:R-:W-:-:S04]  /*ce50*/  FMUL R15, R15, R22 ;  /* 0x000000160f0f7220 */ /* 0x008fc80000400000 */
[----:B----4-:R-:W-:-:S07]  /*ce60*/  FFMA R15, R34, R19, R15 ;  /* 0x00000013220f7223 */ /* 0x010fce000000000f */
.L_x_345:
[----:B------:R-:W-:Y:S05]  /*ce70*/  BSYNC.RECONVERGENT B4 ;  /* 0x0000000000047941 */ /* 0x000fea0003800200 */
.L_x_344:
[----:B------:R-:W-:-:S05]  /*ce80*/  LEA R19, R14, R1, 0x2 ;  /* 0x000000010e137211 */ /* 0x000fca00078e10ff */
[----:B------:R-:W3:Y:S02]  /*ce90*/  LDL R22, [R19+0x9b8] ;  /* 0x0009b80013167983 */ /* 0x000ee40000100800 */
[----:B---3-5:R-:W-:-:S05]  /*cea0*/  FMNMX R24, R22, R15, !PT ;  /* 0x0000000f16187209 */ /* 0x028fca0007800000 */
[----:B------:R1:W-:Y:S04]  /*ceb0*/  STL [R19+0x7d0], R24 ;  /* 0x0007d01813007387 */ /* 0x0003e80000100800 */
[----:B------:R-:W3:Y:S01]  /*cec0*/  LDL R15, [R18+0x4] ;  /* 0x00000400120f7983 */ /* 0x000ee20000100800 */
[----:B------:R-:W-:Y:S01]  /*ced0*/  BSSY.RECONVERGENT B4, `(.L_x_351) ;  /* 0x0000033000047945 */ /* 0x000fe20003800200 */
[----:B---3--:R-:W-:-:S05]  /*cee0*/  FADD R15, -R16, R15 ;  /* 0x0000000f100f7221 */ /* 0x008fca0000000100 */
[----:B------:R-:W-:Y:S01]  /*cef0*/  FMNMX R22, RZ, R15, !PT ;  /* 0x0000000fff167209 */ /* 0x000fe20007800000 */
[----:B------:R-:W-:-:S03]  /*cf00*/  IMAD.MOV.U32 R15, RZ, RZ, R17 ;  /* 0x000000ffff0f7224 */ /* 0x000fc600078e0011 */
[----:B------:R-:W-:-:S13]  /*cf10*/  FSETP.GTU.AND P0, PT, R22, RZ, PT ;  /* 0x000000ff1600720b */ /* 0x000fda0003f0c000 */
[----:B-1----:R-:W-:Y:S05]  /*cf20*/  @!P0 BRA `(.L_x_352) ;  /* 0x0000000000b48947 */ /* 0x002fea0003800000 */
[----:B------:R-:W-:-:S13]  /*cf30*/  FSETP.GE.AND P0, PT, R22, R9, PT ;  /* 0x000000091600720b */ /* 0x000fda0003f06000 */
[----:B------:R-:W-:Y:S05]  /*cf40*/  @!P0 BRA `(.L_x_353) ;  /* 0x0000000000088947 */ /* 0x000fea0003800000 */
[----:B------:R1:W5:Y:S01]  /*cf50*/  LDL R15, [R54+0x1ca8] ;  /* 0x001ca800360f7983 */ /* 0x0003620000100800 */
[----:B------:R-:W-:Y:S05]  /*cf60*/  BRA `(.L_x_352) ;  /* 0x0000000000a47947 */ /* 0x000fea0003800000 */
.L_x_353:
[----:B------:R-:W1:Y:S01]  /*cf70*/  MUFU.RCP R24, R37 ;  /* 0x0000002500187308 */ /* 0x000e620000001000 */
[----:B------:R-:W-:Y:S07]  /*cf80*/  BSSY.RECONVERGENT B5, `(.L_x_354) ;  /* 0x000000c000057945 */ /* 0x000fee0003800200 */
[----:B------:R-:W3:Y:S01]  /*cf90*/  FCHK P0, R22, R37 ;  /* 0x0000002516007302 */ /* 0x000ee20000000000 */
[----:B-1----:R-:W-:-:S04]  /*cfa0*/  FFMA R15, R24, -R37, 1 ;  /* 0x3f800000180f7423 */ /* 0x002fc80000000825 */
[----:B------:R-:W-:-:S04]  /*cfb0*/  FFMA R15, R24, R15, R24 ;  /* 0x0000000f180f7223 */ /* 0x000fc80000000018 */
[----:B------:R-:W-:-:S04]  /*cfc0*/  FFMA R35, R15, R22, RZ ;  /* 0x000000160f237223 */ /* 0x000fc800000000ff */
[----:B------:R-:W-:-:S04]  /*cfd0*/  FFMA R24, R35, -R37, R22 ;  /* 0x8000002523187223 */ /* 0x000fc80000000016 */
[----:B------:R-:W-:Y:S01]  /*cfe0*/  FFMA R34, R15, R24, R35 ;  /* 0x000000180f227223 */ /* 0x000fe20000000023 */
[----:B---3--:R-:W-:Y:S06]  /*cff0*/  @!P0 BRA `(.L_x_355) ;  /* 0x0000000000108947 */ /* 0x008fec0003800000 */
[----:B------:R-:W-:Y:S02]  /*d000*/  MOV R89, R22 ;  /* 0x0000001600597202 */ /* 0x000fe40000000f00 */
[----:B------:R-:W-:Y:S02]  /*d010*/  MOV R39, R37 ;  /* 0x0000002500277202 */ /* 0x000fe40000000f00 */
[----:B------:R-:W-:-:S07]  /*d020*/  MOV R38, 0xd040 ;  /* 0x0000d04000267802 */ /* 0x000fce0000000f00 */
[----:B0-2---:R-:W-:Y:S05]  /*d030*/  CALL.REL.NOINC `($__internal_1_$__cuda_sm3x_div_rn_noftz_f32_slowpath) ;  /* 0x0000035400247944 */ /* 0x005fea0003c00000 */
.L_x_355:
[----:B------:R-:W-:Y:S05]  /*d040*/  BSYNC.RECONVERGENT B5 ;  /* 0x0000000000057941 */ /* 0x000fea0003800200 */
.L_x_354:
[----:B------:R-:W1:Y:S02]  /*d050*/  F2I.TRUNC.NTZ R15, R34 ;  /* 0x00000022000f7305 */ /* 0x000e64000020f100 */
[----:B-1----:R-:W-:Y:S02]  /*d060*/  ISETP.GE.AND P0, PT, R15, R26, PT ;  /* 0x0000001a0f00720c */ /* 0x002fe40003f06270 */
[----:B------:R-:W-:-:S04]  /*d070*/  VIMNMX R24, PT, PT, RZ, R15, !PT ;  /* 0x0000000fff187248 */ /* 0x000fc80007fe0100 */
[----:B------:R-:W-:-:S04]  /*d080*/  SEL R24, R24, R53, !P0 ;  /* 0x0000003518187207 */ /* 0x000fc80004000000 */
[----:B------:R-:W-:-:S05]  /*d090*/  LEA R38, R24, R1, 0x2 ;  /* 0x0000000118267211 */ /* 0x000fca00078e10ff */
[----:B------:R-:W3:Y:S01]  /*d0a0*/  LDL R15, [R38+0x400] ;  /* 0x00040000260f7983 */ /* 0x000ee20000100800 */
[----:B------:R-:W1:Y:S01]  /*d0b0*/  MUFU.RCP R40, R37 ;  /* 0x0000002500287308 */ /* 0x000e620000001000 */
[----:B------:R-:W-:Y:S01]  /*d0c0*/  BSSY.RECONVERGENT B5, `(.L_x_356) ;  /* 0x000000c000057945 */ /* 0x000fe20003800200 */
[----:B-1----:R-:W-:Y:S01]  /*d0d0*/  FFMA R35, R40, -R37, 1 ;  /* 0x3f80000028237423 */ /* 0x002fe20000000825 */
[----:B---3--:R-:W-:-:S03]  /*d0e0*/  FADD R89, R22, -R15 ;  /* 0x8000000f16597221 */ /* 0x008fc60000000000 */
[----:B------:R-:W-:Y:S02]  /*d0f0*/  FFMA R15, R40, R35, R40 ;  /* 0x00000023280f7223 */ /* 0x000fe40000000028 */
[----:B------:R-:W1:Y:S02]  /*d100*/  FCHK P0, R89, R37 ;  /* 0x0000002559007302 */ /* 0x000e640000000000 */
[----:B------:R-:W-:-:S04]  /*d110*/  FFMA R22, R15, R89, RZ ;  /* 0x000000590f167223 */ /* 0x000fc800000000ff */
[----:B------:R-:W-:-:S04]  /*d120*/  FFMA R35, R22, -R37, R89 ;  /* 0x8000002516237223 */ /* 0x000fc80000000059 */
[----:B------:R-:W-:Y:S01]  /*d130*/  FFMA R34, R15, R35, R22 ;  /* 0x000000230f227223 */ /* 0x000fe20000000016 */
[----:B-1----:R-:W-:Y:S06]  /*d140*/  @!P0 BRA `(.L_x_357) ;  /* 0x00000000000c8947 */ /* 0x002fec0003800000 */
[----:B------:R-:W-:Y:S02]  /*d150*/  MOV R39, R37 ;  /* 0x0000002500277202 */ /* 0x000fe40000000f00 */
[----:B------:R-:W-:-:S07]  /*d160*/  MOV R38, 0xd180 ;  /* 0x0000d18000267802 */ /* 0x000fce0000000f00 */
[----:B0-2---:R-:W-:Y:S05]  /*d170*/  CALL.REL.NOINC `($__internal_1_$__cuda_sm3x_div_rn_noftz_f32_slowpath) ;  /* 0x0000035000d47944 */ /* 0x005fea0003c00000 */
.L_x_357:
[----:B------:R-:W-:Y:S05]  /*d180*/  BSYNC.RECONVERGENT B5 ;  /* 0x0000000000057941 */ /* 0x000fea0003800200 */
.L_x_356:
[----:B------:R-:W-:-:S05]  /*d190*/  IMAD R35, R24, 0x4, R1 ;  /* 0x0000000418237824 */ /* 0x000fca00078e0201 */
[----:B------:R-:W3:Y:S04]  /*d1a0*/  LDL R15, [R35+0x1ca8] ;  /* 0x001ca800230f7983 */ /* 0x000ee80000100800 */
[----:B------:R-:W4:Y:S01]  /*d1b0*/  LDL R24, [R35+0x1cac] ;  /* 0x001cac0023187983 */ /* 0x000f220000100800 */
[----:B------:R-:W-:-:S04]  /*d1c0*/  FADD.SAT R34, RZ, R34 ;  /* 0x00000022ff227221 */ /* 0x000fc80000002000 */
[----:B------:R-:W-:-:S04]  /*d1d0*/  FADD R22, -R34, 1 ;  /* 0x3f80000022167421 */ /* 0x000fc80000000100 */
[----:B---3--:R-:W-:-:S04]  /*d1e0*/  FMUL R15, R15, R22 ;  /* 0x000000160f0f7220 */ /* 0x008fc80000400000 */
[----:B----4-:R-:W-:-:S07]  /*d1f0*/  FFMA R15, R34, R24, R15 ;  /* 0x00000018220f7223 */ /* 0x010fce000000000f */
.L_x_352:
[----:B------:R-:W-:Y:S05]  /*d200*/  BSYNC.RECONVERGENT B4 ;  /* 0x0000000000047941 */ /* 0x000fea0003800200 */
.L_x_351:
[----:B------:R-:W3:Y:S02]  /*d210*/  LDL R22, [R19+0x9bc] ;  /* 0x0009bc0013167983 */ /* 0x000ee40000100800 */
[----:B---3-5:R-:W-:-:S05]  /*d220*/  FMNMX R24, R22, R15, !PT ;  /* 0x0000000f16187209 */ /* 0x028fca0007800000 */
[----:B------:R3:W-:Y:S04]  /*d230*/  STL [R19+0x7d4], R24 ;  /* 0x0007d41813007387 */ /* 0x0007e80000100800 */
[----:B------:R-:W4:Y:S01]  /*d240*/  LDL R15, [R18+0x8] ;  /* 0x00000800120f7983 */ /* 0x000f220000100800 */
[----:B------:R-:W-:Y:S01]  /*d250*/  BSSY.RECONVERGENT B4, `(.L_x_358) ;  /* 0x0000033000047945 */ /* 0x000fe20003800200 */
[----:B----4-:R-:W-:-:S05]  /*d260*/  FADD R15, -R16, R15 ;  /* 0x0000000f100f7221 */ /* 0x010fca0000000100 */
[----:B------:R-:W-:Y:S02]  /*d270*/  FMNMX R22, RZ, R15, !PT ;  /* 0x0000000fff167209 */ /* 0x000fe40007800000 */
[----:B------:R-:W-:Y:S02]  /*d280*/  MOV R15, R17 ;  /* 0x00000011000f7202 */ /* 0x000fe40000000f00 */
[----:B------:R-:W-:-:S13]  /*d290*/  FSETP.GTU.AND P0, PT, R22, RZ, PT ;  /* 0x000000ff1600720b */ /* 0x000fda0003f0c000 */
[----:B---3--:R-:W-:Y:S05]  /*d2a0*/  @!P0 BRA `(.L_x_359) ;  /* 0x0000000000b48947 */ /* 0x008fea0003800000 */
[----:B------:R-:W-:-:S13]  /*d2b0*/  FSETP.GE.AND P0, PT, R22, R9, PT ;  /* 0x000000091600720b */ /* 0x000fda0003f06000 */
[----:B------:R-:W-:Y:S05]  /*d2c0*/  @!P0 BRA `(.L_x_360) ;  /* 0x0000000000088947 */ /* 0x000fea0003800000 */
[----:B------:R3:W5:Y:S01]  /*d2d0*/  LDL R15, [R54+0x1ca8] ;  /* 0x001ca800360f7983 */ /* 0x0007620000100800 */
[----:B------:R-:W-:Y:S05]  /*d2e0*/  BRA `(.L_x_359) ;  /* 0x0000000000a47947 */ /* 0x000fea0003800000 */
.L_x_360:
[----:B------:R-:W3:Y:S01]  /*d2f0*/  MUFU.RCP R24, R37 ;  /* 0x0000002500187308 */ /* 0x000ee20000001000 */
[----:B------:R-:W-:Y:S07]  /*d300*/  BSSY.RECONVERGENT B5, `(.L_x_361) ;  /* 0x000000c000057945 */ /* 0x000fee0003800200 */
[----:B------:R-:W4:Y:S01]  /*d310*/  FCHK P0, R22, R37 ;  /* 0x0000002516007302 */ /* 0x000f220000000000 */
[----:B---3--:R-:W-:-:S04]  /*d320*/  FFMA R15, R24, -R37, 1 ;  /* 0x3f800000180f7423 */ /* 0x008fc80000000825 */
[----:B------:R-:W-:-:S04]  /*d330*/  FFMA R15, R24, R15, R24 ;  /* 0x0000000f180f7223 */ /* 0x000fc80000000018 */
[----:B------:R-:W-:-:S04]  /*d340*/  FFMA R35, R15, R22, RZ ;  /* 0x000000160f237223 */ /* 0x000fc800000000ff */
[----:B------:R-:W-:-:S04]  /*d350*/  FFMA R24, R35, -R37, R22 ;  /* 0x8000002523187223 */ /* 0x000fc80000000016 */
[----:B------:R-:W-:Y:S01]  /*d360*/  FFMA R34, R15, R24, R35 ;  /* 0x000000180f227223 */ /* 0x000fe20000000023 */
[----:B----4-:R-:W-:Y:S06]  /*d370*/  @!P0 BRA `(.L_x_362) ;  /* 0x0000000000108947 */ /* 0x010fec0003800000 */
[----:B------:R-:W-:Y:S02]  /*d380*/  MOV R89, R22 ;  /* 0x0000001600597202 */ /* 0x000fe40000000f00 */
[----:B------:R-:W-:Y:S02]  /*d390*/  MOV R39, R37 ;  /* 0x0000002500277202 */ /* 0x000fe40000000f00 */
[----:B------:R-:W-:-:S07]  /*d3a0*/  MOV R38, 0xd3c0 ;  /* 0x0000d3c000267802 */ /* 0x000fce0000000f00 */
[----:B012---:R-:W-:Y:S05]  /*d3b0*/  CALL.REL.NOINC `($__internal_1_$__cuda_sm3x_div_rn_noftz_f32_slowpath) ;  /* 0x0000035000447944 */ /* 0x007fea0003c00000 */
.L_x_362:
[----:B------:R-:W-:Y:S05]  /*d3c0*/  BSYNC.RECONVERGENT B5 ;  /* 0x0000000000057941 */ /* 0x000fea0003800200 */
.L_x_361:
[----:B------:R-:W3:Y:S02]  /*d3d0*/  F2I.TRUNC.NTZ R15, R34 ;  /* 0x00000022000f7305 */ /* 0x000ee4000020f100 */
[----:B---3--:R-:W-:Y:S02]  /*d3e0*/  ISETP.GE.AND P0, PT, R15, R26, PT ;  /* 0x0000001a0f00720c */ /* 0x008fe40003f06270 */
[----:B------:R-:W-:-:S04]  /*d3f0*/  VIMNMX R24, PT, PT, RZ, R15, !PT ;  /* 0x0000000fff187248 */ /* 0x000fc80007fe0100 */
[----:B------:R-:W-:-:S04]  /*d400*/  SEL R24, R24, R53, !P0 ;  /* 0x0000003518187207 */ /* 0x000fc80004000000 */
[----:B------:R-:W-:-:S05]  /*d410*/  LEA R38, R24, R1, 0x2 ;  /* 0x0000000118267211 */ /* 0x000fca00078e10ff */
[----:B------:R-:W3:Y:S01]  /*d420*/  LDL R15, [R38+0x400] ;  /* 0x00040000260f7983 */ /* 0x000ee20000100800 */
[----:B------:R-:W4:Y:S01]  /*d430*/  MUFU.RCP R40, R37 ;  /* 0x0000002500287308 */ /* 0x000f220000001000 */
[----:B------:R-:W-:Y:S01]  /*d440*/  BSSY.RECONVERGENT B5, `(.L_x_363) ;  /* 0x000000c000057945 */ /* 0x000fe20003800200 */
[----:B----4-:R-:W-:Y:S01]  /*d450*/  FFMA R35, R40, -R37, 1 ;  /* 0x3f80000028237423 */ /* 0x010fe20000000825 */
[----:B---3--:R-:W-:-:S03]  /*d460*/  FADD R89, R22, -R15 ;  /* 0x8000000f16597221 */ /* 0x008fc60000000000 */
[----:B------:R-:W-:Y:S02]  /*d470*/  FFMA R15, R40, R35, R40 ;  /* 0x00000023280f7223 */ /* 0x000fe40000000028 */
[----:B------:R-:W3:Y:S02]  /*d480*/  FCHK P0, R89, R37 ;  /* 0x0000002559007302 */ /* 0x000ee40000000000 */
[----:B------:R-:W-:-:S04]  /*d490*/  FFMA R22, R15, R89, RZ ;  /* 0x000000590f167223 */ /* 0x000fc800000000ff */
[----:B------:R-:W-:-:S04]  /*d4a0*/  FFMA R35, R22, -R37, R89 ;  /* 0x8000002516237223 */ /* 0x000fc80000000059 */
[----:B------:R-:W-:Y:S01]  /*d4b0*/  FFMA R34, R15, R35, R22 ;  /* 0x000000230f227223 */ /* 0x000fe20000000016 */
[----:B---3--:R-:W-:Y:S06]  /*d4c0*/  @!P0 BRA `(.L_x_364) ;  /* 0x00000000000c8947 */ /* 0x008fec0003800000 */
[----:B------:R-:W-:Y:S01]  /*d4d0*/  IMAD.MOV.U32 R39, RZ, RZ, R37 ;  /* 0x000000ffff277224 */ /* 0x000fe200078e0025 */
[----:B------:R-:W-:-:S07]  /*d4e0*/  MOV R38, 0xd500 ;  /* 0x0000d50000267802 */ /* 0x000fce0000000f00 */
[----:B012---:R-:W-:Y:S05]  /*d4f0*/  CALL.REL.NOINC `($__internal_1_$__cuda_sm3x_div_rn_noftz_f32_slowpath) ;  /* 0x0000034c00f47944 */ /* 0x007fea0003c00000 */
.L_x_364:
[----:B------:R-:W-:Y:S05]  /*d500*/  BSYNC.RECONVERGENT B5 ;  /* 0x0000000000057941 */ /* 0x000fea0003800200 */
.L_x_363:
[----:B------:R-:W-:-:S05]  /*d510*/  LEA R35, R24, R1, 0x2 ;  /* 0x0000000118237211 */ /* 0x000fca00078e10ff */
[----:B------:R-:W3:Y:S04]  /*d520*/  LDL R15, [R35+0x1ca8] ;  /* 0x001ca800230f7983 */ /* 0x000ee80000100800 */
[----:B------:R-:W4:Y:S01]  /*d530*/  LDL R24, [R35+0x1cac] ;  /* 0x001cac0023187983 */ /* 0x000f220000100800 */
[----:B------:R-:W-:-:S04]  /*d540*/  FADD.SAT R34, RZ, R34 ;  /* 0x00000022ff227221 */ /* 0x000fc80000002000 */
[----:B------:R-:W-:-:S04]  /*d550*/  FADD R22, -R34, 1 ;  /* 0x3f80000022167421 */ /* 0x000fc80000000100 */
[----:B---3--:R-:W-:-:S04]  /*d560*/  FMUL R15, R15, R22 ;  /* 0x000000160f0f7220 */ /* 0x008fc80000400000 */
[----:B----4-:R-:W-:-:S07]  /*d570*/  FFMA R15, R34, R24, R15 ;  /* 0x00000018220f7223 */ /* 0x010fce000000000f */
.L_x_359:
[----:B------:R-:W-:Y:S05]  /*d580*/  BSYNC.RECONVERGENT B4 ;  /* 0x0000000000047941 */ /* 0x000fea0003800200 */
.L_x_358:
[----:B------:R-:W4:Y:S02]  /*d590*/  LDL R22, [R19+0x9c0] ;  /* 0x0009c00013167983 */ /* 0x000f240000100800 */
[----:B----45:R-:W-:-:S05]  /*d5a0*/  FMNMX R24, R22, R15, !PT ;  /* 0x0000000f16187209 */ /* 0x030fca0007800000 */
[----:B------:R4:W-:Y:S04]  /*d5b0*/  STL [R19+0x7d8], R24 ;  /* 0x0007d81813007387 */ /* 0x0009e80000100800 */
[----:B------:R-:W2:Y:S01]  /*d5c0*/  LDL R15, [R18+0xc] ;  /* 0x00000c00120f7983 */ /* 0x000ea20000100800 */
[----:B------:R-:W-:Y:S01]  /*d5d0*/  BSSY.RECONVERGENT B4, `(.L_x_365) ;  /* 0x0000033000047945 */ /* 0x000fe20003800200 */
[----:B--2---:R-:W-:-:S05]  /*d5e0*/  FADD R15, -R16, R15 ;  /* 0x0000000f100f7221 */ /* 0x004fca0000000100 */
[----:B------:R-:W-:Y:S02]  /*d5f0*/  FMNMX R22, RZ, R15, !PT ;  /* 0x0000000fff167209 */ /* 0x000fe40007800000 */
[----:B------:R-:W-:Y:S02]  /*d600*/  MOV R15, R17 ;  /* 0x00000011000f7202 */ /* 0x000fe40000000f00 */
[----:B------:R-:W-:-:S13]  /*d610*/  FSETP.GTU.AND P0, PT, R22, RZ, PT ;  /* 0x000000ff1600720b */ /* 0x000fda0003f0c000 */
[----:B----4-:R-:W-:Y:S05]  /*d620*/  @!P0 BRA `(.L_x_366) ;  /* 0x0000000000b48947 */ /* 0x010fea0003800000 */
[----:B------:R-:W-:-:S13]  /*d630*/  FSETP.GE.AND P0, PT, R22, R9, PT ;  /* 0x000000091600720b */ /* 0x000fda0003f06000 */
[----:B------:R-:W-:Y:S05]  /*d640*/  @!P0 BRA `(.L_x_367) ;  /* 0x0000000000088947 */ /* 0x000fea0003800000 */
[----:B------:R2:W5:Y:S01]  /*d650*/  LDL R15, [R54+0x1ca8] ;  /* 0x001ca800360f7983 */ /* 0x0005620000100800 */
[----:B------:R-:W-:Y:S05]  /*d660*/  BRA `(.L_x_366) ;  /* 0x0000000000a47947 */ /* 0x000fea0003800000 */
.L_x_367:
[----:B------:R-:W2:Y:S01]  /*d670*/  MUFU.RCP R24, R37 ;  /* 0x0000002500187308 */ /* 0x000ea20000001000 */
[----:B------:R-:W-:Y:S07]  /*d680*/  BSSY.RECONVERGENT B5, `(.L_x_368) ;  /* 0x000000c000057945 */ /* 0x000fee0003800200 */
[----:B------:R-:W4:Y:S01]  /*d690*/  FCHK P0, R22, R37 ;  /* 0x0000002516007302 */ /* 0x000f220000000000 */
[----:B--2---:R-:W-:-:S04]  /*d6a0*/  FFMA R15, R24, -R37, 1 ;  /* 0x3f800000180f7423 */ /* 0x004fc80000000825 */
        /* <DEDUP_REMOVED lines=8> */
[----:B01-3--:R-:W-:Y:S05]  /*d730*/  CALL.REL.NOINC `($__internal_1_$__cuda_sm3x_div_rn_noftz_f32_slowpath) ;  /* 0x0000034c00647944 */ /* 0x00bfea0003c00000 */
.L_x_369:
[----:B------:R-:W-:Y:S05]  /*d740*/  BSYNC.RECONVERGENT B5 ;  /* 0x0000000000057941 */ /* 0x000fea0003800200 */
.L_x_368:
[----:B------:R-:W2:Y:S02]  /*d750*/  F2I.TRUNC.NTZ R15, R34 ;  /* 0x00000022000f7305 */ /* 0x000ea4000020f100 */
[----:B--2---:R-:W-:Y:S02]  /*d760*/  ISETP.GE.AND P0, PT, R15, R26, PT ;  /* 0x0000001a0f00720c */ /* 0x004fe40003f06270 */
[----:B------:R-:W-:-:S04]  /*d770*/  VIMNMX R24, PT, PT, RZ, R15, !PT ;  /* 0x0000000fff187248 */ /* 0x000fc80007fe0100 */
[----:B------:R-:W-:-:S05]  /*d780*/  SEL R24, R24, R53, !P0 ;  /* 0x0000003518187207 */ /* 0x000fca0004000000 */
[----:B------:R-:W-:-:S05]  /*d790*/  IMAD R38, R24, 0x4, R1 ;  /* 0x0000000418267824 */ /* 0x000fca00078e0201 */
[----:B------:R-:W2:Y:S01]  /*d7a0*/  LDL R15, [R38+0x400] ;  /* 0x00040000260f7983 */ /* 0x000ea20000100800 */
[----:B------:R-:W4:Y:S01]  /*d7b0*/  MUFU.RCP R40, R37 ;  /* 0x0000002500287308 */ /* 0x000f220000001000 */
[----:B------:R-:W-:Y:S01]  /*d7c0*/  BSSY.RECONVERGENT B5, `(.L_x_370) ;  /* 0x000000c000057945 */ /* 0x000fe20003800200 */
[----:B----4-:R-:W-:Y:S01]  /*d7d0*/  FFMA R35, R40, -R37, 1 ;  /* 0x3f80000028237423 */ /* 0x010fe20000000825 */
[----:B--2---:R-:W-:-:S03]  /*d7e0*/  FADD R89, R22, -R15 ;  /* 0x8000000f16597221 */ /* 0x004fc60000000000 */
[----:B------:R-:W-:Y:S02]  /*d7f0*/  FFMA R15, R40, R35, R40 ;  /* 0x00000023280f7223 */ /* 0x000fe40000000028 */
[----:B------:R-:W2:Y:S02]  /*d800*/  FCHK P0, R89, R37 ;  /* 0x0000002559007302 */ /* 0x000ea40000000000 */
[----:B------:R-:W-:-:S04]  /*d810*/  FFMA R22, R15, R89, RZ ;  /* 0x000000590f167223 */ /* 0x000fc800000000ff */
[----:B------:R-:W-:-:S04]  /*d820*/  FFMA R35, R22, -R37, R89 ;  /* 0x8000002516237223 */ /* 0x000fc80000000059 */
[----:B------:R-:W-:Y:S01]  /*d830*/  FFMA R34, R15, R35, R22 ;  /* 0x000000230f227223 */ /* 0x000fe20000000016 */
[----:B--2---:R-:W-:Y:S06]  /*d840*/  @!P0 BRA `(.L_x_371) ;  /* 0x00000000000c8947 */ /* 0x004fec0003800000 */
[----:B------:R-:W-:Y:S02]  /*d850*/  MOV R39, R37 ;  /* 0x0000002500277202 */ /* 0x000fe40000000f00 */
[----:B------:R-:W-:-:S07]  /*d860*/  MOV R38, 0xd880 ;  /* 0x0000d88000267802 */ /* 0x000fce0000000f00 */
[----:B01-3--:R-:W-:Y:S05]  /*d870*/  CALL.REL.NOINC `($__internal_1_$__cuda_sm3x_div_rn_noftz_f32_slowpath) ;  /* 0x0000034c00147944 */ /* 0x00bfea0003c00000 */
.L_x_371:
[----:B------:R-:W-:Y:S05]  /*d880*/  BSYNC.RECONVERGENT B5 ;  /* 0x0000000000057941 */ /* 0x000fea0003800200 */
.L_x_370:
[----:B------:R-:W-:-:S05]  /*d890*/  LEA R35, R24, R1, 0x2 ;  /* 0x0000000118237211 */ /* 0x000fca00078e10ff */
[----:B------:R-:W2:Y:S04]  /*d8a0*/  LDL R15, [R35+0x1ca8] ;  /* 0x001ca800230f7983 */ /* 0x000ea80000100800 */
[----:B------:R-:W4:Y:S01]  /*d8b0*/  LDL R24, [R35+0x1cac] ;  /* 0x001cac0023187983 */ /* 0x000f220000100800 */
[----:B------:R-:W-:-:S04]  /*d8c0*/  FADD.SAT R34, RZ, R34 ;  /* 0x00000022ff227221 */ /* 0x000fc80000002000 */
[----:B------:R-:W-:-:S04]  /*d8d0*/  FADD R22, -R34, 1 ;  /* 0x3f80000022167421 */ /* 0x000fc80000000100 */
[----:B--2---:R-:W-:-:S04]  /*d8e0*/  FMUL R15, R15, R22 ;  /* 0x000000160f0f7220 */ /* 0x004fc80000400000 */
[----:B----4-:R-:W-:-:S07]  /*d8f0*/  FFMA R15, R34, R24, R15 ;  /* 0x00000018220f7223 */ /* 0x010fce000000000f */
.L_x_366:
[----:B------:R-:W-:Y:S05]  /*d900*/  BSYNC.RECONVERGENT B4 ;  /* 0x0000000000047941 */ /* 0x000fea0003800200 */
.L_x_365:
[----:B------:R-:W4:Y:S01]  /*d910*/  LDL R22, [R19+0x9c4] ;  /* 0x0009c40013167983 */ /* 0x000f220000100800 */
[----:B------:R-:W-:-:S04]  /*d920*/  IADD3 R14, PT, PT, R14, 0x4, RZ ;  /* 0x000000040e0e7810 */ /* 0x000fc80007ffe0ff */
[----:B------:R-:W-:Y:S02]  /*d930*/  ISETP.NE.AND P0, PT, R14, R27, PT ;  /* 0x0000001b0e00720c */ /* 0x000fe40003f05270 */
[----:B----45:R-:W-:-:S05]  /*d940*/  FMNMX R22, R22, R15, !PT ;  /* 0x0000000f16167209 */ /* 0x030fca0007800000 */
[----:B------:R4:W-:Y:S06]  /*d950*/  STL [R19+0x7dc], R22 ;  /* 0x0007dc1613007387 */ /* 0x0009ec0000100800 */
[----:B------:R-:W-:Y:S05]  /*d960*/  @P0 BRA `(.L_x_372) ;  /* 0xfffffff0006c0947 */ /* 0x000fea000383ffff */
[----:B------:R-:W-:-:S13]  /*d970*/  ISETP.NE.AND P1, PT, R52, RZ, PT ;  /* 0x000000ff3400720c */ /* 0x000fda0003f25270 */
[----:B------:R-:W-:Y:S05]  /*d980*/  @!P1 BRA `(.L_x_337) ;  /* 0x0000000800ac9947 */ /* 0x000fea0003800000 */
[----:B------:R-:W5:Y:S01]  /*d990*/  LDL R15, [R18+0x10] ;  /* 0x00001000120f7983 */ /* 0x000f620000100800 */
[----:B------:R-:W-:Y:S01]  /*d9a0*/  BSSY.RECONVERGENT B4, `(.L_x_373) ;  /* 0x0000033000047945 */ /* 0x000fe20003800200 */
[----:B------:R-:W-:Y:S01]  /*d9b0*/  MOV R14, R17 ;  /* 0x00000011000e7202 */ /* 0x000fe20000000f00 */
[----:B-----5:R-:W-:-:S05]  /*d9c0*/  FADD R15, -R16, R15 ;  /* 0x0000000f100f7221 */ /* 0x020fca0000000100 */
[----:B----4-:R-:W-:-:S04]  /*d9d0*/  FMNMX R22, RZ, R15, !PT ;  /* 0x0000000fff167209 */ /* 0x010fc80007800000 */
[----:B------:R-:W-:-:S13]  /*d9e0*/  FSETP.GTU.AND P0, PT, R22, RZ, PT ;  /* 0x000000ff1600720b */ /* 0x000fda0003f0c000 */
[----:B------:R-:W-:Y:S05]  /*d9f0*/  @!P0 BRA `(.L_x_374) ;  /* 0x0000000000b48947 */ /* 0x000fea0003800000 */
[----:B------:R-:W-:-:S13]  /*da00*/  FSETP.GE.AND P0, PT, R22, R9, PT ;  /* 0x000000091600720b */ /* 0x000fda0003f06000 */
[----:B------:R-:W-:Y:S05]  /*da10*/  @!P0 BRA `(.L_x_375) ;  /* 0x0000000000088947 */ /* 0x000fea0003800000 */
[----:B------:R4:W5:Y:S01]  /*da20*/  LDL R14, [R54+0x1ca8] ;  /* 0x001ca800360e7983 */ /* 0x0009620000100800 */
[----:B------:R-:W-:Y:S05]  /*da30*/  BRA `(.L_x_374) ;  /* 0x0000000000a47947 */ /* 0x000fea0003800000 */
.L_x_375:
[----:B------:R-:W4:Y:S01]  /*da40*/  MUFU.RCP R14, R37 ;  /* 0x00000025000e7308 */ /* 0x000f220000001000 */
[----:B------:R-:W-:Y:S07]  /*da50*/  BSSY.RECONVERGENT B5, `(.L_x_376) ;  /* 0x000000c000057945 */ /* 0x000fee0003800200 */
[----:B------:R-:W5:Y:S01]  /*da60*/  FCHK P0, R22, R37 ;  /* 0x0000002516007302 */ /* 0x000f620000000000 */
[----:B----4-:R-:W-:-:S04]  /*da70*/  FFMA R15, R14, -R37, 1 ;  /* 0x3f8000000e0f7423 */ /* 0x010fc80000000825 */
[----:B------:R-:W-:-:S04]  /*da80*/  FFMA R14, R14, R15, R14 ;  /* 0x0000000f0e0e7223 */ /* 0x000fc8000000000e */
[----:B------:R-:W-:-:S04]  /*da90*/  FFMA R15, R14, R22, RZ ;  /* 0x000000160e0f7223 */ /* 0x000fc800000000ff */
[----:B------:R-:W-:-:S04]  /*daa0*/  FFMA R24, R15, -R37, R22 ;  /* 0x800000250f187223 */ /* 0x000fc80000000016 */
[----:B------:R-:W-:Y:S01]  /*dab0*/  FFMA R34, R14, R24, R15 ;  /* 0x000000180e227223 */ /* 0x000fe2000000000f */
[----:B-----5:R-:W-:Y:S06]  /*dac0*/  @!P0 BRA `(.L_x_377) ;  /* 0x0000000000108947 */ /* 0x020fec0003800000 */
[----:B------:R-:W-:Y:S01]  /*dad0*/  IMAD.MOV.U32 R89, RZ, RZ, R22 ;  /* 0x000000ffff597224 */ /* 0x000fe200078e0016 */
[----:B------:R-:W-:Y:S02]  /*dae0*/  MOV R39, R37 ;  /* 0x0000002500277202 */ /* 0x000fe40000000f00 */
[----:B------:R-:W-:-:S07]  /*daf0*/  MOV R38, 0xdb10 ;  /* 0x0000db1000267802 */ /* 0x000fce0000000f00 */
[----:B0123--:R-:W-:Y:S05]  /*db00*/  CALL.REL.NOINC `($__internal_1_$__cuda_sm3x_div_rn_noftz_f32_slowpath) ;  /* 0x0000034800707944 */ /* 0x00ffea0003c00000 */
.L_x_377:
[----:B------:R-:W-:Y:S05]  /*db10*/  BSYNC.RECONVERGENT B5 ;  /* 0x0000000000057941 */ /* 0x000fea0003800200 */
.L_x_376:
[----:B------:R-:W4:Y:S02]  /*db20*/  F2I.TRUNC.NTZ R15, R34 ;  /* 0x00000022000f7305 */ /* 0x000f24000020f100 */
[----:B----4-:R-:W-:Y:S02]  /*db30*/  ISETP.GE.AND P0, PT, R15, R26, PT ;  /* 0x0000001a0f00720c */ /* 0x010fe40003f06270 */
[----:B------:R-:W-:-:S04]  /*db40*/  VIMNMX R24, PT, PT, RZ, R15, !PT ;  /* 0x0000000fff187248 */ /* 0x000fc80007fe0100 */
[----:B------:R-:W-:-:S04]  /*db50*/  SEL R24, R24, R53, !P0 ;  /* 0x0000003518187207 */ /* 0x000fc80004000000 */
[----:B------:R-:W-:-:S05]  /*db60*/  LEA R35, R24, R1, 0x2 ;  /* 0x0000000118237211 */ /* 0x000fca00078e10ff */
[----:B------:R-:W4:Y:S01]  /*db70*/  LDL R15, [R35+0x400] ;  /* 0x00040000230f7983 */ /* 0x000f220000100800 */
[----:B------:R-:W5:Y:S01]  /*db80*/  MUFU.RCP R14, R37 ;  /* 0x00000025000e7308 */ /* 0x000f620000001000 */
[----:B------:R-:W-:Y:S01]  /*db90*/  BSSY.RECONVERGENT B5, `(.L_x_378) ;  /* 0x000000c000057945 */ /* 0x000fe20003800200 */
[----:B-----5:R-:W-:-:S04]  /*dba0*/  FFMA R39, R14, -R37, 1 ;  /* 0x3f8000000e277423 */ /* 0x020fc80000000825 */
[----:B------:R-:W-:Y:S01]  /*dbb0*/  FFMA R14, R14, R39, R14 ;  /* 0x000000270e0e7223 */ /* 0x000fe2000000000e */
[----:B----4-:R-:W-:-:S04]  /*dbc0*/  FADD R89, R22, -R15 ;  /* 0x8000000f16597221 */ /* 0x010fc80000000000 */
[----:B------:R-:W4:Y:S01]  /*dbd0*/  FCHK P0, R89, R37 ;  /* 0x0000002559007302 */ /* 0x000f220000000000 */
[----:B------:R-:W-:-:S04]  /*dbe0*/  FFMA R15, R14, R89, RZ ;  /* 0x000000590e0f7223 */ /* 0x000fc800000000ff */
[----:B------:R-:W-:-:S04]  /*dbf0*/  FFMA R22, R15, -R37, R89 ;  /* 0x800000250f167223 */ /* 0x000fc80000000059 */
[----:B------:R-:W-:Y:S01]  /*dc00*/  FFMA R34, R14, R22, R15 ;  /* 0x000000160e227223 */ /* 0x000fe2000000000f */
[----:B----4-:R-:W-:Y:S06]  /*dc10*/  @!P0 BRA `(.L_x_379) ;  /* 0x00000000000c8947 */ /* 0x010fec0003800000 */
[----:B------:R-:W-:Y:S02]  /*dc20*/  MOV R39, R37 ;  /* 0x0000002500277202 */ /* 0x000fe40000000f00 */
[----:B------:R-:W-:-:S07]  /*dc30*/  MOV R38, 0xdc50 ;  /* 0x0000dc5000267802 */ /* 0x000fce0000000f00 */
[----:B0123--:R-:W-:Y:S05]  /*dc40*/  CALL.REL.NOINC `($__internal_1_$__cuda_sm3x_div_rn_noftz_f32_slowpath) ;  /* 0x0000034800207944 */ /* 0x00ffea0003c00000 */
.L_x_379:
[----:B------:R-:W-:Y:S05]  /*dc50*/  BSYNC.RECONVERGENT B5 ;  /* 0x0000000000057941 */ /* 0x000fea0003800200 */
.L_x_378:
[----:B------:R-:W-:-:S05]  /*dc60*/  LEA R24, R24, R1, 0x2 ;  /* 0x0000000118187211 */ /* 0x000fca00078e10ff */
[----:B------:R-:W4:Y:S04]  /*dc70*/  LDL R14, [R24+0x1ca8] ;  /* 0x001ca800180e7983 */ /* 0x000f280000100800 */
[----:B------:R-:W5:Y:S01]  /*dc80*/  LDL R22, [R24+0x1cac] ;  /* 0x001cac0018167983 */ /* 0x000f620000100800 */
[----:B------:R-:W-:-:S04]  /*dc90*/  FADD.SAT R34, RZ, R34 ;  /* 0x00000022ff227221 */ /* 0x000fc80000002000 */
[----:B------:R-:W-:-:S04]  /*dca0*/  FADD R15, -R34, 1 ;  /* 0x3f800000220f7421 */ /* 0x000fc80000000100 */
[----:B----4-:R-:W-:-:S04]  /*dcb0*/  FMUL R15, R14, R15 ;  /* 0x0000000f0e0f7220 */ /* 0x010fc80000400000 */
[----:B-----5:R-:W-:-:S07]  /*dcc0*/  FFMA R14, R34, R22, R15 ;  /* 0x00000016220e7223 */ /* 0x020fce000000000f */
.L_x_374:
[----:B------:R-:W-:Y:S05]  /*dcd0*/  BSYNC.RECONVERGENT B4 ;  /* 0x0000000000047941 */ /* 0x000fea0003800200 */
.L_x_373:
[----:B------:R-:W2:Y:S01]  /*dce0*/  LDL R15, [R19+0x9c8] ;  /* 0x0009c800130f7983 */ /* 0x000ea20000100800 */
[----:B------:R-:W-:Y:S02]  /*dcf0*/  ISETP.NE.AND P0, PT, R48, 0x1, PT ;  /* 0x000000013000780c */ /* 0x000fe40003f05270 */
[----:B--2--5:R-:W-:-:S05]  /*dd00*/  FMNMX R14, R15, R14, !PT ;  /* 0x0000000e0f0e7209 */ /* 0x024fca0007800000 */
[----:B------:R2:W-:Y:S06]  /*dd10*/  STL [R19+0x7e0], R14 ;  /* 0x0007e00e13007387 */ /* 0x0005ec0000100800 */
[----:B------:R-:W-:Y:S05]  /*dd20*/  @!P0 BRA `(.L_x_337) ;  /* 0x0000000400c48947 */ /* 0x000fea0003800000 */
[----:B------:R-:W5:Y:S01]  /*dd30*/  LDL R15, [R18+0x14] ;  /* 0x00001400120f7983 */ /* 0x000f620000100800 */
[----:B------:R-:W-:Y:S01]  /*dd40*/  BSSY.RECONVERGENT B4, `(.L_x_380) ;  /* 0x0000033000047945 */ /* 0x000fe20003800200 */
[----:B--2---:R-:W-:Y:S02]  /*dd50*/  IMAD.MOV.U32 R14, RZ, RZ, R17 ;  /* 0x000000ffff0e7224 */ /* 0x004fe400078e0011 */
[----:B-----5:R-:W-:-:S05]  /*dd60*/  FADD R15, -R16, R15 ;  /* 0x0000000f100f7221 */ /* 0x020fca0000000100 */
[----:B------:R-:W-:-:S04]  /*dd70*/  FMNMX R22, RZ, R15, !PT ;  /* 0x0000000fff167209 */ /* 0x000fc80007800000 */
[----:B------:R-:W-:-:S13]  /*dd80*/  FSETP.GTU.AND P0, PT, R22, RZ, PT ;  /* 0x000000ff1600720b */ /* 0x000fda0003f0c000 */
[----:B------:R-:W-:Y:S05]  /*dd90*/  @!P0 BRA `(.L_x_381) ;  /* 0x0000000000b48947 */ /* 0x000fea0003800000 */
[----:B------:R-:W-:-:S13]  /*dda0*/  FSETP.GE.AND P0, PT, R22, R9, PT ;  /* 0x000000091600720b */ /* 0x000fda0003f06000 */
[----:B------:R-:W-:Y:S05]  /*ddb0*/  @!P0 BRA `(.L_x_382) ;  /* 0x0000000000088947 */ /* 0x000fea0003800000 */
[----:B------:R2:W5:Y:S01]  /*ddc0*/  LDL R14, [R54+0x1ca8] ;  /* 0x001ca800360e7983 */ /* 0x0005620000100800 */
[----:B------:R-:W-:Y:S05]  /*ddd0*/  BRA `(.L_x_381) ;  /* 0x0000000000a47947 */ /* 0x000fea0003800000 */
.L_x_382:
[----:B------:R-:W2:Y:S01]  /*dde0*/  MUFU.RCP R14, R37 ;  /* 0x00000025000e7308 */ /* 0x000ea20000001000 */
[----:B------:R-:W-:Y:S07]  /*ddf0*/  BSSY.RECONVERGENT B5, `(.L_x_383) ;  /* 0x000000c000057945 */ /* 0x000fee0003800200 */
[----:B------:R-:W5:Y:S01]  /*de00*/  FCHK P0, R22, R37 ;  /* 0x0000002516007302 */ /* 0x000f620000000000 */
[----:B--2---:R-:W-:-:S04]  /*de10*/  FFMA R15, R14, -R37, 1 ;  /* 0x3f8000000e0f7423 */ /* 0x004fc80000000825 */
[----:B------:R-:W-:-:S04]  /*de20*/  FFMA R14, R14, R15, R14 ;  /* 0x0000000f0e0e7223 */ /* 0x000fc8000000000e */
[----:B------:R-:W-:-:S04]  /*de30*/  FFMA R15, R14, R22, RZ ;  /* 0x000000160e0f7223 */ /* 0x000fc800000000ff */
[----:B------:R-:W-:-:S04]  /*de40*/  FFMA R24, R15, -R37, R22 ;  /* 0x800000250f187223 */ /* 0x000fc80000000016 */
[----:B------:R-:W-:Y:S01]  /*de50*/  FFMA R34, R14, R24, R15 ;  /* 0x000000180e227223 */ /* 0x000fe2000000000f */
[----:B-----5:R-:W-:Y:S06]  /*de60*/  @!P0 BRA `(.L_x_384) ;  /* 0x0000000000108947 */ /* 0x020fec0003800000 */
[----:B------:R-:W-:Y:S02]  /*de70*/  MOV R89, R22 ;  /* 0x0000001600597202 */ /* 0x000fe40000000f00 */
[----:B------:R-:W-:Y:S02]  /*de80*/  MOV R39, R37 ;  /* 0x0000002500277202 */ /* 0x000fe40000000f00 */
[----:B------:R-:W-:-:S07]  /*de90*/  MOV R38, 0xdeb0 ;  /* 0x0000deb000267802 */ /* 0x000fce0000000f00 */
[----:B01-34-:R-:W-:Y:S05]  /*dea0*/  CALL.REL.NOINC `($__internal_1_$__cuda_sm3x_div_rn_noftz_f32_slowpath) ;  /* 0x0000034400887944 */ /* 0x01bfea0003c00000 */
.L_x_384:
[----:B------:R-:W-:Y:S05]  /*deb0*/  BSYNC.RECONVERGENT B5 ;  /* 0x0000000000057941 */ /* 0x000fea0003800200 */
.L_x_383:
[----:B------:R-:W2:Y:S02]  /*dec0*/  F2I.TRUNC.NTZ R15, R34 ;  /* 0x00000022000f7305 */ /* 0x000ea4000020f100 */
[----:B--2---:R-:W-:Y:S02]  /*ded0*/  ISETP.GE.AND P0, PT, R15, R26, PT ;  /* 0x0000001a0f00720c */ /* 0x004fe40003f06270 */
[----:B------:R-:W-:-:S04]  /*dee0*/  VIMNMX R24, PT, PT, RZ, R15, !PT ;  /* 0x0000000fff187248 */ /* 0x000fc80007fe0100 */
[----:B------:R-:W-:-:S04]  /*def0*/  SEL R24, R24, R53, !P0 ;  /* 0x0000003518187207 */ /* 0x000fc80004000000 */
[----:B------:R-:W-:-:S05]  /*df00*/  LEA R35, R24, R1, 0x2 ;  /* 0x0000000118237211 */ /* 0x000fca00078e10ff */
[----:B------:R-:W2:Y:S01]  /*df10*/  LDL R15, [R35+0x400] ;  /* 0x00040000230f7983 */ /* 0x000ea20000100800 */
[----:B------:R-:W5:Y:S01]  /*df20*/  MUFU.RCP R14, R37 ;  /* 0x00000025000e7308 */ /* 0x000f620000001000 */
[----:B------:R-:W-:Y:S01]  /*df30*/  BSSY.RECONVERGENT B5, `(.L_x_385) ;  /* 0x000000c000057945 */ /* 0x000fe20003800200 */
[----:B-----5:R-:W-:-:S04]  /*df40*/  FFMA R39, R14, -R37, 1 ;  /* 0x3f8000000e277423 */ /* 0x020fc80000000825 */
[----:B------:R-:W-:Y:S01]  /*df50*/  FFMA R14, R14, R39, R14 ;  /* 0x000000270e0e7223 */ /* 0x000fe2000000000e */
[----:B--2---:R-:W-:-:S04]  /*df60*/  FADD R89, R22, -R15 ;  /* 0x8000000f16597221 */ /* 0x004fc80000000000 */
[----:B------:R-:W2:Y:S01]  /*df70*/  FCHK P0, R89, R37 ;  /* 0x0000002559007302 */ /* 0x000ea20000000000 */
[----:B------:R-:W-:-:S04]  /*df80*/  FFMA R15, R14, R89, RZ ;  /* 0x000000590e0f7223 */ /* 0x000fc800000000ff */
[----:B------:R-:W-:-:S04]  /*df90*/  FFMA R22, R15, -R37, R89 ;  /* 0x800000250f167223 */ /* 0x000fc80000000059 */
[----:B------:R-:W-:Y:S01]  /*dfa0*/  FFMA R34, R14, R22, R15 ;  /* 0x000000160e227223 */ /* 0x000fe2000000000f */
[----:B--2---:R-:W-:Y:S06]  /*dfb0*/  @!P0 BRA `(.L_x_386) ;  /* 0x00000000000c8947 */ /* 0x004fec0003800000 */
[----:B------:R-:W-:Y:S02]  /*dfc0*/  MOV R39, R37 ;  /* 0x0000002500277202 */ /* 0x000fe40000000f00 */
[----:B------:R-:W-:-:S07]  /*dfd0*/  MOV R38, 0xdff0 ;  /* 0x0000dff000267802 */ /* 0x000fce0000000f00 */
[----:B01-34-:R-:W-:Y:S05]  /*dfe0*/  CALL.REL.NOINC `($__internal_1_$__cuda_sm3x_div_rn_noftz_f32_slowpath) ;  /* 0x0000034400387944 */ /* 0x01bfea0003c00000 */
.L_x_386:
[----:B------:R-:W-:Y:S05]  /*dff0*/  BSYNC.RECONVERGENT B5 ;  /* 0x0000000000057941 */ /* 0x000fea0003800200 */
.L_x_385:
[----:B------:R-:W-:-:S05]  /*e000*/  IMAD R24, R24, 0x4, R1 ;  /* 0x0000000418187824 */ /* 0x000fca00078e0201 */
[----:B------:R-:W2:Y:S04]  /*e010*/  LDL R14, [R24+0x1ca8] ;  /* 0x001ca800180e7983 */ /* 0x000ea80000100800 */
[----:B------:R-:W5:Y:S01]  /*e020*/  LDL R22, [R24+0x1cac] ;  /* 0x001cac0018167983 */ /* 0x000f620000100800 */
[----:B------:R-:W-:-:S04]  /*e030*/  FADD.SAT R34, RZ, R34 ;  /* 0x00000022ff227221 */ /* 0x000fc80000002000 */
[----:B------:R-:W-:-:S04]  /*e040*/  FADD R15, -R34, 1 ;  /* 0x3f800000220f7421 */ /* 0x000fc80000000100 */
[----:B--2---:R-:W-:-:S04]  /*e050*/  FMUL R15, R14, R15 ;  /* 0x0000000f0e0f7220 */ /* 0x004fc80000400000 */
[----:B-----5:R-:W-:-:S07]  /*e060*/  FFMA R14, R34, R22, R15 ;  /* 0x00000016220e7223 */ /* 0x020fce000000000f */
.L_x_381:
[----:B------:R-:W-:Y:S05]  /*e070*/  BSYNC.RECONVERGENT B4 ;  /* 0x0000000000047941 */ /* 0x000fea0003800200 */
.L_x_380:
[----:B------:R-:W2:Y:S01]  /*e080*/  LDL R15, [R19+0x9cc] ;  /* 0x0009cc00130f7983 */ /* 0x000ea20000100800 */
[----:B------:R-:W-:Y:S02]  /*e090*/  ISETP.NE.AND P0, PT, R48, 0x2, PT ;  /* 0x000000023000780c */ /* 0x000fe40003f05270 */
[----:B--2--5:R-:W-:-:S05]  /*e0a0*/  FMNMX R14, R15, R14, !PT ;  /* 0x0000000e0f0e7209 */ /* 0x024fca0007800000 */
[----:B------:R2:W-:Y:S06]  /*e0b0*/  STL [R19+0x7e4], R14 ;  /* 0x0007e40e13007387 */ /* 0x0005ec0000100800 */
[----:B------:R-:W-:Y:S05]  /*e0c0*/  @!P0 BRA `(.L_x_337) ;  /* 0x0000000000dc8947 */ /* 0x000fea0003800000 */
[----:B------:R-:W5:Y:S01]  /*e0d0*/  LDL R15, [R18+0x18] ;  /* 0x00001800120f7983 */ /* 0x000f620000100800 */
[----:B------:R-:W-:Y:S01]  /*e0e0*/  BSSY.RECONVERGENT B4, `(.L_x_387) ;  /* 0x0000032000047945 */ /* 0x000fe20003800200 */
        /* <DEDUP_REMOVED lines=8> */
.L_x_389:
[----:B--2---:R-:W2:Y:S01]  /*e170*/  MUFU.RCP R14, R37 ;  /* 0x00000025000e7308 */ /* 0x004ea20000001000 */
        /* <DEDUP_REMOVED lines=12> */
.L_x_391:
[----:B------:R-:W-:Y:S05]  /*e240*/  BSYNC.RECONVERGENT B5 ;  /* 0x0000000000057941 */ /* 0x000fea0003800200 */
.L_x_390:
        /* <DEDUP_REMOVED lines=19> */
.L_x_393:
[----:B------:R-:W-:Y:S05]  /*e380*/  BSYNC.RECONVERGENT B5 ;  /* 0x0000000000057941 */ /* 0x000fea0003800200 */
.L_x_392:
[----:B------:R-:W-:-:S05]  /*e390*/  IMAD R18, R18, 0x4, R1 ;  /* 0x0000000412127824 */ /* 0x000fca00078e0201 */
[----:B------:R-:W2:Y:S04]  /*e3a0*/  LDL R14, [R18+0x1ca8] ;  /* 0x001ca800120e7983 */ /* 0x000ea80000100800 */
[----:B------:R-:W5:Y:S01]  /*e3b0*/  LDL R17, [R18+0x1cac] ;  /* 0x001cac0012117983 */ /* 0x000f620000100800 */
[----:B------:R-:W-:-:S04]  /*e3c0*/  FADD.SAT R34, RZ, R34 ;  /* 0x00000022ff227221 */ /* 0x000fc80000002000 */
[----:B------:R-:W-:-:S04]  /*e3d0*/  FADD R15, -R34, 1 ;  /* 0x3f800000220f7421 */ /* 0x000fc80000000100 */
[----:B--2---:R-:W-:-:S04]  /*e3e0*/  FMUL R15, R14, R15 ;  /* 0x0000000f0e0f7220 */ /* 0x004fc80000400000 */
[----:B-----5:R-:W-:-:S07]  /*e3f0*/  FFMA R17, R34, R17, R15 ;  /* 0x0000001122117223 */ /* 0x020fce000000000f */
.L_x_388:
[----:B------:R-:W-:Y:S05]  /*e400*/  BSYNC.RECONVERGENT B4 ;  /* 0x0000000000047941 */ /* 0x000fea0003800200 */
.L_x_387:
[----:B--2---:R-:W2:Y:S02]  /*e410*/  LDL R14, [R19+0x9d0] ;  /* 0x0009d000130e7983 */ /* 0x004ea40000100800 */
[----:B--2--5:R-:W-:-:S05]  /*e420*/  FMNMX R14, R14, R17, !PT ;  /* 0x000000110e0e7209 */ /* 0x024fca0007800000 */
[----:B------:R2:W-:Y:S02]  /*e430*/  STL [R19+0x7e8], R14 ;  /* 0x0007e80e13007387 */ /* 0x0005e40000100800 */
.L_x_337:
[----:B------:R-:W-:Y:S05]  /*e440*/  BSYNC.RECONVERGENT B3 ;  /* 0x0000000000037941 */ /* 0x000fea0003800200 */
.L_x_336:
[----:B------:R-:W-:Y:S01]  /*e450*/  ISETP.GT.AND P0, PT, R27, RZ, PT ;  /* 0x000000ff1b00720c */ /* 0x000fe20003f04270 */
[----:B--2---:R-:W-:-:S12]  /*e460*/  HFMA2 R14, -RZ, RZ, 0, 0 ;  /* 0x00000000ff0e7431 */ /* 0x004fd800000001ff */
[----:B------:R-:W-:Y:S05]  /*e470*/  @!P0 BRA `(.L_x_394) ;  /* 0x0000000000d88947 */ /* 0x000fea0003800000 */
[----:B0-----:R-:W-:Y:S02]  /*e480*/  IADD3 R15, PT, PT, R27, -R14, RZ ;  /* 0x8000000e1b0f7210 */ /* 0x001fe40007ffe0ff */
[----:B------:R-:W-:Y:S02]  /*e490*/  PLOP3.LUT P0, PT, PT, PT, PT, 0x80, 0x8 ;  /* 0x000000000008781c */ /* 0x000fe40003f0f070 */
[----:B------:R-:W-:-:S13]  /*e4a0*/  ISETP.GT.AND P1, PT, R15, 0xc, PT ;  /* 0x0000000c0f00780c */ /* 0x000fda0003f24270 */
[----:B------:R-:W-:Y:S05]  /*e4b0*/  @!P1 BRA `(.L_x_395) ;  /* 0x0000000000789947 */ /* 0x000fea0003800000 */
[----:B------:R-:W-:Y:S02]  /*e4c0*/  PLOP3.LUT P0, PT, PT, PT, PT, 0x8, 0x80 ;  /* 0x000000000080781c */ /* 0x000fe40003f0e170 */
[----:B------:R-:W-:-:S11]  /*e4d0*/  IADD3 R71, PT, PT, R27, -0xc, RZ ;  /* 0xfffffff41b477810 */ /* 0x000fd60007ffe0ff */
.L_x_396:
[----:B------:R-:W-:-:S05]  /*e4e0*/  LEA R15, R14, R1, 0x2 ;  /* 0x000000010e0f7211 */ /* 0x000fca00078e10ff */
[----:B----4-:R-:W2:Y:S04]  /*e4f0*/  LDL.64 R16, [R15+0x7d0] ;  /* 0x0007d0000f107983 */ /* 0x010ea80000100a00 */
[----:B----4-:R-:W4:Y:S01]  /*e500*/  LDL.64 R18, [R15+0x7d8] ;  /* 0x0007d8000f127983 */ /* 0x010f220000100a00 */
[----:B------:R-:W-:-:S05]  /*e510*/  VIADD R22, R14, 0x4 ;  /* 0x000000040e167836 */ /* 0x000fca0000000000 */
[----:B------:R-:W-:Y:S01]  /*e520*/  LEA R24, R22, R1, 0x2 ;  /* 0x0000000116187211 */ /* 0x000fe200078e10ff */
[----:B--2---:R0:W-:Y:S04]  /*e530*/  STL.64 [R15+0x5e8], R16 ;  /* 0x0005e8100f007387 */ /* 0x0041e80000100a00 */
[----:B----4-:R2:W-:Y:S04]  /*e540*/  STL.64 [R15+0x5f0], R18 ;  /* 0x0005f0120f007387 */ /* 0x0105e80000100a00 */
[----:B------:R-:W4:Y:S04]  /*e550*/  LDL.64 R34, [R24+0x7d0] ;  /* 0x0007d00018227983 */ /* 0x000f280000100a00 */
[----:B------:R-:W5:Y:S01]  /*e560*/  LDL.64 R38, [R24+0x7d8] ;  /* 0x0007d80018267983 */ /* 0x000f620000100a00 */
[----:B------:R-:W-:-:S04]  /*e570*/  IADD3 R22, PT, PT, R14, 0x8, RZ ;  /* 0x000000080e167810 */ /* 0x000fc80007ffe0ff */
[----:B------:R-:W-:Y:S01]  /*e580*/  LEA R43, R22, R1, 0x2 ;  /* 0x00000001162b7211 */ /* 0x000fe200078e10ff */
[----:B----4-:R4:W-:Y:S04]  /*e590*/  STL.64 [R24+0x5e8], R34 ;  /* 0x0005e82218007387 */ /* 0x0109e80000100a00 */
[----:B-----5:R4:W-:Y:S04]  /*e5a0*/  STL.64 [R24+0x5f0], R38 ;  /* 0x0005f02618007387 */ /* 0x0209e80000100a00 */
[----:B------:R-:W5:Y:S04]  /*e5b0*/  LDL.64 R40, [R43+0x7d0] ;  /* 0x0007d0002b287983 */ /* 0x000f680000100a00 */
[----:B------:R-:W3:Y:S01]  /*e5c0*/  LDL.64 R72, [R43+0x7d8] ;  /* 0x0007d8002b487983 */ /* 0x000ee20000100a00 */
[----:B------:R-:W-:-:S05]  /*e5d0*/  IADD3 R22, PT, PT, R14, 0xc, RZ ;  /* 0x0000000c0e167810 */ /* 0x000fca0007ffe0ff */
[----:B------:R-:W-:Y:S01]  /*e5e0*/  IMAD R22, R22, 0x4, R1 ;  /* 0x0000000416167824 */ /* 0x000fe200078e0201 */
[----:B-----5:R4:W-:Y:S04]  /*e5f0*/  STL.64 [R43+0x5e8], R40 ;  /* 0x0005e8282b007387 */ /* 0x0209e80000100a00 */
[----:B---3--:R4:W-:Y:S04]  /*e600*/  STL.64 [R43+0x5f0], R72 ;  /* 0x0005f0482b007387 */ /* 0x0089e80000100a00 */
[----:B0-----:R-:W3:Y:S04]  /*e610*/  LDL.64 R16, [R22+0x7d0] ;  /* 0x0007d00016107983 */ /* 0x001ee80000100a00 */
[----:B--2---:R-:W2:Y:S01]  /*e620*/  LDL.64 R18, [R22+0x7d8] ;  /* 0x0007d80016127983 */ /* 0x004ea20000100a00 */
[----:B------:R-:W-:-:S04]  /*e630*/  IADD3 R14, PT, PT, R14, 0x10, RZ ;  /* 0x000000100e0e7810 */ /* 0x000fc80007ffe0ff */
[----:B------:R-:W-:Y:S01]  /*e640*/  ISETP.GE.AND P1, PT, R14, R71, PT ;  /* 0x000000470e00720c */ /* 0x000fe20003f26270 */
[----:B---3--:R4:W-:Y:S04]  /*e650*/  STL.64 [R22+0x5e8], R16 ;  /* 0x0005e81016007387 */ /* 0x0089e80000100a00 */
[----:B--2---:R4:W-:Y:S08]  /*e660*/  STL.64 [R22+0x5f0], R18 ;  /* 0x0005f01216007387 */ /* 0x0049f00000100a00 */
[----:B------:R-:W-:Y:S05]  /*e670*/  @!P1 BRA `(.L_x_396) ;  /* 0xfffffffc00989947 */ /* 0x000fea000383ffff */
[C---:B----4-:R-:W-:Y:S02]  /*e680*/  IADD3 R43, PT, PT, R22.reuse, 0x7d0, RZ ;  /* 0x000007d0162b7810 */ /* 0x050fe40007ffe0ff */
[----:B------:R-:W-:-:S07]  /*e690*/  IADD3 R44, PT, PT, R22, 0x5e8, RZ ;  /* 0x000005e8162c7810 */ /* 0x000fce0007ffe0ff */
.L_x_395:
[----:B------:R-:W-:-:S04]  /*e6a0*/  IADD3 R15, PT, PT, R27, -R14, RZ ;  /* 0x8000000e1b0f7210 */ /* 0x000fc80007ffe0ff */
[----:B------:R-:W-:-:S13]  /*e6b0*/  ISETP.GT.AND P1, PT, R15, 0x4, PT ;  /* 0x000000040f00780c */ /* 0x000fda0003f24270 */
[----:B------:R-:W-:Y:S05]  /*e6c0*/  @!P1 BRA `(.L_x_397) ;  /* 0x00000000003c9947 */ /* 0x000fea0003800000 */
[----:B------:R-:W-:-:S05]  /*e6d0*/  IMAD R15, R14, 0x4, R1 ;  /* 0x000000040e0f7824 */ /* 0x000fca00078e0201 */
[----:B------:R-:W2:Y:S04]  /*e6e0*/  LDL.64 R16, [R15+0x7d0] ;  /* 0x0007d0000f107983 */ /* 0x000ea80000100a00 */
[----:B----4-:R-:W4:Y:S01]  /*e6f0*/  LDL.64 R18, [R15+0x7d8] ;  /* 0x0007d8000f127983 */ /* 0x010f220000100a00 */
[----:B------:R-:W-:-:S04]  /*e700*/  IADD3 R22, PT, PT, R14, 0x4, RZ ;  /* 0x000000040e167810 */ /* 0x000fc80007ffe0ff */
[----:B------:R-:W-:Y:S01]  /*e710*/  LEA R22, R22, R1, 0x2 ;  /* 0x0000000116167211 */ /* 0x000fe200078e10ff */
[----:B--2---:R0:W-:Y:S04]  /*e720*/  STL.64 [R15+0x5e8], R16 ;  /* 0x0005e8100f007387 */ /* 0x0041e80000100a00 */
[----:B----4-:R0:W-:Y:S04]  /*e730*/  STL.64 [R15+0x5f0], R18 ;  /* 0x0005f0120f007387 */ /* 0x0101e80000100a00 */
[----:B------:R-:W2:Y:S04]  /*e740*/  LDL.64 R34, [R22+0x7d0] ;  /* 0x0007d00016227983 */ /* 0x000ea80000100a00 */
[----:B------:R-:W4:Y:S01]  /*e750*/  LDL.64 R38, [R22+0x7d8] ;  /* 0x0007d80016267983 */ /* 0x000f220000100a00 */
[----:B------:R-:W-:Y:S01]  /*e760*/  PLOP3.LUT P0, PT, PT, PT, PT, 0x8, 0x80 ;  /* 0x000000000080781c */ /* 0x000fe20003f0e170 */
[----:B------:R-:W-:Y:S01]  /*e770*/  VIADD R44, R22, 0x5e8 ;  /* 0x000005e8162c7836 */ /* 0x000fe20000000000 */
[----:B------:R-:W-:-:S02]  /*e780*/  IADD3 R14, PT, PT, R14, 0x8, RZ ;  /* 0x000000080e0e7810 */ /* 0x000fc40007ffe0ff */
[----:B------:R-:W-:Y:S01]  /*e790*/  IADD3 R43, PT, PT, R22, 0x7d0, RZ ;  /* 0x000007d0162b7810 */ /* 0x000fe20007ffe0ff */
[----:B--2---:R0:W-:Y:S04]  /*e7a0*/  STL.64 [R22+0x5e8], R34 ;  /* 0x0005e82216007387 */ /* 0x0041e80000100a00 */
[----:B----4-:R0:W-:Y:S04]  /*e7b0*/  STL.64 [R22+0x5f0], R38 ;  /* 0x0005f02616007387 */ /* 0x0101e80000100a00 */
.L_x_397:
[----:B------:R-:W-:-:S13]  /*e7c0*/  ISETP.EQ.AND P1, PT, R14, R27, PT ;  /* 0x0000001b0e00720c */ /* 0x000fda0003f22270 */
[----:B------:R-:W-:Y:S05]  /*e7d0*/  @!P0 BRA P1, `(.L_x_398) ;  /* 0x0000000000288947 */ /* 0x000fea0000800000 */
.L_x_394:
[----:B--2---:R-:W-:-:S05]  /*e7e0*/  LEA R44, R14, R1, 0x2 ;  /* 0x000000010e2c7211 */ /* 0x004fca00078e10ff */
[----:B0-----:R-:W2:Y:S04]  /*e7f0*/  LDL.64 R16, [R44+0x7d0] ;  /* 0x0007d0002c107983 */ /* 0x001ea80000100a00 */
[----:B----4-:R-:W4:Y:S01]  /*e800*/  LDL.64 R18, [R44+0x7d8] ;  /* 0x0007d8002c127983 */ /* 0x010f220000100a00 */
[----:B------:R-:W-:-:S04]  /*e810*/  IADD3 R14, PT, PT, R14, 0x4, RZ ;  /* 0x000000040e0e7810 */ /* 0x000fc80007ffe0ff */
[----:B------:R-:W-:Y:S01]  /*e820*/  ISETP.NE.AND P0, PT, R14, R27, PT ;  /* 0x0000001b0e00720c */ /* 0x000fe20003f05270 */
[----:B--2---:R2:W-:Y:S04]  /*e830*/  STL.64 [R44+0x5e8], R16 ;  /* 0x0005e8102c007387 */ /* 0x0045e80000100a00 */
[----:B----4-:R2:W-:Y:S08]  /*e840*/  STL.64 [R44+0x5f0], R18 ;  /* 0x0005f0122c007387 */ /* 0x0105f00000100a00 */
[----:B------:R-:W-:Y:S05]  /*e850*/  @P0 BRA `(.L_x_394) ;  /* 0xfffffffc00e00947 */ /* 0x000fea000383ffff */
[C---:B------:R-:W-:Y:S02]  /*e860*/  IADD3 R43, PT, PT, R44.reuse, 0x7d0, RZ ;  /* 0x000007d02c2b7810 */ /* 0x040fe40007ffe0ff */
[----:B--2---:R-:W-:-:S07]  /*e870*/  IADD3 R44, PT, PT, R44, 0x5e8, RZ ;  /* 0x000005e82c2c7810 */ /* 0x004fce0007ffe0ff */
.L_x_398:
[----:B------:R-:W-:-:S13]  /*e880*/  ISETP.NE.AND P0, PT, R52, RZ, PT ;  /* 0x000000ff3400720c */ /* 0x000fda0003f05270 */
[----:B------:R-:W-:Y:S05]  /*e890*/  @!P0 BRA `(.L_x_399) ;  /* 0x0000000000288947 */ /* 0x000fea0003800000 */
[----:B0-----:R-:W2:Y:S01]  /*e8a0*/  LDL R15, [R43+0x10] ;  /* 0x000010002b0f7983 */ /* 0x001ea20000100800 */
[----:B------:R-:W-:-:S03]  /*e8b0*/  ISETP.NE.AND P0, PT, R48, 0x1, PT ;  /* 0x000000013000780c */ /* 0x000fc60003f05270 */
[----:B--2---:R2:W-:Y:S10]  /*e8c0*/  STL [R44+0x10], R15 ;  /* 0x0000100f2c007387 */ /* 0x0045f40000100800 */
[----:B------:R-:W-:Y:S05]  /*e8d0*/  @!P0 BRA `(.L_x_399) ;  /* 0x0000000000188947 */ /* 0x000fea0003800000 */
[----:B--2---:R-:W2:Y:S01]  /*e8e0*/  LDL R15, [R43+0x14] ;  /* 0x000014002b0f7983 */ /* 0x004ea20000100800 */
[----:B------:R-:W-:-:S03]  /*e8f0*/  ISETP.NE.AND P0, PT, R48, 0x2, PT ;  /* 0x000000023000780c */ /* 0x000fc60003f05270 */
[----:B--2---:R0:W-:Y:S10]  /*e900*/  STL [R44+0x14], R15 ;  /* 0x0000140f2c007387 */ /* 0x0041f40000100800 */
[----:B------:R-:W-:Y:S05]  /*e910*/  @!P0 BRA `(.L_x_399) ;  /* 0x0000000000088947 */ /* 0x000fea0003800000 */
[----:B0-----:R-:W2:Y:S04]  /*e920*/  LDL R15, [R43+0x18] ;  /* 0x000018002b0f7983 */ /* 0x001ea80000100800 */
[----:B--2---:R0:W-:Y:S02]  /*e930*/  STL [R44+0x18], R15 ;  /* 0x0000180f2c007387 */ /* 0x0041e40000100800 */
.L_x_399:
[----:B------:R-:W-:-:S13]  /*e940*/  ISETP.GE.AND P0, PT, R66, 0x2, PT ;  /* 0x000000024200780c */ /* 0x000fda0003f06270 */
[----:B------:R-:W-:Y:S05]  /*e950*/  @P0 BRA `(.L_x_400) ;  /* 0xffffff8000a00947 */ /* 0x000fea000383ffff */
.L_x_182:
[----:B------:R-:W-:Y:S01]  /*e960*/  FSETP.GE.AND P0, PT, R0, R9, PT ;  /* 0x000000090000720b */ /* 0x000fe20003f06000 */
[----:B------:R-:W-:-:S12]  /*e970*/  BSSY.RECONVERGENT B3, `(.L_x_401) ;  /* 0x0000067000037945 */ /* 0x000fd80003800200 */
[----:B------:R-:W-:Y:S05]  /*e980*/  @!P0 BRA `(.L_x_402) ;  /* 0x00000000000c8947 */ /* 0x000fea0003800000 */
[----:B------:R-:W-:-:S05]  /*e990*/  IMAD R31, R26, 0x4, R31 ;  /* 0x000000041a1f7824 */ /* 0x000fca00078e021f */
[----:B------:R0:W5:Y:S01]  /*e9a0*/  LDL R50, [R31] ;  /* 0x000000001f327983 */ /* 0x0001620000100800 */
[----:B------:R-:W-:Y:S05]  /*e9b0*/  BRA `(.L_x_403) ;  /* 0x0000000400887947 */ /* 0x000fea0003800000 */
.L_x_402:
[----:B-1----:R-:W1:Y:S01]  /*e9c0*/  MUFU.RCP R10, R37 ;  /* 0x00000025000a7308 */ /* 0x002e620000001000 */
[----:B------:R-:W-:Y:S07]  /*e9d0*/  BSSY.RECONVERGENT B4, `(.L_x_404) ;  /* 0x000000c000047945 */ /* 0x000fee0003800200 */
[----:B------:R-:W5:Y:S01]  /*e9e0*/  FCHK P0, R0, R37 ;  /* 0x0000002500007302 */ /* 0x000f620000000000 */
[----:B-1----:R-:W-:-:S04]  /*e9f0*/  FFMA R9, R10, -R37, 1 ;  /* 0x3f8000000a097423 */ /* 0x002fc80000000825 */
[----:B0-----:R-:W-:-:S04]  /*ea00*/  FFMA R34, R10, R9, R10 ;  /* 0x000000090a227223 */ /* 0x001fc8000000000a */
[----:B------:R-:W-:-:S04]  /*ea10*/  FFMA R9, R0, R34, RZ ;  /* 0x0000002200097223 */ /* 0x000fc800000000ff */
[----:B------:R-:W-:-:S04]  /*ea20*/  FFMA R10, R9, -R37, R0 ;  /* 0x80000025090a7223 */ /* 0x000fc80000000000 */
[----:B------:R-:W-:Y:S01]  /*ea30*/  FFMA R34, R34, R10, R9 ;  /* 0x0000000a22227223 */ /* 0x000fe20000000009 */
[----:B-----5:R-:W-:Y:S06]  /*ea40*/  @!P0 BRA `(.L_x_405) ;  /* 0x0000000000108947 */ /* 0x020fec0003800000 */
[----:B------:R-:W-:Y:S02]  /*ea50*/  MOV R39, R37 ;  /* 0x0000002500277202 */ /* 0x000fe40000000f00 */
[----:B------:R-:W-:Y:S02]  /*ea60*/  MOV R89, R0 ;  /* 0x0000000000597202 */ /* 0x000fe40000000f00 */
[----:B------:R-:W-:-:S07]  /*ea70*/  MOV R38, 0xea90 ;  /* 0x0000ea9000267802 */ /* 0x000fce0000000f00 */
[----:B--234-:R-:W-:Y:S05]  /*ea80*/  CALL.REL.NOINC `($__internal_1_$__cuda_sm3x_div_rn_noftz_f32_slowpath) ;  /* 0x0000033800907944 */ /* 0x01cfea0003c00000 */
.L_x_405:
[----:B------:R-:W-:Y:S05]  /*ea90*/  BSYNC.RECONVERGENT B4 ;  /* 0x0000000000047941 */ /* 0x000fea0003800200 */
.L_x_404:
[----:B------:R-:W0:Y:S01]  /*eaa0*/  F2I.TRUNC.NTZ R9, R34 ;  /* 0x0000002200097305 */ /* 0x000e22000020f100 */
[----:B------:R-:W-:Y:S02]  /*eab0*/  IADD3 R10, PT, PT, R26, -0x1, RZ ;  /* 0xffffffff1a0a7810 */ /* 0x000fe40007ffe0ff */
[----:B0-----:R-:W-:Y:S02]  /*eac0*/  ISETP.GE.AND P0, PT, R9, R26, PT ;  /* 0x0000001a0900720c */ /* 0x001fe40003f06270 */
[----:B------:R-:W-:-:S04]  /*ead0*/  VIMNMX R9, PT, PT, RZ, R9, !PT ;  /* 0x00000009ff097248 */ /* 0x000fc80007fe0100 */
[----:B------:R-:W-:-:S04]  /*eae0*/  SEL R16, R9, R10, !P0 ;  /* 0x0000000a09107207 */ /* 0x000fc80004000000 */
[----:B------:R-:W-:-:S04]  /*eaf0*/  ISETP.GE.U32.AND P0, PT, R16, R10, PT ;  /* 0x0000000a1000720c */ /* 0x000fc80003f06070 */
[----:B------:R-:W-:-:S13]  /*eb00*/  ISETP.EQ.OR P0, PT, R16, RZ, P0 ;  /* 0x000000ff1000720c */ /* 0x000fda0000702670 */
[----:B------:R-:W-:Y:S05]  /*eb10*/  @P0 BRA `(.L_x_406) ;  /* 0x0000000400100947 */ /* 0x000fea0003800000 */
[C---:B------:R-:W-:Y:S01]  /*eb20*/  IADD3 R10, PT, PT, R16.reuse, -0x1, RZ ;  /* 0xffffffff100a7810 */ /* 0x040fe20007ffe0ff */
[----:B------:R-:W-:-:S03]  /*eb30*/  IMAD R16, R16, 0x4, R1 ;  /* 0x0000000410107824 */ /* 0x000fc600078e0201 */
[----:B------:R-:W-:Y:S02]  /*eb40*/  LEA R14, R10, R1, 0x2 ;  /* 0x000000010a0e7211 */ /* 0x000fe400078e10ff */
[----:B------:R-:W2:Y:S04]  /*eb50*/  LDL R18, [R16+0x400] ;  /* 0x0004000010127983 */ /* 0x000ea80000100800 */
[----:B------:R-:W3:Y:S04]  /*eb60*/  LDL R17, [R14+0x400] ;  /* 0x000400000e117983 */ /* 0x000ee80000100800 */
[----:B----4-:R-:W4:Y:S04]  /*eb70*/  LDL R19, [R16+0x404] ;  /* 0x0004040010137983 */ /* 0x010f280000100800 */
[----:B------:R-:W4:Y:S04]  /*eb80*/  LDL R9, [R14+0x5e8] ;  /* 0x0005e8000e097983 */ /* 0x000f280000100800 */
[----:B------:R0:W5:Y:S04]  /*eb90*/  LDL R22, [R16+0x5e8] ;  /* 0x0005e80010167983 */ /* 0x0001680000100800 */
[----:B------:R0:W5:Y:S01]  /*eba0*/  LDL R24, [R16+0x5ec] ;  /* 0x0005ec0010187983 */ /* 0x0001620000100800 */
[----:B------:R-:W-:Y:S01]  /*ebb0*/  BSSY.RECONVERGENT B4, `(.L_x_407) ;  /* 0x0000013000047945 */ /* 0x000fe20003800200 */
[C-C-:B--2---:R-:W-:Y:S01]  /*ebc0*/  FADD R30, R0.reuse, -R18.reuse ;  /* 0x80000012001e7221 */ /* 0x144fe20000000000 */
[C---:B---3--:R-:W-:Y:S01]  /*ebd0*/  FADD R10, R17.reuse, -R18 ;  /* 0x80000012110a7221 */ /* 0x048fe20000000000 */
[--C-:B----4-:R-:W-:Y:S01]  /*ebe0*/  FADD R15, R17, -R19.reuse ;  /* 0x80000013110f7221 */ /* 0x110fe20000000000 */
[----:B------:R-:W-:-:S03]  /*ebf0*/  FADD R36, R0, -R19 ;  /* 0x8000001300247221 */ /* 0x000fc60000000000 */
[----:B------:R-:W-:Y:S01]  /*ec00*/  FMUL R39, R10, R15 ;  /* 0x0000000f0a277220 */ /* 0x000fe20000400000 */
[----:B------:R-:W-:-:S03]  /*ec10*/  FMUL R9, R9, R30 ;  /* 0x0000001e09097220 */ /* 0x000fc60000400000 */
[----:B------:R-:W1:Y:S01]  /*ec20*/  MUFU.RCP R10, R39 ;  /* 0x00000027000a7308 */ /* 0x000e620000001000 */
[----:B------:R-:W-:-:S07]  /*ec30*/  FMUL R89, R9, R36 ;  /* 0x0000002409597220 */ /* 0x000fce0000400000 */
[----:B------:R-:W2:Y:S01]  /*ec40*/  FCHK P0, R89, R39 ;  /* 0x0000002759007302 */ /* 0x000ea20000000000 */
[----:B-1----:R-:W-:-:S04]  /*ec50*/  FFMA R15, -R39, R10, 1 ;  /* 0x3f800000270f7423 */ /* 0x002fc8000000010a */
[----:B------:R-:W-:-:S04]  /*ec60*/  FFMA R10, R10, R15, R10 ;  /* 0x0000000f0a0a7223 */ /* 0x000fc8000000000a */
[----:B------:R-:W-:-:S04]  /*ec70*/  FFMA R9, R89, R10, RZ ;  /* 0x0000000a59097223 */ /* 0x000fc800000000ff */
[----:B------:R-:W-:-:S04]  /*ec80*/  FFMA R14, -R39, R9, R89 ;  /* 0x00000009270e7223 */ /* 0x000fc80000000159 */
[----:B------:R-:W-:Y:S01]  /*ec90*/  FFMA R9, R10, R14, R9 ;  /* 0x0000000e0a097223 */ /* 0x000fe20000000009 */
[----:B0-2---:R-:W-:Y:S06]  /*eca0*/  @!P0 BRA `(.L_x_408) ;  /* 0x00000000000c8947 */ /* 0x005fec0003800000 */
[----:B------:R-:W-:-:S07]  /*ecb0*/  MOV R38, 0xecd0 ;  /* 0x0000ecd000267802 */ /* 0x000fce0000000f00 */
[----:B-----5:R-:W-:Y:S05]  /*ecc0*/  CALL.REL.NOINC `($__internal_1_$__cuda_sm3x_div_rn_noftz_f32_slowpath) ;  /* 0x0000033800007944 */ /* 0x020fea0003c00000 */
[----:B------:R-:W-:-:S07]  /*ecd0*/  MOV R9, R34 ;  /* 0x0000002200097202 */ /* 0x000fce0000000f00 */
.L_x_408:
[----:B------:R-:W-:Y:S05]  /*ece0*/  BSYNC.RECONVERGENT B4 ;  /* 0x0000000000047941 */ /* 0x000fea0003800200 */
.L_x_407:
[----:B------:R-:W-:Y:S01]  /*ecf0*/  FADD R10, -R17, R18 ;  /* 0x00000012110a7221 */ /* 0x000fe20000000100 */
[----:B------:R-:W-:Y:S01]  /*ed00*/  FADD R15, R18, -R19 ;  /* 0x80000013120f7221 */ /* 0x000fe20000000000 */
[----:B------:R-:W-:Y:S01]  /*ed10*/  FADD R31, R0, -R17 ;  /* 0x80000011001f7221 */ /* 0x000fe20000000000 */
[----:B------:R-:W-:Y:S02]  /*ed20*/  BSSY.RECONVERGENT B4, `(.L_x_409) ;  /* 0x000000f000047945 */ /* 0x000fe40003800200 */
[----:B------:R-:W-:Y:S01]  /*ed30*/  FMUL R39, R10, R15 ;  /* 0x0000000f0a277220 */ /* 0x000fe20000400000 */
[----:B-----5:R-:W-:-:S03]  /*ed40*/  FMUL R89, R22, R31 ;  /* 0x0000001f16597220 */ /* 0x020fc60000400000 */
[----:B------:R-:W0:Y:S01]  /*ed50*/  MUFU.RCP R10, R39 ;  /* 0x00000027000a7308 */ /* 0x000e220000001000 */
[----:B------:R-:W-:-:S07]  /*ed60*/  FMUL R89, R36, R89 ;  /* 0x0000005924597220 */ /* 0x000fce0000400000 */
[----:B------:R-:W1:Y:S01]  /*ed70*/  FCHK P0, R89, R39 ;  /* 0x0000002759007302 */ /* 0x000e620000000000 */
[----:B0-----:R-:W-:-:S04]  /*ed80*/  FFMA R15, -R39, R10, 1 ;  /* 0x3f800000270f7423 */ /* 0x001fc8000000010a */
[----:B------:R-:W-:-:S04]  /*ed90*/  FFMA R10, R10, R15, R10 ;  /* 0x0000000f0a0a7223 */ /* 0x000fc8000000000a */
[----:B------:R-:W-:-:S04]  /*eda0*/  FFMA R15, R89, R10, RZ ;  /* 0x0000000a590f7223 */ /* 0x000fc800000000ff */
[----:B------:R-:W-:-:S04]  /*edb0*/  FFMA R14, -R39, R15, R89 ;  /* 0x0000000f270e7223 */ /* 0x000fc80000000159 */
[----:B------:R-:W-:Y:S01]  /*edc0*/  FFMA R10, R10, R14, R15 ;  /* 0x0000000e0a0a7223 */ /* 0x000fe2000000000f */
[----:B-1----:R-:W-:Y:S06]  /*edd0*/  @!P0 BRA `(.L_x_410) ;  /* 0x00000000000c8947 */ /* 0x002fec0003800000 */
[----:B------:R-:W-:-:S07]  /*ede0*/  MOV R38, 0xee00 ;  /* 0x0000ee0000267802 */ /* 0x000fce0000000f00 */
[----:B------:R-:W-:Y:S05]  /*edf0*/  CALL.REL.NOINC `($__internal_1_$__cuda_sm3x_div_rn_noftz_f32_slowpath) ;  /* 0x0000033400b47944 */ /* 0x000fea0003c00000 */
[----:B------:R-:W-:-:S07]  /*ee00*/  MOV R10, R34 ;  /* 0x00000022000a7202 */ /* 0x000fce0000000f00 */
.L_x_410:
[----:B------:R-:W-:Y:S05]  /*ee10*/  BSYNC.RECONVERGENT B4 ;  /* 0x0000000000047941 */ /* 0x000fea0003800200 */
.L_x_409:
[--C-:B------:R-:W-:Y:S01]  /*ee20*/  FADD R14, -R17, R19.reuse ;  /* 0x00000013110e7221 */ /* 0x100fe20000000100 */
[----:B------:R-:W-:Y:S01]  /*ee30*/  FADD R15, -R18, R19 ;  /* 0x00000013120f7221 */ /* 0x000fe20000000100 */
[----:B------:R-:W-:Y:S01]  /*ee40*/  FMUL R89, R24, R31 ;  /* 0x0000001f18597220 */ /* 0x000fe20000400000 */
[----:B------:R-:W-:Y:S02]  /*ee50*/  BSSY.RECONVERGENT B4, `(.L_x_411) ;  /* 0x000000d000047945 */ /* 0x000fe40003800200 */
[----:B------:R-:W-:Y:S01]  /*ee60*/  FMUL R39, R14, R15 ;  /* 0x0000000f0e277220 */ /* 0x000fe20000400000 */
[----:B------:R-:W-:-:S03]  /*ee70*/  FMUL R89, R30, R89 ;  /* 0x000000591e597220 */ /* 0x000fc60000400000 */
        /* <DEDUP_REMOVED lines=10> */
.L_x_412:
[----:B------:R-:W-:Y:S05]  /*ef20*/  BSYNC.RECONVERGENT B4 ;  /* 0x0000000000047941 */ /* 0x000fea0003800200 */
.L_x_411:
[----:B------:R-:W-:-:S04]  /*ef30*/  FADD R9, R10, R9 ;  /* 0x000000090a097221 */ /* 0x000fc80000000000 */
[----:B------:R-:W-:Y:S01]  /*ef40*/  FADD R50, R9, R34 ;  /* 0x0000002209327221 */ /* 0x000fe20000000000 */
[----:B------:R-:W-:Y:S06]  /*ef50*/  BRA `(.L_x_403) ;  /* 0x0000000000207947 */ /* 0x000fec0003800000 */
.L_x_406:
[----:B------:R-:W-:-:S05]  /*ef60*/  LEA R31, R16, R31, 0x2 ;  /* 0x0000001f101f7211 */ /* 0x000fca00078e10ff */
[----:B------:R-:W2:Y:S04]  /*ef70*/  LDL R10, [R31+0x4] ;  /* 0x000004001f0a7983 */ /* 0x000ea80000100800 */
[----:B------:R-:W5:Y:S01]  /*ef80*/  LDL R50, [R31] ;  /* 0x000000001f327983 */ /* 0x000f620000100800 */
[----:B------:R-:W-:-:S05]  /*ef90*/  I2FP.F32.U32 R9, R16 ;  /* 0x0000001000097245 */ /* 0x000fca0000201000 */
[----:B------:R-:W-:-:S04]  /*efa0*/  FADD R9, -R9, R34 ;  /* 0x0000002209097221 */ /* 0x000fc80000000100 */
[C---:B--2---:R-:W-:Y:S01]  /*efb0*/  FMUL R15, R9.reuse, R10 ;  /* 0x0000000a090f7220 */ /* 0x044fe20000400000 */
[----:B------:R-:W-:-:S04]  /*efc0*/  FADD R9, -R9, 1 ;  /* 0x3f80000009097421 */ /* 0x000fc80000000100 */
[----:B-----5:R-:W-:-:S07]  /*efd0*/  FFMA R50, R50, R9, R15 ;  /* 0x0000000932327223 */ /* 0x020fce000000000f */
.L_x_403:
[----:B------:R-:W-:Y:S05]  /*efe0*/  BSYNC.RECONVERGENT B3 ;  /* 0x0000000000037941 */ /* 0x000fea0003800200 */
.L_x_401:
[----:B------:R-:W1:Y:S01]  /*eff0*/  LDCU UR4, c[0x0][0x3bc] ;  /* 0x00007780ff0477ac */ /* 0x000e620008000800 */
[----:B0---4-:R-:W-:Y:S01]  /*f000*/  VIADD R22, R1, 0x200 ;  /* 0x0000020001167836 */ /* 0x011fe20000000000 */
[----:B-1----:R-:W-:-:S09]  /*f010*/  UISETP.GE.AND UP0, UPT, UR4, 0x1, UPT ;  /* 0x000000010400788c */ /* 0x002fd2000bf06270 */
[----:B------:R-:W-:Y:S05]  /*f020*/  BRA.U !UP0, `(.L_x_413) ;  /* 0x0000001108007547 */ /* 0x000fea000b800000 */
[----:B------:R-:W0:Y:S02]  /*f030*/  LDC R10, c[0x0][0x3b8] ;  /* 0x0000ee00ff0a7b82 */ /* 0x000e240000000800 */
[----:B0-----:R-:W-:-:S13]  /*f040*/  ISETP.GE.AND P0, PT, R10, 0x2, PT ;  /* 0x000000020a00780c */ /* 0x001fda0003f06270 */
[----:B------:R-:W-:Y:S05]  /*f050*/  @!P0 BRA `(.L_x_414) ;  /* 0x0000000400208947 */ /* 0x000fea0003800000 */
[----:B------:R-:W0:Y:S08]  /*f060*/  LDC.64 R30, c[0x0][0x3b0] ;  /* 0x0000ec00ff1e7b82 */ /* 0x000e300000000a00 */
[----:B------:R-:W1:Y:S08]  /*f070*/  LDC.64 R16, c[0x0][0x3a8] ;  /* 0x0000ea00ff107b82 */ /* 0x000e700000000a00 */
[----:B--2---:R-:W2:Y:S01]  /*f080*/  LDC.64 R14, c[0x0][0x3b0] ;  /* 0x0000ec00ff0e7b82 */ /* 0x004ea20000000a00 */
[----:B0-----:R0:W5:Y:S01]  /*f090*/  LDG.E R9, desc[UR6][R30.64] ;  /* 0x000000061e097981 */ /* 0x001162000c1e1900 */
[----:B------:R-:W-:Y:S01]  /*f0a0*/  IADD3 R10, PT, PT, R10, -0x1, RZ ;  /* 0xffffffff0a0a7810 */ /* 0x000fe20007ffe0ff */
[----:B------:R-:W-:-:S04]  /*f0b0*/  HFMA2 R19, -RZ, RZ, 0, 0 ;  /* 0x00000000ff137431 */ /* 0x000fc800000001ff */
[----:B-1----:R-:W-:-:S04]  /*f0c0*/  IMAD.WIDE.U32 R16, R10, 0x4, R16 ;  /* 0x000000040a107825 */ /* 0x002fc800078e0010 */
[----:B0-2---:R-:W-:-:S07]  /*f0d0*/  IMAD.WIDE.U32 R14, R10, 0x4, R14 ;  /* 0x000000040a0e7825 */ /* 0x005fce00078e000e */
.L_x_425:
[----:B------:R-:W-:Y:S01]  /*f0e0*/  MOV R36, R19 ;  /* 0x0000001300247202 */ /* 0x000fe20000000f00 */
[----:B------:R-:W-:Y:S01]  /*f0f0*/  BSSY.RECONVERGENT B3, `(.L_x_415) ;  /* 0x000003b000037945 */ /* 0x000fe20003800200 */
[----:B------:R-:W-:-:S04]  /*f100*/  IADD3 R19, PT, PT, R19, 0x1, RZ ;  /* 0x0000000113137810 */ /* 0x000fc80007ffe0ff */
[----:B--2---:R-:W-:-:S05]  /*f110*/  I2FP.F32.U32 R31, R19 ;  /* 0x00000013001f7245 */ /* 0x004fca0000201000 */
[----:B------:R-:W-:-:S05]  /*f120*/  FMUL R89, R31, R8 ;  /* 0x000000081f597220 */ /* 0x000fca0000400000 */
[----:B-----5:R-:W-:-:S13]  /*f130*/  FSETP.GTU.AND P0, PT, R89, R9, PT ;  /* 0x000000095900720b */ /* 0x020fda0003f0c000 */
[----:B01--4-:R-:W-:Y:S05]  /*f140*/  @P0 BRA `(.L_x_416) ;  /* 0x0000000000140947 */ /* 0x013fea0003800000 */
[----:B------:R-:W0:Y:S02]  /*f150*/  LDC.64 R30, c[0x0][0x3a8] ;  /* 0x0000ea00ff1e7b82 */ /* 0x000e240000000a00 */
[----:B0-----:R-:W2:Y:S01]  /*f160*/  LDG.E R30, desc[UR6][R30.64] ;  /* 0x000000061e1e7981 */ /* 0x001ea2000c1e1900 */
[----:B------:R-:W-:-:S05]  /*f170*/  IMAD R33, R36, 0x4, R1 ;  /* 0x0000000424217824 */ /* 0x000fca00078e0201 */
[----:B--2---:R4:W-:Y:S01]  /*f180*/  STL [R33], R30 ;  /* 0x0000001e21007387 */ /* 0x0049e20000100800 */
[----:B------:R-:W-:Y:S05]  /*f190*/  BRA `(.L_x_417) ;  /* 0x0000000000c07947 */ /* 0x000fea0003800000 */
.L_x_416:
[----:B------:R-:W2:Y:S02]  /*f1a0*/  LDG.E R18, desc[UR6][R14.64] ;  /* 0x000000060e127981 */ /* 0x000ea4000c1e1900 */
[----:B--2---:R-:W-:-:S13]  /*f1b0*/  FSETP.GE.AND P0, PT, R89, R18, PT ;  /* 0x000000125900720b */ /* 0x004fda0003f06000 */
[----:B------:R-:W-:Y:S05]  /*f1c0*/  @!P0 BRA `(.L_x_418) ;  /* 0x0000000000108947 */ /* 0x000fea0003800000 */
[----:B------:R-:W2:Y:S01]  /*f1d0*/  LDG.E R18, desc[UR6][R16.64] ;  /* 0x0000000610127981 */ /* 0x000ea2000c1e1900 */
[----:B------:R-:W-:-:S05]  /*f1e0*/  LEA R31, R36, R1, 0x2 ;  /* 0x00000001241f7211 */ /* 0x000fca00078e10ff */
[----:B--2---:R2:W-:Y:S01]  /*f1f0*/  STL [R31], R18 ;  /* 0x000000121f007387 */ /* 0x0045e20000100800 */
[----:B------:R-:W-:Y:S05]  /*f200*/  BRA `(.L_x_417) ;  /* 0x0000000000a47947 */ /* 0x000fea0003800000 */
.L_x_418:
[----:B------:R-:W-:Y:S01]  /*f210*/  HFMA2 R33, -RZ, RZ, 0, 0 ;  /* 0x00000000ff217431 */ /* 0x000fe200000001ff */
[----:B------:R-:W-:Y:S06]  /*f220*/  BSSY.RECONVERGENT B0, `(.L_x_419) ;  /* 0x000000d000007945 */ /* 0x000fec0003800200 */
.L_x_421:
[----:B------:R-:W-:-:S13]  /*f230*/  ISETP.NE.AND P0, PT, R33, R10, PT ;  /* 0x0000000a2100720c */ /* 0x000fda0003f05270 */
[----:B------:R-:W-:Y:S05]  /*f240*/  @!P0 BRA `(.L_x_420) ;  /* 0x0000000000208947 */ /* 0x000fea0003800000 */
[----:B------:R-:W0:Y:S01]  /*f250*/  LDC.64 R30, c[0x0][0x3b0] ;  /* 0x0000ec00ff1e7b82 */ /* 0x000e220000000a00 */
[----:B------:R-:W-:-:S05]  /*f260*/  MOV R37, R33 ;  /* 0x0000002100257202 */ /* 0x000fca0000000f00 */
[----:B0-----:R-:W-:-:S05]  /*f270*/  IMAD.WIDE.U32 R30, R37, 0x4, R30 ;  /* 0x00000004251e7825 */ /* 0x001fca00078e001e */
[----:B------:R-:W2:Y:S01]  /*f280*/  LDG.E R18, desc[UR6][R30.64+0x4] ;  /* 0x000004061e127981 */ /* 0x000ea2000c1e1900 */
[----:B------:R-:W-:Y:S02]  /*f290*/  IADD3 R33, PT, PT, R37, 0x1, RZ ;  /* 0x0000000125217810 */ /* 0x000fe40007ffe0ff */
[----:B--2---:R-:W-:-:S13]  /*f2a0*/  FSETP.GTU.AND P0, PT, R89, R18, PT ;  /* 0x000000125900720b */ /* 0x004fda0003f0c000 */
[----:B------:R-:W-:Y:S05]  /*f2b0*/  @P0 BRA `(.L_x_421) ;  /* 0xfffffffc00dc0947 */ /* 0x000fea000383ffff */
[----:B------:R-:W-:Y:S05]  /*f2c0*/  BRA `(.L_x_422) ;  /* 0x0000000000087947 */ /* 0x000fea0003800000 */
.L_x_420:
[----:B------:R0:W5:Y:S01]  /*f2d0*/  LDG.E R18, desc[UR6][R20.64] ;  /* 0x0000000614127981 */ /* 0x000162000c1e1900 */
[----:B------:R-:W-:-:S07]  /*f2e0*/  IMAD.MOV.U32 R37, RZ, RZ, R10 ;  /* 0x000000ffff257224 */ /* 0x000fce00078e000a */
.L_x_422:
[----:B------:R-:W-:Y:S05]  /*f2f0*/  BSYNC.RECONVERGENT B0 ;  /* 0x0000000000007941 */ /* 0x000fea0003800200 */
.L_x_419:
        /* <DEDUP_REMOVED lines=15> */
[----:B0--3--:R-:W-:Y:S05]  /*f3f0*/  CALL.REL.NOINC `($__internal_1_$__cuda_sm3x_div_rn_noftz_f32_slowpath) ;  /* 0x0000033000347944 */ /* 0x009fea0003c00000 */
.L_x_424:
[----:B------:R-:W-:Y:S05]  /*f400*/  BSYNC.RECONVERGENT B4 ;  /* 0x0000000000047941 */ /* 0x000fea0003800200 */
.L_x_423:
[----:B------:R-:W1:Y:S02]  /*f410*/  LDC.64 R30, c[0x0][0x3a8] ;  /* 0x0000ea00ff1e7b82 */ /* 0x000e640000000a00 */
[----:B-1----:R-:W-:-:S05]  /*f420*/  IMAD.WIDE.U32 R30, R37, 0x4, R30 ;  /* 0x00000004251e7825 */ /* 0x002fca00078e001e */
[----:B------:R-:W2:Y:S04]  /*f430*/  LDG.E R18, desc[UR6][R30.64] ;  /* 0x000000061e127981 */ /* 0x000ea8000c1e1900 */
[----:B------:R-:W4:Y:S01]  /*f440*/  LDG.E R24, desc[UR6][R30.64+0x4] ;  /* 0x000004061e187981 */ /* 0x000f22000c1e1900 */
[----:B------:R-:W-:Y:S01]  /*f450*/  FADD R33, -R34, 1 ;  /* 0x3f80000022217421 */ /* 0x000fe20000000100 */
[----:B------:R-:W-:-:S03]  /*f460*/  LEA R35, R36, R1, 0x2 ;  /* 0x0000000124237211 */ /* 0x000fc600078e10ff */
[----:B--2---:R-:W-:-:S04]  /*f470*/  FMUL R33, R18, R33 ;  /* 0x0000002112217220 */ /* 0x004fc80000400000 */
[----:B----4-:R-:W-:-:S05]  /*f480*/  FFMA R24, R24, R34, R33 ;  /* 0x0000002218187223 */ /* 0x010fca0000000021 */
[----:B------:R1:W-:Y:S02]  /*f490*/  STL [R35], R24 ;  /* 0x0000001823007387 */ /* 0x0003e40000100800 */
.L_x_417:
[----:B------:R-:W-:Y:S05]  /*f4a0*/  BSYNC.RECONVERGENT B3 ;  /* 0x0000000000037941 */ /* 0x000fea0003800200 */
.L_x_415:
[----:B------:R-:W-:-:S13]  /*f4b0*/  ISETP.NE.AND P0, PT, R19, R6, PT ;  /* 0x000000061300720c */ /* 0x000fda0003f05270 */
[----:B------:R-:W-:Y:S05]  /*f4c0*/  @P0 BRA `(.L_x_425) ;  /* 0xfffffffc00040947 */ /* 0x000fea000383ffff */
[----:B------:R-:W-:Y:S05]  /*f4d0*/  BRA `(.L_x_426) ;  /* 0x0000000800107947 */ /* 0x000fea0003800000 */
.L_x_414:
[----:B------:R-:W-:-:S13]  /*f4e0*/  ISETP.NE.AND P0, PT, R10, 0x1, PT ;  /* 0x000000010a00780c */ /* 0x000fda0003f05270 */
[----:B------:R-:W-:Y:S05]  /*f4f0*/  @P0 BRA `(.L_x_427) ;  /* 0x0000000400640947 */ /* 0x000fea0003800000 */
[----:B------:R-:W-:Y:S01]  /*f500*/  UISETP.GE.U32.AND UP0, UPT, UR4, 0x4, UPT ;  /* 0x000000040400788c */ /* 0x000fe2000bf06070 */
[----:B------:R-:W-:Y:S01]  /*f510*/  HFMA2 R10, -RZ, RZ, 0, 0 ;  /* 0x00000000ff0a7431 */ /* 0x000fe200000001ff */
[----:B------:R-:W-:-:S07]  /*f520*/  LOP3.LUT R21, R6, 0x3, RZ, 0xc0, !PT ;  /* 0x0000000306157812 */ /* 0x000fce00078ec0ff */
[----:B------:R-:W-:Y:S05]  /*f530*/  BRA.U !UP0, `(.L_x_428) ;  /* 0x0000000508107547 */ /* 0x000fea000b800000 */
        /* <DEDUP_REMOVED lines=10> */
[----:B------:R-:W-:Y:S01]  /*f5e0*/  PLOP3.LUT P0, PT, PT, PT, PT, 0x8, 0x80 ;  /* 0x000000000080781c */ /* 0x000fe20003f0e170 */
[----:B------:R-:W-:-:S12]  /*f5f0*/  VIADD R34, R10, 0xfffffff4 ;  /* 0xfffffff40a227836 */ /* 0x000fd80000000000 */
.L_x_431:
[C---:B0-----:R-:W-:Y:S01]  /*f600*/  IADD3 R20, PT, PT, R9.reuse, 0x4, RZ ;  /* 0x0000000409147810 */ /* 0x041fe20007ffe0ff */
[--C-:B-----5:R-:W-:Y:S01]  /*f610*/  IMAD.MOV.U32 R17, RZ, RZ, R16.reuse ;  /* 0x000000ffff117224 */ /* 0x120fe200078e0010 */
[C---:B------:R-:W-:Y:S01]  /*f620*/  IADD3 R24, PT, PT, R9.reuse, 0x8, RZ ;  /* 0x0000000809187810 */ /* 0x040fe20007ffe0ff */
[--C-:B------:R-:W-:Y:S01]  /*f630*/  IMAD.MOV.U32 R38, RZ, RZ, R16.reuse ;  /* 0x000000ffff267224 */ /* 0x100fe200078e0010 */
[C---:B------:R-:W-:Y:S01]  /*f640*/  IADD3 R30, PT, PT, R9.reuse, 0xc, RZ ;  /* 0x0000000c091e7810 */ /* 0x040fe20007ffe0ff */
[----:B------:R-:W-:Y:S01]  /*f650*/  IMAD R20, R20, 0x4, R1 ;  /* 0x0000000414147824 */ /* 0x000fe200078e0201 */
[----:B------:R-:W-:Y:S01]  /*f660*/  LEA R14, R9, R1, 0x2 ;  /* 0x00000001090e7211 */ /* 0x000fe200078e10ff */
[----:B------:R-:W-:Y:S01]  /*f670*/  IMAD.MOV.U32 R43, RZ, RZ, R16 ;  /* 0x000000ffff2b7224 */ /* 0x000fe200078e0010 */
[-C--:B------:R-:W-:Y:S02]  /*f680*/  MOV R18, R16.reuse ;  /* 0x0000001000127202 */ /* 0x080fe40000000f00 */
[----:B------:R-:W-:-:S02]  /*f690*/  MOV R19, R16 ;  /* 0x0000001000137202 */ /* 0x000fc40000000f00 */
[-C--:B------:R-:W-:Y:S02]  /*f6a0*/  MOV R36, R16.reuse ;  /* 0x0000001000247202 */ /* 0x080fe40000000f00 */
[-C--:B------:R-:W-:Y:S01]  /*f6b0*/  MOV R37, R16.reuse ;  /* 0x0000001000257202 */ /* 0x080fe20000000f00 */
[----:B------:R0:W-:Y:S01]  /*f6c0*/  STL.128 [R14], R16 ;  /* 0x000000100e007387 */ /* 0x0001e20000100c00 */
[-C--:B------:R-:W-:Y:S02]  /*f6d0*/  MOV R39, R16.reuse ;  /* 0x0000001000277202 */ /* 0x080fe40000000f00 */
[-C--:B------:R-:W-:Y:S02]  /*f6e0*/  MOV R40, R16.reuse ;  /* 0x0000001000287202 */ /* 0x080fe40000000f00 */
[-C--:B------:R-:W-:Y:S01]  /*f6f0*/  MOV R41, R16.reuse ;  /* 0x0000001000297202 */ /* 0x080fe20000000f00 */
[----:B------:R0:W-:Y:S01]  /*f700*/  STL.128 [R20], R36 ;  /* 0x0000002414007387 */ /* 0x0001e20000100c00 */
[----:B------:R-:W-:-:S02]  /*f710*/  MOV R42, R16 ;  /* 0x00000010002a7202 */ /* 0x000fc40000000f00 */
[-C--:B------:R-:W-:Y:S02]  /*f720*/  LEA R24, R24, R1.reuse, 0x2 ;  /* 0x0000000118187211 */ /* 0x080fe400078e10ff */
[-C--:B--2---:R-:W-:Y:S02]  /*f730*/  MOV R44, R16.reuse ;  /* 0x00000010002c7202 */ /* 0x084fe40000000f00 */
[-C--:B------:R-:W-:Y:S01]  /*f740*/  MOV R45, R16.reuse ;  /* 0x00000010002d7202 */ /* 0x080fe20000000f00 */
[----:B------:R0:W-:Y:S01]  /*f750*/  STL.128 [R24], R40 ;  /* 0x0000002818007387 */ /* 0x0001e20000100c00 */
[-C--:B------:R-:W-:Y:S02]  /*f760*/  MOV R46, R16.reuse ;  /* 0x00000010002e7202 */ /* 0x080fe40000000f00 */
[----:B------:R-:W-:Y:S02]  /*f770*/  MOV R47, R16 ;  /* 0x00000010002f7202 */ /* 0x000fe40000000f00 */
[----:B------:R-:W-:-:S02]  /*f780*/  LEA R30, R30, R1, 0x2 ;  /* 0x000000011e1e7211 */ /* 0x000fc400078e10ff */
[----:B------:R-:W-:-:S03]  /*f790*/  IADD3 R9, PT, PT, R9, 0x10, RZ ;  /* 0x0000001009097810 */ /* 0x000fc60007ffe0ff */
[----:B------:R0:W-:Y:S01]  /*f7a0*/  STL.128 [R30], R44 ;  /* 0x0000002c1e007387 */ /* 0x0001e20000100c00 */
[----:B------:R-:W-:-:S13]  /*f7b0*/  ISETP.GE.AND P1, PT, R9, R34, PT ;  /* 0x000000220900720c */ /* 0x000fda0003f26270 */
[----:B------:R-:W-:Y:S05]  /*f7c0*/  @!P1 BRA `(.L_x_431) ;  /* 0xfffffffc008c9947 */ /* 0x000fea000383ffff */
.L_x_430:
[----:B0-----:R-:W-:-:S04]  /*f7d0*/  IADD3 R14, PT, PT, R10, -R9, RZ ;  /* 0x800000090a0e7210 */ /* 0x001fc80007ffe0ff */
[----:B------:R-:W-:-:S13]  /*f7e0*/  ISETP.GT.AND P1, PT, R14, 0x4, PT ;  /* 0x000000040e00780c */ /* 0x000fda0003f24270 */
[----:B------:R-:W-:Y:S05]  /*f7f0*/  @!P1 BRA `(.L_x_432) ;  /* 0x0000000000389947 */ /* 0x000fea0003800000 */
[C---:B------:R-:W-:Y:S01]  /*f800*/  IADD3 R20, PT, PT, R9.reuse, 0x4, RZ ;  /* 0x0000000409147810 */ /* 0x040fe20007ffe0ff */
[C---:B------:R-:W-:Y:S01]  /*f810*/  IMAD R14, R9.reuse, 0x4, R1 ;  /* 0x00000004090e7824 */ /* 0x040fe200078e0201 */
[-C--:B-----5:R-:W-:Y:S01]  /*f820*/  MOV R36, R16.reuse ;  /* 0x0000001000247202 */ /* 0x0a0fe20000000f00 */
[----:B------:R-:W-:Y:S01]  /*f830*/  IMAD.MOV.U32 R39, RZ, RZ, R16 ;  /* 0x000000ffff277224 */ /* 0x000fe200078e0010 */
[-C--:B------:R-:W-:Y:S01]  /*f840*/  MOV R37, R16.reuse ;  /* 0x0000001000257202 */ /* 0x080fe20000000f00 */
[----:B------:R-:W-:Y:S01]  /*f850*/  VIADD R9, R9, 0x8 ;  /* 0x0000000809097836 */ /* 0x000fe20000000000 */
[-C--:B------:R-:W-:Y:S02]  /*f860*/  MOV R38, R16.reuse ;  /* 0x0000001000267202 */ /* 0x080fe40000000f00 */
[-C--:B------:R-:W-:Y:S02]  /*f870*/  MOV R17, R16.reuse ;  /* 0x0000001000117202 */ /* 0x080fe40000000f00 */
[-C--:B------:R-:W-:Y:S01]  /*f880*/  MOV R18, R16.reuse ;  /* 0x0000001000127202 */ /* 0x080fe20000000f00 */
[----:B------:R0:W-:Y:S01]  /*f890*/  STL.128 [R14], R36 ;  /* 0x000000240e007387 */ /* 0x0001e20000100c00 */
[----:B------:R-:W-:-:S02]  /*f8a0*/  MOV R19, R16 ;  /* 0x0000001000137202 */ /* 0x000fc40000000f00 */
[----:B------:R-:W-:Y:S02]  /*f8b0*/  LEA R20, R20, R1, 0x2 ;  /* 0x0000000114147211 */ /* 0x000fe400078e10ff */
[----:B------:R-:W-:-:S03]  /*f8c0*/  PLOP3.LUT P0, PT, PT, PT, PT, 0x8, 0x80 ;  /* 0x000000000080781c */ /* 0x000fc60003f0e170 */
[----:B------:R0:W-:Y:S10]  /*f8d0*/  STL.128 [R20], R16 ;  /* 0x0000001014007387 */ /* 0x0001f40000100c00 */
.L_x_432:
[----:B------:R-:W-:-:S13]  /*f8e0*/  ISETP.NE.OR P0, PT, R9, R10, P0 ;  /* 0x0000000a0900720c */ /* 0x000fda0000705670 */
[----:B------:R-:W-:Y:S05]  /*f8f0*/  @!P0 BRA `(.L_x_428) ;  /* 0x0000000000208947 */ /* 0x000fea0003800000 */
.L_x_429:
        /* <DEDUP_REMOVED lines=8> */
.L_x_428:
[----:B------:R-:W-:-:S13]  /*f980*/  ISETP.NE.AND P0, PT, R21, RZ, PT ;  /* 0x000000ff1500720c */ /* 0x000fda0003f05270 */
[----:B------:R-:W-:Y:S05]  /*f990*/  @!P0 BRA `(.L_x_426) ;  /* 0x0000000000e08947 */ /* 0x000fea0003800000 */
[----:B012---:R-:W0:Y:S02]  /*f9a0*/  LDC.64 R14, c[0x0][0x3a8] ;  /* 0x0000ea00ff0e7b82 */ /* 0x007e240000000a00 */
[----:B0-----:R-:W2:Y:S01]  /*f9b0*/  LDG.E R14, desc[UR6][R14.64] ;  /* 0x000000060e0e7981 */ /* 0x001ea2000c1e1900 */
[----:B------:R-:W-:Y:S02]  /*f9c0*/  LEA R9, R10, R1, 0x2 ;  /* 0x000000010a097211 */ /* 0x000fe400078e10ff */
[----:B------:R-:W-:-:S03]  /*f9d0*/  ISETP.NE.AND P0, PT, R21, 0x1, PT ;  /* 0x000000011500780c */ /* 0x000fc60003f05270 */
[----:B--2---:R0:W-:Y:S10]  /*f9e0*/  STL [R9], R14 ;  /* 0x0000000e09007387 */ /* 0x0041f40000100800 */
[----:B------:R-:W-:Y:S05]  /*f9f0*/  @!P0 BRA `(.L_x_426) ;  /* 0x0000000000c88947 */ /* 0x000fea0003800000 */
[----:B0-----:R-:W-:Y:S01]  /*fa00*/  IADD3 R9, PT, PT, R10, 0x1, RZ ;  /* 0x000000010a097810 */ /* 0x001fe20007ffe0ff */
[----:B------:R-:W-:-:S06]  /*fa10*/  UMOV UR4, 0x1 ;  /* 0x0000000100047882 */ /* 0x000fcc0000000000 */
.L_x_433:
[C---:B------:R-:W-:Y:S01]  /*fa20*/  LEA R15, R9.reuse, R1, 0x2 ;  /* 0x00000001090f7211 */ /* 0x040fe200078e10ff */
[----:B------:R-:W-:Y:S01]  /*fa30*/  UIADD3 UR4, UPT, UPT, UR4, 0x1, URZ ;  /* 0x0000000104047890 */ /* 0x000fe2000fffe0ff */
[----:B------:R-:W-:-:S03]  /*fa40*/  IADD3 R9, PT, PT, R9, 0x1, RZ ;  /* 0x0000000109097810 */ /* 0x000fc60007ffe0ff */
[----:B------:R0:W-:Y:S02]  /*fa50*/  STL [R15], R14 ;  /* 0x0000000e0f007387 */ /* 0x0001e40000100800 */
[----:B------:R-:W-:-:S13]  /*fa60*/  ISETP.NE.AND P0, PT, R21, UR4, PT ;  /* 0x0000000415007c0c */ /* 0x000fda000bf05270 */
[----:B0-----:R-:W-:Y:S05]  /*fa70*/  @P0 BRA `(.L_x_433) ;  /* 0xfffffffc00e80947 */ /* 0x001fea000383ffff */
[----:B------:R-:W-:Y:S05]  /*fa80*/  BRA `(.L_x_426) ;  /* 0x0000000000a47947 */ /* 0x000fea0003800000 */
.L_x_427:
[----:B------:R-:W-:Y:S01]  /*fa90*/  UISETP.GE.U32.AND UP0, UPT, UR4, 0x8, UPT ;  /* 0x000000080400788c */ /* 0x000fe2000bf06070 */
[----:B--2---:R-:W-:Y:S01]  /*faa0*/  LOP3.LUT R15, R6, 0x7, RZ, 0xc0, !PT ;  /* 0x00000007060f7812 */ /* 0x004fe200078ec0ff */
[----:B------:R-:W-:-:S03]  /*fab0*/  IMAD.MOV.U32 R10, RZ, RZ, RZ ;  /* 0x000000ffff0a7224 */ /* 0x000fc600078e00ff */
[----:B------:R-:W-:-:S04]  /*fac0*/  ISETP.NE.AND P1, PT, R15, RZ, PT ;  /* 0x000000ff0f00720c */ /* 0x000fc80003f25270 */
[----:B------:R-:W-:Y:S09]  /*fad0*/  BRA.U !UP0, `(.L_x_434) ;  /* 0x0000000108307547 */ /* 0x000ff2000b800000 */
[----:B------:R-:W-:Y:S01]  /*fae0*/  HFMA2 R9, -RZ, RZ, 0, 0 ;  /* 0x00000000ff097431 */ /* 0x000fe200000001ff */
[----:B------:R-:W-:Y:S01]  /*faf0*/  LOP3.LUT R10, R6, 0xf8, RZ, 0xc0, !PT ;  /* 0x000000f8060a7812 */ /* 0x000fe200078ec0ff */
[----:B------:R-:W-:Y:S01]  /*fb00*/  HFMA2 R17, -RZ, RZ, 1.32421875, -19.203125 ;  /* 0x3d4ccccdff117431 */ /* 0x000fe200000001ff */
[----:B------:R-:W-:Y:S01]  /*fb10*/  MOV R16, 0x3d4ccccd ;  /* 0x3d4ccccd00107802 */ /* 0x000fe20000000f00 */
[----:B------:R-:W-:Y:S01]  /*fb20*/  IMAD.MOV.U32 R19, RZ, RZ, 0x3d4ccccd ;  /* 0x3d4ccccdff137424 */ /* 0x000fe200078e00ff */
[----:B------:R-:W-:-:S07]  /*fb30*/  MOV R18, 0x3d4ccccd ;  /* 0x3d4ccccd00127802 */ /* 0x000fce0000000f00 */
.L_x_435:
[C---:B0-----:R-:W-:Y:S02]  /*fb40*/  LEA R14, R9.reuse, R1, 0x2 ;  /* 0x00000001090e7211 */ /* 0x041fe400078e10ff */
[----:B------:R-:W-:-:S03]  /*fb50*/  IADD3 R9, PT, PT, R9, 0x8, RZ ;  /* 0x0000000809097810 */ /* 0x000fc60007ffe0ff */
[----:B------:R0:W-:Y:S01]  /*fb60*/  STL.128 [R14], R16 ;  /* 0x000000100e007387 */ /* 0x0001e20000100c00 */
[----:B------:R-:W-:-:S03]  /*fb70*/  ISETP.NE.AND P0, PT, R9, R10, PT ;  /* 0x0000000a0900720c */ /* 0x000fc60003f05270 */
[----:B------:R0:W-:Y:S10]  /*fb80*/  STL.128 [R14+0x10], R16 ;  /* 0x000010100e007387 */ /* 0x0001f40000100c00 */
[----:B------:R-:W-:Y:S05]  /*fb90*/  @P0 BRA `(.L_x_435) ;  /* 0xfffffffc00e80947 */ /* 0x000fea000383ffff */
.L_x_434:
        /* <DEDUP_REMOVED lines=14> */
[----:B0-----:R-:W-:-:S04]  /*fc80*/  LOP3.LUT R9, R6, 0x1, RZ, 0xc0, !PT ;  /* 0x0000000106097812 */ /* 0x001fc800078ec0ff */
        /* <DEDUP_REMOVED lines=9> */
.L_x_426:
[----:B------:R-:W1:Y:S01]  /*fd20*/  LDCU UR4, c[0x0][0x3bc] ;  /* 0x00007780ff0477ac */ /* 0x000e620008000800 */
[----:B0-2---:R-:W-:Y:S01]  /*fd30*/  LOP3.LUT R15, R6, 0xf, RZ, 0xc0, !PT ;  /* 0x0000000f060f7812 */ /* 0x005fe200078ec0ff */
[----:B------:R-:W-:-:S03]  /*fd40*/  IMAD.MOV.U32 R9, RZ, RZ, RZ ;  /* 0x000000ffff097224 */ /* 0x000fc600078e00ff */
[----:B------:R-:W-:Y:S01]  /*fd50*/  ISETP.NE.AND P1, PT, R15, RZ, PT ;  /* 0x000000ff0f00720c */ /* 0x000fe20003f25270 */
[----:B-1----:R-:W-:-:S09]  /*fd60*/  UISETP.GE.U32.AND UP0, UPT, UR4, 0x10, UPT ;  /* 0x000000100400788c */ /* 0x002fd2000bf06070 */
[----:B------:R-:W-:Y:S05]  /*fd70*/  BRA.U !UP0, `(.L_x_436) ;  /* 0x0000000108287547 */ /* 0x000fea000b800000 */
[----:B------:R-:W-:Y:S01]  /*fd80*/  HFMA2 R10, -RZ, RZ, 0, 0 ;  /* 0x00000000ff0a7431 */ /* 0x000fe200000001ff */
[----:B------:R-:W-:-:S07]  /*fd90*/  LOP3.LUT R9, R6, 0xf0, RZ, 0xc0, !PT ;  /* 0x000000f006097812 */ /* 0x000fce00078ec0ff */
.L_x_437:
[C---:B0-----:R-:W-:Y:S02]  /*fda0*/  LEA R14, R10.reuse, R22, 0x2 ;  /* 0x000000160a0e7211 */ /* 0x041fe400078e10ff */
[----:B------:R-:W-:-:S03]  /*fdb0*/  IADD3 R10, PT, PT, R10, 0x10, RZ ;  /* 0x000000100a0a7810 */ /* 0x000fc60007ffe0ff */
[----:B------:R0:W-:Y:S01]  /*fdc0*/  STL.128 [R14], RZ ;  /* 0x000000ff0e007387 */ /* 0x0001e20000100c00 */
[----:B------:R-:W-:-:S03]  /*fdd0*/  ISETP.NE.AND P0, PT, R10, R9, PT ;  /* 0x000000090a00720c */ /* 0x000fc60003f05270 */
[----:B------:R0:W-:Y:S04]  /*fde0*/  STL.128 [R14+0x10], RZ ;  /* 0x000010ff0e007387 */ /* 0x0001e80000100c00 */
[----:B------:R0:W-:Y:S04]  /*fdf0*/  STL.128 [R14+0x20], RZ ;  /* 0x000020ff0e007387 */ /* 0x0001e80000100c00 */
[----:B------:R0:W-:Y:S02]  /*fe00*/  STL.128 [R14+0x30], RZ ;  /* 0x000030ff0e007387 */ /* 0x0001e40000100c00 */
[----:B------:R-:W-:Y:S05]  /*fe10*/  @P0 BRA `(.L_x_437) ;  /* 0xfffffffc00e00947 */ /* 0x000fea000383ffff */
.L_x_436:
[----:B------:R-:W-:Y:S05]  /*fe20*/  @!P1 BRA `(.L_x_413) ;  /* 0x0000000000809947 */ /* 0x000fea0003800000 */
[----:B------:R-:W-:Y:S02]  /*fe30*/  ISETP.GE.U32.AND P0, PT, R15, 0x8, PT ;  /* 0x000000080f00780c */ /* 0x000fe40003f06070 */
[----:B0-----:R-:W-:-:S04]  /*fe40*/  LOP3.LUT R14, R6, 0x7, RZ, 0xc0, !PT ;  /* 0x00000007060e7812 */ /* 0x001fc800078ec0ff */
        /* <DEDUP_REMOVED lines=12> */
.L_x_438:
        /* <DEDUP_REMOVED lines=12> */
.L_x_439:
[C---:B-1----:R-:W-:Y:S01]  /*ffd0*/  LEA R10, R9.reuse, R22, 0x2 ;  /* 0x00000016090a7211 */ /* 0x042fe200078e10ff */
[----:B------:R-:W-:Y:S01]  /*ffe0*/  UIADD3 UR4, UPT, UPT, UR4, 0x1, URZ ;  /* 0x0000000104047890 */ /* 0x000fe2000fffe0ff */
[----:B------:R-:W-:-:S03]  /*fff0*/  IADD3 R9, PT, PT, R9, 0x1, RZ ;  /* 0x0000000109097810 */ /* 0x000fc60007ffe0ff */
[----:B------:R0:W-:Y:S02]  /*10000*/  STL [R10], RZ ;  /* 0x000000ff0a007387 */ /* 0x0001e40000100800 */
[----:B------:R-:W-:-:S13]  /*10010*/  ISETP.NE.AND P0, PT, R14, UR4, PT ;  /* 0x000000040e007c0c */ /* 0x000fda000bf05270 */
[----:B0-----:R-:W-:Y:S05]  /*10020*/  @P0 BRA `(.L_x_439) ;  /* 0xfffffffc00e80947 */ /* 0x001fea000383ffff */
.L_x_413:
[----:B------:R-:W-:Y:S01]  /*10030*/  ISETP.NE.AND P0, PT, R56, RZ, PT ;  /* 0x000000ff3800720c */ /* 0x000fe20003f05270 */
[----:B------:R-:W-:-:S12]  /*10040*/  BSSY.RECONVERGENT B0, `(.L_x_440) ;  /* 0x0000047000007945 */ /* 0x000fd80003800200 */
[----:B------:R-:W-:Y:S05]  /*10050*/  @!P0 BRA `(.L_x_441) ;  /* 0x0000000400148947 */ /* 0x000fea0003800000 */
[C---:B------:R-:W-:Y:S01]  /*10060*/  ISETP.GE.U32.AND P0, PT, R2.reuse, 0x4, PT ;  /* 0x000000040200780c */ /* 0x040fe20003f06070 */
[----:B------:R-:W-:Y:S01]  /*10070*/  BSSY.RECONVERGENT B1, `(.L_x_442) ;  /* 0x0000031000017945 */ /* 0x000fe20003800200 */
[----:B------:R-:W-:Y:S01]  /*10080*/  LOP3.LUT R20, R2, 0x3, RZ, 0xc0, !PT ;  /* 0x0000000302147812 */ /* 0x000fe200078ec0ff */
[----:B01----:R-:W-:-:S10]  /*10090*/  IMAD.MOV.U32 R10, RZ, RZ, RZ ;  /* 0x000000ffff0a7224 */ /* 0x003fd400078e00ff */
[----:B------:R-:W-:Y:S05]  /*100a0*/  @!P0 BRA `(.L_x_443) ;  /* 0x0000000000b48947 */ /* 0x000fea0003800000 */
[----:B------:R-:W-:Y:S01]  /*100b0*/  HFMA2 R9, -RZ, RZ, 0, 0 ;  /* 0x00000000ff097431 */ /* 0x000fe200000001ff */
[----:B------:R-:W-:-:S07]  /*100c0*/  LOP3.LUT R10, R2, 0x7ffffffc, RZ, 0xc0, !PT ;  /* 0x7ffffffc020a7812 */ /* 0x000fce00078ec0ff */
.L_x_446:
[----:B------:R-:W-:-:S05]  /*100d0*/  LEA R18, R9, R1, 0x2 ;  /* 0x0000000109127211 */ /* 0x000fca00078e10ff */
[----:B0-2---:R-:W2:Y:S02]  /*100e0*/  LDL R15, [R18+0x1f10] ;  /* 0x001f1000120f7983 */ /* 0x005ea40000100800 */
        /* <DEDUP_REMOVED lines=39> */
.L_x_445:
[----:B------:R-:W-:Y:S05]  /*10360*/  BSYNC.RECONVERGENT B3 ;  /* 0x0000000000037941 */ /* 0x000fea0003800200 */
.L_x_444:
[----:B------:R-:W-:Y:S05]  /*10370*/  @P1 BRA `(.L_x_446) ;  /* 0xfffffffc00541947 */ /* 0x000fea000383ffff */
.L_x_443:
[----:B------:R-:W-:Y:S05]  /*10380*/  BSYNC.RECONVERGENT B1 ;  /* 0x0000000000017941 */ /* 0x000fea0003800200 */
.L_x_442:
[----:B------:R-:W-:-:S13]  /*10390*/  ISETP.NE.AND P0, PT, R20, RZ, PT ;  /* 0x000000ff1400720c */ /* 0x000fda0003f05270 */
[----:B------:R-:W-:Y:S05]  /*103a0*/  @!P0 BRA `(.L_x_441) ;  /* 0x0000000000408947 */ /* 0x000fea0003800000 */
[----:B------:R-:W-:-:S07]  /*103b0*/  MOV R9, RZ ;  /* 0x000000ff00097202 */ /* 0x000fce0000000f00 */
.L_x_447:
[----:B0-----:R-:W-:-:S05]  /*103c0*/  LEA R14, R10, R25, 0x2 ;  /* 0x000000190a0e7211 */ /* 0x001fca00078e10ff */
        /* <DEDUP_REMOVED lines=13> */
[----:B0-----:R-:W-:Y:S05]  /*104a0*/  @P0 BRA `(.L_x_447) ;  /* 0xfffffffc00c40947 */ /* 0x001fea000383ffff */
.L_x_441:
[----:B------:R-:W-:Y:S05]  /*104b0*/  BSYNC.RECONVERGENT B0 ;  /* 0x0000000000007941 */ /* 0x000fea0003800200 */
.L_x_440:
[----:B01----:R-:W-:Y:S02]  /*104c0*/  HFMA2 R10, -RZ, RZ, 0.96630859375, -0.0022525787353515625 ;  /* 0x3bbb989dff0a7431 */ /* 0x003fe400000001ff */
[----:B------:R-:W-:Y:S01]  /*104d0*/  FMUL R29, R29, 4 ;  /* 0x408000001d1d7820 */ /* 0x000fe20000400000 */
[----:B------:R-:W-:Y:S01]  /*104e0*/  IMAD.MOV.U32 R14, RZ, RZ, 0x437c0000 ;  /* 0x437c0000ff0e7424 */ /* 0x000fe200078e00ff */
[----:B--2---:R-:W-:Y:S01]  /*104f0*/  MUFU.RCP R15, R32 ;  /* 0x00000020000f7308 */ /* 0x004fe20000001000 */
[----:B------:R-:W-:Y:S01]  /*10500*/  BSSY.RECONVERGENT B3, `(.L_x_448) ;  /* 0x0000018000037945 */ /* 0x000fe20003800200 */
[----:B------:R-:W-:-:S04]  /*10510*/  FMUL R29, R29, 6 ;  /* 0x40c000001d1d7820 */ /* 0x000fc80000400000 */
[----:B------:R-:W-:-:S04]  /*10520*/  FFMA.SAT R9, R29, R10, 0.5 ;  /* 0x3f0000001d097423 */ /* 0x000fc8000000200a */
[----:B------:R-:W-:-:S04]  /*10530*/  FFMA.RM R9, R9, R14, 12582913 ;  /* 0x4b40000109097423 */ /* 0x000fc8000000400e */
[C---:B------:R-:W-:Y:S01]  /*10540*/  FADD R10, R9.reuse, -12583039 ;  /* 0xcb40007f090a7421 */ /* 0x040fe20000000000 */
[----:B------:R-:W-:-:S03]  /*10550*/  SHF.L.U32 R9, R9, 0x17, RZ ;  /* 0x0000001709097819 */ /* 0x000fc600000006ff */
[----:B------:R-:W-:-:S04]  /*10560*/  FFMA R10, R29, 1.4426950216293334961, -R10 ;  /* 0x3fb8aa3b1d0a7823 */ /* 0x000fc8000000080a */
[----:B------:R-:W-:-:S04]  /*10570*/  FFMA R29, R29, 1.925963033500011079e-08, R10 ;  /* 0x32a570601d1d7823 */ /* 0x000fc8000000000a */
[----:B------:R-:W0:Y:S02]  /*10580*/  MUFU.EX2 R10, R29 ;  /* 0x0000001d000a7308 */ /* 0x000e240000000800 */
[----:B0-----:R-:W-:Y:S01]  /*10590*/  FMUL R9, R9, R10 ;  /* 0x0000000a09097220 */ /* 0x001fe20000400000 */
[----:B------:R-:W-:-:S03]  /*105a0*/  FFMA R10, -R32, R15, 1 ;  /* 0x3f800000200a7423 */ /* 0x000fc6000000010f */
[----:B------:R-:W-:Y:S01]  /*105b0*/  FMUL R9, R0, R9 ;  /* 0x0000000900097220 */ /* 0x000fe20000400000 */
[----:B------:R-:W-:-:S04]  /*105c0*/  FFMA R10, R15, R10, R15 ;  /* 0x0000000a0f0a7223 */ /* 0x000fc8000000000f */
[----:B------:R-:W-:-:S04]  /*105d0*/  FMNMX R23, R28, R9, !PT ;  /* 0x000000091c177209 */ /* 0x000fc80007800000 */
[----:B------:R-:W0:Y:S01]  /*105e0*/  FCHK P0, R23, R32 ;  /* 0x0000002017007302 */ /* 0x000e220000000000 */
[----:B------:R-:W-:-:S04]  /*105f0*/  FFMA R21, R10, R23, RZ ;  /* 0x000000170a157223 */ /* 0x000fc800000000ff */
[----:B------:R-:W-:-:S04]  /*10600*/  FFMA R14, -R32, R21, R23 ;  /* 0x00000015200e7223 */ /* 0x000fc80000000117 */
[----:B------:R-:W-:Y:S01]  /*10610*/  FFMA R21, R10, R14, R21 ;  /* 0x0000000e0a157223 */ /* 0x000fe20000000015 */
[----:B0-----:R-:W-:Y:S06]  /*10620*/  @!P0 BRA `(.L_x_449) ;  /* 0x0000000000148947 */ /* 0x001fec0003800000 */
[----:B------:R-:W-:Y:S02]  /*10630*/  MOV R39, R32 ;  /* 0x0000002000277202 */ /* 0x000fe40000000f00 */
[----:B------:R-:W-:Y:S02]  /*10640*/  MOV R89, R23 ;  /* 0x0000001700597202 */ /* 0x000fe40000000f00 */
[----:B------:R-:W-:-:S07]  /*10650*/  MOV R38, 0x10670 ;  /* 0x0001067000267802 */ /* 0x000fce0000000f00 */
[----:B---345:R-:W-:Y:S05]  /*10660*/  CALL.REL.NOINC `($__internal_1_$__cuda_sm3x_div_rn_noftz_f32_slowpath) ;  /* 0x0000031c00987944 */ /* 0x038fea0003c00000 */
[----:B------:R-:W-:-:S07]  /*10670*/  MOV R21, R34 ;  /* 0x0000002200157202 */ /* 0x000fce0000000f00 */
.L_x_449:
[----:B------:R-:W-:Y:S05]  /*10680*/  BSYNC.RECONVERGENT B3 ;  /* 0x0000000000037941 */ /* 0x000fea0003800200 */
.L_x_448:
[----:B-----5:R-:W-:Y:S01]  /*10690*/  IMAD.MOV.U32 R16, RZ, RZ, RZ ;  /* 0x000000ffff107224 */ /* 0x020fe200078e00ff */
[C---:B------:R-:W-:Y:S02]  /*106a0*/  IADD3 R29, PT, PT, R1.reuse, 0x5e8, RZ ;  /* 0x000005e8011d7810 */ /* 0x040fe40007ffe0ff */
[----:B------:R-:W-:-:S07]  /*106b0*/  IADD3 R25, PT, PT, R1, 0x400, RZ ;  /* 0x0000040001197810 */ /* 0x000fce0007ffe0ff */
.L_x_450:
[----:B------:R-:W-:Y:S01]  /*106c0*/  I2FP.F32.U32 R9, R16 ;  /* 0x0000001000097245 */ /* 0x000fe20000201000 */
[C---:B0-----:R-:W-:Y:S01]  /*106d0*/  VIADD R15, R16.reuse, 0x3 ;  /* 0x00000003100f7836 */ /* 0x041fe20000000000 */
[C---:B------:R-:W-:Y:S02]  /*106e0*/  IADD3 R14, PT, PT, R16.reuse, 0x2, RZ ;  /* 0x00000002100e7810 */ /* 0x040fe40007ffe0ff */
[----:B------:R-:W-:Y:S01]  /*106f0*/  IADD3 R10, PT, PT, R16, 0x1, RZ ;  /* 0x00000001100a7810 */ /* 0x000fe20007ffe0ff */
[----:B------:R-:W-:Y:S01]  /*10700*/  FFMA R18, R9, R21, RZ ;  /* 0x0000001509127223 */ /* 0x000fe200000000ff */
[----:B------:R-:W-:Y:S02]  /*10710*/  I2FP.F32.U32 R9, R14 ;  /* 0x0000000e00097245 */ /* 0x000fe40000201000 */
[----:B------:R-:W-:Y:S01]  /*10720*/  I2FP.F32.U32 R10, R10 ;  /* 0x0000000a000a7245 */ /* 0x000fe20000201000 */
[--C-:B------:R-:W-:Y:S01]  /*10730*/  FADD R20, R7, -R18.reuse ;  /* 0x8000001207147221 */ /* 0x100fe20000000000 */
[----:B------:R-:W-:Y:S01]  /*10740*/  I2FP.F32.U32 R14, R15 ;  /* 0x0000000f000e7245 */ /* 0x000fe20000201000 */
[-C--:B----4-:R-:W-:Y:S01]  /*10750*/  FFMA R30, R9, R21.reuse, RZ ;  /* 0x00000015091e7223 */ /* 0x090fe200000000ff */
[----:B------:R-:W-:Y:S01]  /*10760*/  ISETP.NE.AND P0, PT, R11, RZ, PT ;  /* 0x000000ff0b00720c */ /* 0x000fe20003f05270 */
[-C--:B------:R-:W-:Y:S01]  /*10770*/  FFMA R19, R10, R21.reuse, RZ ;  /* 0x000000150a137223 */ /* 0x080fe200000000ff */
[C---:B------:R-:W-:Y:S01]  /*10780*/  FADD R15, -R7.reuse, R18 ;  /* 0x00000012070f7221 */ /* 0x040fe20000000100 */
[----:B------:R-:W-:Y:S01]  /*10790*/  FFMA R31, R14, R21, RZ ;  /* 0x000000150e1f7223 */ /* 0x000fe200000000ff */
[C-C-:B------:R-:W-:Y:S01]  /*107a0*/  FADD R10, -R7.reuse, R30.reuse ;  /* 0x0000001e070a7221 */ /* 0x140fe20000000100 */
[C-C-:B------:R-:W-:Y:S01]  /*107b0*/  FADD R9, -R7.reuse, R19.reuse ;  /* 0x0000001307097221 */ /* 0x140fe20000000100 */
[C---:B------:R-:W-:Y:S01]  /*107c0*/  FADD R24, R7.reuse, -R19 ;  /* 0x8000001307187221 */ /* 0x040fe20000000000 */
[C-C-:B------:R-:W-:Y:S01]  /*107d0*/  FADD R33, -R7.reuse, R31.reuse ;  /* 0x0000001f07217221 */ /* 0x140fe20000000100 */
[C---:B------:R-:W-:Y:S01]  /*107e0*/  FADD R28, R7.reuse, -R30 ;  /* 0x8000001e071c7221 */ /* 0x040fe20000000000 */
[----:B------:R-:W-:Y:S01]  /*107f0*/  FADD R34, R7, -R31 ;  /* 0x8000001f07227221 */ /* 0x000fe20000000000 */
[----:B------:R-:W-:-:S02]  /*10800*/  FMNMX R14, RZ, R15, !PT ;  /* 0x0000000fff0e7209 */ /* 0x000fc40007800000 */
[----:B------:R-:W-:Y:S02]  /*10810*/  FMNMX R15, RZ, R9, !PT ;  /* 0x00000009ff0f7209 */ /* 0x000fe40007800000 */
[----:B------:R-:W-:Y:S02]  /*10820*/  FMNMX R32, RZ, R10, !PT ;  /* 0x0000000aff207209 */ /* 0x000fe40007800000 */
[----:B------:R-:W-:Y:S02]  /*10830*/  FMNMX R33, RZ, R33, !PT ;  /* 0x00000021ff217209 */ /* 0x000fe40007800000 */
[----:B------:R-:W-:Y:S02]  /*10840*/  LEA R17, R16, R1, 0x2 ;  /* 0x0000000110117211 */ /* 0x000fe400078e10ff */
[----:B------:R-:W-:Y:S02]  /*10850*/  @!P0 FMNMX R14, RZ, R20, !PT ;  /* 0x00000014ff0e8209 */ /* 0x000fe40007800000 */
[----:B------:R-:W-:Y:S01]  /*10860*/  @!P0 FMNMX R15, RZ, R24, !PT ;  /* 0x00000018ff0f8209 */ /* 0x000fe20007800000 */
[----:B------:R0:W-:Y:S01]  /*10870*/  STL.64 [R17+0x400], R18 ;  /* 0x0004001211007387 */ /* 0x0001e20000100a00 */
[----:B------:R-:W-:-:S02]  /*10880*/  @!P0 FMNMX R32, RZ, R28, !PT ;  /* 0x0000001cff208209 */ /* 0x000fc40007800000 */
[----:B------:R-:W-:Y:S01]  /*10890*/  @!P0 FMNMX R33, RZ, R34, !PT ;  /* 0x00000022ff218209 */ /* 0x000fe20007800000 */
[----:B------:R0:W-:Y:S01]  /*108a0*/  STL.64 [R17+0x408], R30 ;  /* 0x0004081e11007387 */ /* 0x0001e20000100a00 */
[----:B------:R-:W-:-:S03]  /*108b0*/  IADD3 R16, PT, PT, R16, 0x4, RZ ;  /* 0x0000000410107810 */ /* 0x000fc60007ffe0ff */
[----:B------:R0:W-:Y:S01]  /*108c0*/  STL.64 [R17+0x9b8], R14 ;  /* 0x0009b80e11007387 */ /* 0x0001e20000100a00 */
[----:B------:R-:W-:-:S03]  /*108d0*/  ISETP.NE.AND P0, PT, R16, R27, PT ;  /* 0x0000001b1000720c */ /* 0x000fc60003f05270 */
[----:B------:R0:W-:Y:S04]  /*108e0*/  STL.64 [R17+0x5e8], R14 ;  /* 0x0005e80e11007387 */ /* 0x0001e80000100a00 */
[----:B------:R0:W-:Y:S04]  /*108f0*/  STL.64 [R17+0x9c0], R32 ;  /* 0x0009c02011007387 */ /* 0x0001e80000100a00 */
[----:B------:R0:W-:Y:S02]  /*10900*/  STL.64 [R17+0x5f0], R32 ;  /* 0x0005f02011007387 */ /* 0x0001e40000100a00 */
[----:B------:R-:W-:Y:S05]  /*10910*/  @P0 BRA `(.L_x_450) ;  /* 0xfffffffc00680947 */ /* 0x000fea000383ffff */
[----:B------:R-:W1:Y:S01]  /*10920*/  LDCU UR4, c[0x0][0x3bc] ;  /* 0x00007780ff0477ac */ /* 0x000e620008000800 */
[----:B------:R-:W-:Y:S01]  /*10930*/  ISETP.NE.AND P1, PT, R52, RZ, PT ;  /* 0x000000ff3400720c */ /* 0x000fe20003f25270 */
[----:B-1----:R-:W-:-:S12]  /*10940*/  UISETP.GE.AND UP0, UPT, UR4, 0x1, UPT ;  /* 0x000000010400788c */ /* 0x002fd8000bf06270 */
[----:B------:R-:W-:Y:S05]  /*10950*/  @!P1 BRA `(.L_x_451) ;  /* 0x0000000000409947 */ /* 0x000fea0003800000 */
[----:B------:R-:W-:Y:S01]  /*10960*/  MOV R10, R27 ;  /* 0x0000001b000a7202 */ /* 0x000fe20000000f00 */
[----:B------:R-:W-:-:S06]  /*10970*/  UMOV UR4, URZ ;  /* 0x000000ff00047c82 */ /* 0x000fcc0008000000 */
.L_x_452:
[----:B------:R-:W-:Y:S01]  /*10980*/  ISETP.NE.AND P0, PT, R11, RZ, PT ;  /* 0x000000ff0b00720c */ /* 0x000fe20003f05270 */
[----:B------:R-:W-:Y:S01]  /*10990*/  UIADD3 UR4, UPT, UPT, UR4, 0x1, URZ ;  /* 0x0000000104047890 */ /* 0x000fe2000fffe0ff */
[----:B-1----:R-:W-:Y:S02]  /*109a0*/  I2FP.F32.U32 R9, R10 ;  /* 0x0000000a00097245 */ /* 0x002fe40000201000 */
[C---:B------:R-:W-:Y:S01]  /*109b0*/  LEA R16, R10.reuse, R1, 0x2 ;  /* 0x000000010a107211 */ /* 0x040fe200078e10ff */
[----:B------:R-:W-:Y:S02]  /*109c0*/  VIADD R10, R10, 0x1 ;  /* 0x000000010a0a7836 */ /* 0x000fe40000000000 */
[----:B0-----:R-:W-:-:S04]  /*109d0*/  FFMA R14, R9, R21, RZ ;  /* 0x00000015090e7223 */ /* 0x001fc800000000ff */
        /* <DEDUP_REMOVED lines=8> */
.L_x_451:
[----:B------:R-:W-:Y:S05]  /*10a60*/  BRA.U !UP0, `(.L_x_453) ;  /* 0x0000007d08ac7547 */ /* 0x000fea000b800000 */
[----:B-1----:R-:W-:Y:S01]  /*10a70*/  FADD R9, -R7, R23 ;  /* 0x0000001707097221 */ /* 0x002fe20000000100 */
[----:B------:R-:W-:Y:S01]  /*10a80*/  ISETP.NE.AND P0, PT, R11, RZ, PT ;  /* 0x000000ff0b00720c */ /* 0x000fe20003f05270 */
[----:B------:R-:W-:Y:S01]  /*10a90*/  FMUL R28, R8, 0.25 ;  /* 0x3e800000081c7820 */ /* 0x000fe20000400000 */
[C---:B------:R-:W-:Y:S01]  /*10aa0*/  IADD3 R43, PT, PT, R26.reuse, -0x2, RZ ;  /* 0xfffffffe1a2b7810 */ /* 0x040fe20007ffe0ff */
[----:B------:R-:W-:Y:S01]  /*10ab0*/  FMUL R36, R21, R21 ;  /* 0x0000001515247220 */ /* 0x000fe20000400000 */
[----:B------:R-:W-:Y:S01]  /*10ac0*/  IADD3 R44, PT, PT, R26, -0x1, RZ ;  /* 0xffffffff1a2c7810 */ /* 0x000fe20007ffe0ff */
[----:B------:R-:W-:Y:S01]  /*10ad0*/  FMUL R42, R8, -0.5 ;  /* 0xbf000000082a7820 */ /* 0x000fe20000400000 */
[C---:B------:R-:W-:Y:S01]  /*10ae0*/  IADD3 R47, PT, PT, R26.reuse, -0x3, RZ ;  /* 0xfffffffd1a2f7810 */ /* 0x040fe20007ffe0ff */
[C---:B------:R-:W-:Y:S01]  /*10af0*/  IMAD R45, R26.reuse, 0x4, R1 ;  /* 0x000000041a2d7824 */ /* 0x040fe200078e0201 */
[C---:B------:R-:W-:Y:S01]  /*10b00*/  IADD3 R49, PT, PT, R26.reuse, -0x4, RZ ;  /* 0xfffffffc1a317810 */ /* 0x040fe20007ffe0ff */
[----:B------:R-:W-:Y:S01]  /*10b10*/  IMAD.MOV.U32 R46, RZ, RZ, R6 ;  /* 0x000000ffff2e7224 */ /* 0x000fe200078e0006 */
[----:B------:R-:W-:-:S02]  /*10b20*/  IADD3 R51, PT, PT, R26, -0x5, RZ ;  /* 0xfffffffb1a337810 */ /* 0x000fc40007ffe0ff */
[----:B------:R-:W-:Y:S02]  /*10b30*/  FMNMX R9, RZ, R9, !PT ;  /* 0x00000009ff097209 */ /* 0x000fe40007800000 */
[C---:B0-----:R-:W-:Y:S02]  /*10b40*/  IADD3 R33, PT, PT, R1.reuse, 0x18dc, RZ ;  /* 0x000018dc01217810 */ /* 0x041fe40007ffe0ff */
[----:B------:R-:W-:Y:S02]  /*10b50*/  IADD3 R37, PT, PT, R1, 0x1ac0, RZ ;  /* 0x00001ac001257810 */ /* 0x000fe40007ffe0ff */
[----:B------:R-:W-:Y:S02]  /*10b60*/  FSEL R10, R7, RZ, !P0 ;  /* 0x000000ff070a7208 */ /* 0x000fe40004000000 */
[----:B------:R-:W-:Y:S02]  /*10b70*/  IADD3 R61, PT, PT, R26, -0x6, RZ ;  /* 0xfffffffa1a3d7810 */ /* 0x000fe40007ffe0ff */
[----:B---3--:R-:W-:-:S02]  /*10b80*/  LEA R54, R43, R1, 0x2 ;  /* 0x000000012b367211 */ /* 0x008fc400078e10ff */
[C---:B------:R-:W-:Y:S02]  /*10b90*/  LOP3.LUT R62, R44.reuse, 0x3, RZ, 0xc0, !PT ;  /* 0x000000032c3e7812 */ /* 0x040fe400078ec0ff */
[----:B------:R-:W-:Y:S02]  /*10ba0*/  LOP3.LUT R53, R44, 0x7c, RZ, 0xc0, !PT ;  /* 0x0000007c2c357812 */ /* 0x000fe400078ec0ff */
[C---:B------:R-:W-:Y:S02]  /*10bb0*/  LOP3.LUT R63, R43.reuse, 0x3, RZ, 0xc0, !PT ;  /* 0x000000032b3f7812 */ /* 0x040fe400078ec0ff */
[----:B------:R-:W-:Y:S02]  /*10bc0*/  LOP3.LUT R55, R43, 0x7c, RZ, 0xc0, !PT ;  /* 0x0000007c2b377812 */ /* 0x000fe400078ec0ff */
[-C--:B------:R-:W-:Y:S02]  /*10bd0*/  LEA R56, R47, R1.reuse, 0x2 ;  /* 0x000000012f387211 */ /* 0x080fe400078e10ff */
[----:B------:R-:W-:-:S02]  /*10be0*/  LEA R57, R49, R1, 0x2 ;  /* 0x0000000131397211 */ /* 0x000fc400078e10ff */
[----:B------:R-:W-:Y:S02]  /*10bf0*/  LEA R58, R51, R1, 0x2 ;  /* 0x00000001333a7211 */ /* 0x000fe400078e10ff */
[----:B------:R-:W-:-:S07]  /*10c00*/  FSEL R59, R9, RZ, P0 ;  /* 0x000000ff093b7208 */ /* 0x000fce0000000000 */
.L_x_669:
[----:B------:R-:W-:Y:S01]  /*10c10*/  IMAD.MOV.U32 R60, RZ, RZ, R46 ;  /* 0x000000ffff3c7224 */ /* 0x000fe200078e002e */
[----:B------:R-:W-:Y:S01]  /*10c20*/  IADD3 R46, PT, PT, R46, -0x1, RZ ;  /* 0xffffffff2e2e7810 */ /* 0x000fe20007ffe0ff */
[----:B0-----:R0:W5:Y:S03]  /*10c30*/  LDL R19, [R1+0x5ec] ;  /* 0x0005ec0001137983 */ /* 0x0011660000100800 */
[----:B--2-4-:R-:W-:-:S06]  /*10c40*/  LEA R9, R46, R1, 0x2 ;  /* 0x000000012e097211 */ /* 0x014fcc00078e10ff */
[----:B------:R-:W5:Y:S01]  /*10c50*/  LDL R9, [R9] ;  /* 0x0000000009097983 */ /* 0x000f620000100800 */
[----:B01-3--:R-:W-:-:S07]  /*10c60*/  HFMA2 R20, -RZ, RZ, 0, 5.9604644775390625e-08 ;  /* 0x00000001ff147431 */ /* 0x00bfce00000001ff */
.L_x_470:
[----:B0-----:R-:W-:-:S05]  /*10c70*/  LEA R64, R20, R1, 0x2 ;  /* 0x0000000114407211 */ /* 0x001fca00078e10ff */
[----:B------:R-:W2:Y:S01]  /*10c80*/  LDL R16, [R64+0x400] ;  /* 0x0004000040107983 */ /* 0x000ea20000100800 */
[----:B------:R-:W0:Y:S01]  /*10c90*/  MUFU.RCP R15, R36 ;  /* 0x00000024000f7308 */ /* 0x000e220000001000 */
[----:B------:R-:W-:Y:S01]  /*10ca0*/  BSSY.RECONVERGENT B3, `(.L_x_454) ;  /* 0x000000e000037945 */ /* 0x000fe20003800200 */
[----:B0-----:R-:W-:-:S04]  /*10cb0*/  FFMA R14, -R36, R15, 1 ;  /* 0x3f800000240e7423 */ /* 0x001fc8000000010f */
[----:B------:R-:W-:Y:S01]  /*10cc0*/  FFMA R14, R15, R14, R15 ;  /* 0x0000000e0f0e7223 */ /* 0x000fe2000000000f */
[----:B--2---:R-:W-:-:S04]  /*10cd0*/  FMUL R89, R16, R16 ;  /* 0x0000001010597220 */ /* 0x004fc80000400000 */
[----:B------:R-:W-:-:S04]  /*10ce0*/  FMUL R89, R89, 16 ;  /* 0x4180000059597820 */ /* 0x000fc80000400000 */
[----:B------:R-:W0:Y:S01]  /*10cf0*/  FCHK P0, R89, R36 ;  /* 0x0000002459007302 */ /* 0x000e220000000000 */
[----:B------:R-:W-:-:S04]  /*10d00*/  FFMA R15, R89, R14, RZ ;  /* 0x0000000e590f7223 */ /* 0x000fc800000000ff */
[----:B------:R-:W-:-:S04]  /*10d10*/  FFMA R18, -R36, R15, R89 ;  /* 0x0000000f24127223 */ /* 0x000fc80000000159 */
[----:B------:R-:W-:Y:S01]  /*10d20*/  FFMA R18, R14, R18, R15 ;  /* 0x000000120e127223 */ /* 0x000fe2000000000f */
[----:B0-----:R-:W-:Y:S06]  /*10d30*/  @!P0 BRA `(.L_x_455) ;  /* 0x0000000000108947 */ /* 0x001fec0003800000 */
[----:B------:R-:W-:Y:S01]  /*10d40*/  IMAD.MOV.U32 R39, RZ, RZ, R36 ;  /* 0x000000ffff277224 */ /* 0x000fe200078e0024 */
[----:B------:R-:W-:-:S07]  /*10d50*/  MOV R38, 0x10d70 ;  /* 0x00010d7000267802 */ /* 0x000fce0000000f00 */
[----:B-----5:R-:W-:Y:S05]  /*10d60*/  CALL.REL.NOINC `($__internal_1_$__cuda_sm3x_div_rn_noftz_f32_slowpath) ;  /* 0x0000031400d87944 */ /* 0x020fea0003c00000 */
[----:B------:R-:W-:-:S07]  /*10d70*/  MOV R18, R34 ;  /* 0x0000002200127202 */ /* 0x000fce0000000f00 */
.L_x_455:
[----:B------:R-:W-:Y:S05]  /*10d80*/  BSYNC.RECONVERGENT B3 ;  /* 0x0000000000037941 */ /* 0x000fea0003800200 */
.L_x_454:
        /* <DEDUP_REMOVED lines=13> */
.L_x_457:
[----:B------:R-:W-:Y:S05]  /*10e60*/  BSYNC.RECONVERGENT B3 ;  /* 0x0000000000037941 */ /* 0x000fea0003800200 */
.L_x_456:
        /* <DEDUP_REMOVED lines=18> */
[----:B0-----:R-:W-:Y:S01]  /*10f90*/  FFMA R34, -R36, R69, 1 ;  /* 0x3f80000024227423 */ /* 0x001fe20000000145 */
[----:B--2---:R-:W-:-:S04]  /*10fa0*/  FFMA R38, R35, R38, R40 ;  /* 0x0000002623267223 */ /* 0x004fc80000000028 */
[----:B---3--:R-:W-:Y:S01]  /*10fb0*/  FFMA R41, R41, R14, R38 ;  /* 0x0000000e29297223 */ /* 0x008fe20000000026 */
[----:B----4-:R-:W-:-:S04]  /*10fc0*/  FMUL R18, R16, R16 ;  /* 0x0000001010127220 */ /* 0x010fc80000400000 */
[----:B------:R1:W-:Y:S01]  /*10fd0*/  STL [R64+0x1148], R41 ;  /* 0x0011482940007387 */ /* 0x0003e20000100800 */
[----:B------:R-:W-:Y:S01]  /*10fe0*/  FMUL R89, R18, 16 ;  /* 0x4180000012597820 */ /* 0x000fe20000400000 */
        /* <DEDUP_REMOVED lines=10> */
.L_x_459:
[----:B------:R-:W-:Y:S05]  /*11090*/  BSYNC.RECONVERGENT B3 ;  /* 0x0000000000037941 */ /* 0x000fea0003800200 */
.L_x_458:
        /* <DEDUP_REMOVED lines=13> */
.L_x_461:
[----:B------:R-:W-:Y:S05]  /*11170*/  BSYNC.RECONVERGENT B3 ;  /* 0x0000000000037941 */ /* 0x000fea0003800200 */
.L_x_460:
        /* <DEDUP_REMOVED lines=9> */
[C---:B------:R-:W-:Y:S01]  /*11210*/  FADD R41, -R16.reuse, -RZ ;  /* 0x800000ff10297221 */ /* 0x040fe20000000100 */
[----:B------:R-:W-:Y:S02]  /*11220*/  BSSY.RECONVERGENT B3, `(.L_x_462) ;  /* 0x0000015000037945 */ /* 0x000fe40003800200 */
[----:B------:R-:W-:Y:S01]  /*11230*/  FFMA R34, R16, R19, R65 ;  /* 0x0000001310227223 */ /* 0x000fe20000000041 */
[----:B------:R-:W-:Y:S01]  /*11240*/  FADD R65, -R18, -RZ ;  /* 0x800000ff12417221 */ /* 0x000fe20000000100 */
[----:B------:R-:W-:Y:S01]  /*11250*/  FMUL R16, R17, R17 ;  /* 0x0000001111107220 */ /* 0x000fe20000400000 */
[----:B------:R1:W-:Y:S01]  /*11260*/  STL [R64+0xd84], R39 ;  /* 0x000d842740007387 */ /* 0x0003e20000100800 */
[----:B------:R-:W-:-:S02]  /*11270*/  FFMA R19, R15, R18, R34 ;  /* 0x000000120f137223 */ /* 0x000fc40000000022 */
[----:B------:R-:W-:Y:S01]  /*11280*/  FMUL R89, R16, 16 ;  /* 0x4180000010597820 */ /* 0x000fe20000400000 */
[----:B------:R1:W-:Y:S01]  /*11290*/  STL [R64+0xba0], R41 ;  /* 0x000ba02940007387 */ /* 0x0003e20000100800 */
[----:B0-----:R-:W-:Y:S02]  /*112a0*/  FFMA R18, -R36, R67, 1 ;  /* 0x3f80000024127423 */ /* 0x001fe40000000143 */
        /* <DEDUP_REMOVED lines=12> */
.L_x_463:
[----:B------:R-:W-:Y:S05]  /*11370*/  BSYNC.RECONVERGENT B3 ;  /* 0x0000000000037941 */ /* 0x000fea0003800200 */
.L_x_462:
        /* <DEDUP_REMOVED lines=13> */
.L_x_465:
[----:B------:R-:W-:Y:S05]  /*11450*/  BSYNC.RECONVERGENT B3 ;  /* 0x0000000000037941 */ /* 0x000fea0003800200 */
.L_x_464:
        /* <DEDUP_REMOVED lines=11> */
[----:B------:R-:W-:Y:S01]  /*11510*/  BSSY.RECONVERGENT B3, `(.L_x_466) ;  /* 0x0000016000037945 */ /* 0x000fe20003800200 */
[----:B------:R-:W-:-:S02]  /*11520*/  FADD R65, -R39, -RZ ;  /* 0x800000ff27417221 */ /* 0x000fc40000000100 */
[----:B------:R-:W-:Y:S01]  /*11530*/  FFMA R14, R14, R17, R41 ;  /* 0x000000110e0e7223 */ /* 0x000fe20000000029 */
[----:B------:R-:W-:Y:S01]  /*11540*/  FADD R41, -R17, -RZ ;  /* 0x800000ff11297221 */ /* 0x000fe20000000100 */
[----:B------:R1:W-:Y:S04]  /*11550*/  STL [R64+0xd88], R35 ;  /* 0x000d882340007387 */ /* 0x0003e80000100800 */
[----:B------:R1:W-:Y:S01]  /*11560*/  STL [R64+0xba4], R41 ;  /* 0x000ba42940007387 */ /* 0x0003e20000100800 */
[----:B0-----:R-:W-:-:S03]  /*11570*/  FFMA R34, -R36, R67, 1 ;  /* 0x3f80000024227423 */ /* 0x001fc60000000143 */
[----:B------:R1:W-:Y:S01]  /*11580*/  STL [R64+0xf6c], R65 ;  /* 0x000f6c4140007387 */ /* 0x0003e20000100800 */
[----:B--2---:R-:W-:Y:S01]  /*11590*/  FFMA R39, R39, R18, R14 ;  /* 0x0000001227277223 */ /* 0x004fe2000000000e */
[----:B---3--:R-:W-:-:S04]  /*115a0*/  FMUL R14, R16, R16 ;  /* 0x00000010100e7220 */ /* 0x008fc80000400000 */
        /* <DEDUP_REMOVED lines=12> */
.L_x_467:
[----:B------:R-:W-:Y:S05]  /*11670*/  BSYNC.RECONVERGENT B3 ;  /* 0x0000000000037941 */ /* 0x000fea0003800200 */
.L_x_466:
        /* <DEDUP_REMOVED lines=13> */
.L_x_469:
[----:B------:R-:W-:Y:S05]  /*11750*/  BSYNC.RECONVERGENT B3 ;  /* 0x0000000000037941 */ /* 0x000fea0003800200 */
.L_x_468:
[--C-:B------:R-:W-:Y:S01]  /*11760*/  FADD R35, R9, R66.reuse ;  /* 0x0000004209237221 */ /* 0x100fe20000000000 */
[C-C-:B------:R-:W-:Y:S01]  /*11770*/  FADD R17, -R34.reuse, R66.reuse ;  /* 0x0000004222117221 */ /* 0x140fe20000000100 */
[----:B------:R-:W-:Y:S02]  /*11780*/  FADD R39, R34, R66 ;  /* 0x0000004222277221 */ /* 0x000fe40000000000 */
[----:B------:R-:W-:Y:S01]  /*11790*/  FFMA R41, R42, R35, 1 ;  /* 0x3f8000002a297423 */ /* 0x000fe20000000023 */
[C---:B------:R-:W-:Y:S01]  /*117a0*/  FMUL R14, R28.reuse, R17 ;  /* 0x000000111c0e7220 */ /* 0x040fe20000400000 */
[----:B------:R-:W-:Y:S01]  /*117b0*/  FMUL R16, R28, R39 ;  /* 0x000000271c107220 */ /* 0x000fe20000400000 */
[----:B------:R-:W-:Y:S01]  /*117c0*/  FFMA R35, -R42, R35, 1 ;  /* 0x3f8000002a237423 */ /* 0x000fe20000000123 */
[----:B------:R-:W-:Y:S01]  /*117d0*/  FMUL R34, R18, R41 ;  /* 0x0000002912227220 */ /* 0x000fe20000400000 */
[----:B------:R-:W-:Y:S01]  /*117e0*/  FADD R17, -R14, -RZ ;  /* 0x800000ff0e117221 */ /* 0x000fe20000000100 */
[----:B------:R-:W-:-:S02]  /*117f0*/  FADD R39, -R16, -RZ ;  /* 0x800000ff10277221 */ /* 0x000fc40000000100 */
[----:B------:R-:W-:Y:S01]  /*11800*/  FFMA R34, R15, R14, R34 ;  /* 0x0000000e0f227223 */ /* 0x000fe20000000022 */
[----:B------:R0:W-:Y:S01]  /*11810*/  STL [R64+0xd8c], R35 ;  /* 0x000d8c2340007387 */ /* 0x0001e20000100800 */
[----:B------:R-:W-:Y:S02]  /*11820*/  IADD3 R14, PT, PT, R20, 0x3, RZ ;  /* 0x00000003140e7810 */ /* 0x000fe40007ffe0ff */
[----:B------:R-:W-:Y:S01]  /*11830*/  FFMA R15, R19, R16, R34 ;  /* 0x00000010130f7223 */ /* 0x000fe20000000022 */
[----:B------:R0:W-:Y:S01]  /*11840*/  STL [R64+0xba8], R17 ;  /* 0x000ba81140007387 */ /* 0x0001e20000100800 */
[----:B------:R-:W-:Y:S02]  /*11850*/  ISETP.NE.AND P0, PT, R14, R53, PT ;  /* 0x000000350e00720c */ /* 0x000fe40003f05270 */
[----:B------:R-:W-:Y:S01]  /*11860*/  IADD3 R20, PT, PT, R20, 0x4, RZ ;  /* 0x0000000414147810 */ /* 0x000fe20007ffe0ff */
[----:B------:R0:W-:Y:S04]  /*11870*/  STL [R64+0xf70], R39 ;  /* 0x000f702740007387 */ /* 0x0001e80000100800 */
[----:B------:R0:W-:Y:S06]  /*11880*/  STL [R64+0x1154], R15 ;  /* 0x0011540f40007387 */ /* 0x0001ec0000100800 */
[----:B------:R-:W-:Y:S05]  /*11890*/  @P0 BRA `(.L_x_470) ;  /* 0xfffffff000f40947 */ /* 0x000fea000383ffff */
[----:B------:R-:W-:-:S13]  /*118a0*/  ISETP.NE.AND P6, PT, R62, RZ, PT ;  /* 0x000000ff3e00720c */ /* 0x000fda0003fc5270 */
[----:B------:R-:W-:Y:S05]  /*118b0*/  @!P6 BRA `(.L_x_471) ;  /* 0x000000080050e947 */ /* 0x000fea0003800000 */
[----:B------:R-:W2:Y:S01]  /*118c0*/  LDL R20, [R64+0x410] ;  /* 0x0004100040147983 */ /* 0x000ea20000100800 */
[----:B0-----:R-:W0:Y:S01]  /*118d0*/  MUFU.RCP R15, R36 ;  /* 0x00000024000f7308 */ /* 0x001e220000001000 */
[----:B------:R-:W-:Y:S01]  /*118e0*/  BSSY.RECONVERGENT B3, `(.L_x_472) ;  /* 0x000000e000037945 */ /* 0x000fe20003800200 */
[----:B0-----:R-:W-:Y:S01]  /*118f0*/  FFMA R16, -R36, R15, 1 ;  /* 0x3f80000024107423 */ /* 0x001fe2000000010f */
[----:B--2---:R-:W-:-:S04]  /*11900*/  FMUL R14, R20, R20 ;  /* 0x00000014140e7220 */ /* 0x004fc80000400000 */
[----:B------:R-:W-:Y:S01]  /*11910*/  FMUL R89, R14, 16 ;  /* 0x418000000e597820 */ /* 0x000fe20000400000 */
        /* <DEDUP_REMOVED lines=10> */
.L_x_473:
[----:B------:R-:W-:Y:S05]  /*119c0*/  BSYNC.RECONVERGENT B3 ;  /* 0x0000000000037941 */ /* 0x000fea0003800200 */
.L_x_472:
        /* <DEDUP_REMOVED lines=13> */
.L_x_475:
[----:B------:R-:W-:Y:S05]  /*11aa0*/  BSYNC.RECONVERGENT B3 ;  /* 0x0000000000037941 */ /* 0x000fea0003800200 */
.L_x_474:
        /* <DEDUP_REMOVED lines=35> */
.L_x_477:
[----:B------:R-:W-:Y:S05]  /*11ce0*/  BSYNC.RECONVERGENT B3 ;  /* 0x0000000000037941 */ /* 0x000fea0003800200 */
.L_x_476:
        /* <DEDUP_REMOVED lines=13> */
.L_x_479:
[----:B------:R-:W-:Y:S05]  /*11dc0*/  BSYNC.RECONVERGENT B3 ;  /* 0x0000000000037941 */ /* 0x000fea0003800200 */
.L_x_478:
[----:B------:R-:W2:Y:S01]  /*11dd0*/  LDL R16, [R64+0x600] ;  /* 0x0006000040107983 */ /* 0x000ea20000100800 */
[--C-:B------:R-:W-:Y:S01]  /*11de0*/  FADD R35, R9, R18.reuse ;  /* 0x0000001209237221 */ /* 0x100fe20000000000 */
[C-C-:B------:R-:W-:Y:S01]  /*11df0*/  FADD R17, -R34.reuse, R18.reuse ;  /* 0x0000001222117221 */ /* 0x140fe20000000100 */
[----:B------:R-:W-:Y:S01]  /*11e00*/  FADD R39, R34, R18 ;  /* 0x0000001222277221 */ /* 0x000fe20000000000 */
[----:B------:R-:W-:Y:S01]  /*11e10*/  ISETP.NE.AND P0, PT, R62, 0x2, PT ;  /* 0x000000023e00780c */ /* 0x000fe20003f05270 */
[----:B------:R-:W-:Y:S01]  /*11e20*/  FFMA R20, R42, R35, 1 ;  /* 0x3f8000002a147423 */ /* 0x000fe20000000023 */
[C---:B------:R-:W-:Y:S01]  /*11e30*/  FMUL R14, R28.reuse, R17 ;  /* 0x000000111c0e7220 */ /* 0x040fe20000400000 */
[----:B------:R-:W-:Y:S01]  /*11e40*/  FMUL R39, R28, R39 ;  /* 0x000000271c277220 */ /* 0x000fe20000400000 */
[----:B------:R-:W-:Y:S01]  /*11e50*/  FFMA R35, -R42, R35, 1 ;  /* 0x3f8000002a237423 */ /* 0x000fe20000000123 */
[----:B------:R-:W-:Y:S01]  /*11e60*/  FMUL R20, R15, R20 ;  /* 0x000000140f147220 */ /* 0x000fe20000400000 */
[----:B------:R-:W-:-:S03]  /*11e70*/  FADD R17, -R14, -RZ ;  /* 0x800000ff0e117221 */ /* 0x000fc60000000100 */
[----:B------:R-:W-:Y:S01]  /*11e80*/  FFMA R20, R19, R14, R20 ;  /* 0x0000000e13147223 */ /* 0x000fe20000000014 */
[C---:B------:R-:W-:Y:S01]  /*11e90*/  FADD R19, -R39.reuse, -RZ ;  /* 0x800000ff27137221 */ /* 0x040fe20000000100 */
        /* <DEDUP_REMOVED lines=18> */
[----:B------:R-:W-:Y:S01]  /*11fc0*/  IMAD.MOV.U32 R39, RZ, RZ, R36 ;  /* 0x000000ffff277224 */ /* 0x000fe200078e0024 */
[----:B------:R-:W-:-:S07]  /*11fd0*/  MOV R38, 0x11ff0 ;  /* 0x00011ff000267802 */ /* 0x000fce0000000f00 */
[----:B------:R-:W-:Y:S05]  /*11fe0*/  CALL.REL.NOINC `($__internal_1_$__cuda_sm3x_div_rn_noftz_f32_slowpath) ;  /* 0x0000030400387944 */ /* 0x000fea0003c00000 */
[----:B------:R-:W-:-:S07]  /*11ff0*/  MOV R18, R34 ;  /* 0x0000002200127202 */ /* 0x000fce0000000f00 */
.L_x_481:
[----:B------:R-:W-:Y:S05]  /*12000*/  BSYNC.RECONVERGENT B3 ;  /* 0x0000000000037941 */ /* 0x000fea0003800200 */
.L_x_480:
        /* <DEDUP_REMOVED lines=13> */
.L_x_483:
[----:B------:R-:W-:Y:S05]  /*120e0*/  BSYNC.RECONVERGENT B3 ;  /* 0x0000000000037941 */ /* 0x000fea0003800200 */
.L_x_482:
[----:B------:R-:W2:Y:S01]  /*120f0*/  LDL R20, [R64+0x604] ;  /* 0x0006040040147983 */ /* 0x000ea20000100800 */
        /* <DEDUP_REMOVED lines=15> */
[----:B------:R4:W-:Y:S02]  /*121f0*/  STL [R64+0x1160], R19 ;  /* 0x0011601340007387 */ /* 0x0009e40000100800 */
.L_x_471:
[----:B------:R-:W2:Y:S04]  /*12200*/  LDL R14, [R1+0xba0] ;  /* 0x000ba000010e7983 */ /* 0x000ea80000100800 */
[----:B----4-:R-:W2:Y:S02]  /*12210*/  LDL R9, [R1+0x114c] ;  /* 0x00114c0001097983 */ /* 0x010ea40000100800 */
[----:B--2---:R-:W-:-:S05]  /*12220*/  FFMA R14, -R10, R14, R9 ;  /* 0x0000000e0a0e7223 */ /* 0x004fca0000000109 */
[----:B------:R2:W-:Y:S04]  /*12230*/  STL [R1+0x114c], R14 ;  /* 0x00114c0e01007387 */ /* 0x0005e80000100800 */
[----:B------:R-:W4:Y:S04]  /*12240*/  LDL R9, [R54+0xf68] ;  /* 0x000f680036097983 */ /* 0x000f280000100800 */
[----:B------:R-:W4:Y:S02]  /*12250*/  LDL R16, [R54+0x114c] ;  /* 0x00114c0036107983 */ /* 0x000f240000100800 */
[----:B----4-:R-:W-:Y:S01]  /*12260*/  FFMA R9, -R59, R9, R16 ;  /* 0x000000093b097223 */ /* 0x010fe20000000110 */
[----:B------:R-:W-:-:S04]  /*12270*/  HFMA2 R16, -RZ, RZ, 0, 0 ;  /* 0x00000000ff107431 */ /* 0x000fc800000001ff */
[----:B------:R2:W-:Y:S03]  /*12280*/  STL [R54+0x114c], R9 ;  /* 0x00114c0936007387 */ /* 0x0005e60000100800 */
.L_x_484:
[----:B0-----:R-:W-:-:S05]  /*12290*/  LEA R67, R16, R1, 0x2 ;  /* 0x0000000110437211 */ /* 0x001fca00078e10ff */
[----:B--2---:R-:W2:Y:S04]  /*122a0*/  LDL R9, [R67+0xba0] ;  /* 0x000ba00043097983 */ /* 0x004ea80000100800 */
[----:B------:R-:W4:Y:S04]  /*122b0*/  LDL R14, [R67+0xd84] ;  /* 0x000d8400430e7983 */ /* 0x000f280000100800 */
[----:B0-----:R-:W5:Y:S04]  /*122c0*/  LDL R15, [R67+0xf68] ;  /* 0x000f6800430f7983 */ /* 0x001f680000100800 */
[----:B-1-3--:R-:W3:Y:S04]  /*122d0*/  LDL R17, [R67+0x114c] ;  /* 0x00114c0043117983 */ /* 0x00aee80000100800 */
[----:B------:R-:W3:Y:S04]  /*122e0*/  LDL R18, [R67+0xba4] ;  /* 0x000ba40043127983 */ /* 0x000ee80000100800 */
        /* <DEDUP_REMOVED lines=10> */
[----:B------:R-:W3:Y:S01]  /*12390*/  LDL R66, [R67+0x1158] ;  /* 0x0011580043427983 */ /* 0x000ee20000100800 */
[----:B------:R-:W-:-:S05]  /*123a0*/  VIADD R16, R16, 0x4 ;  /* 0x0000000410107836 */ /* 0x000fca0000000000 */
[----:B------:R-:W-:Y:S01]  /*123b0*/  ISETP.NE.AND P0, PT, R16, R53, PT ;  /* 0x000000351000720c */ /* 0x000fe20003f05270 */
[----:B--2---:R0:W-:Y:S04]  /*123c0*/  STL [R67+0x1330], R9 ;  /* 0x0013300943007387 */ /* 0x0041e80000100800 */
[----:B----4-:R0:W-:Y:S04]  /*123d0*/  STL [R67+0x1514], R14 ;  /* 0x0015140e43007387 */ /* 0x0101e80000100800 */
[----:B-----5:R0:W-:Y:S04]  /*123e0*/  STL [R67+0x16f8], R15 ;  /* 0x0016f80f43007387 */ /* 0x0201e80000100800 */
[----:B---3--:R0:W-:Y:S04]  /*123f0*/  STL [R67+0x18dc], R17 ;  /* 0x0018dc1143007387 */ /* 0x0081e80000100800 */
        /* <DEDUP_REMOVED lines=14> */
[----:B0-----:R-:W2:Y:S04]  /*124e0*/  LDL R9, [R67+0xbb0] ;  /* 0x000bb00043097983 */ /* 0x001ea80000100800 */
        /* <DEDUP_REMOVED lines=10> */
[----:B-1----:R-:W2:Y:S04]  /*12590*/  LDL R9, [R67+0xbb4] ;  /* 0x000bb40043097983 */ /* 0x002ea80000100800 */
        /* <DEDUP_REMOVED lines=15> */
.L_x_485:
[----:B0-2---:R-:W1:Y:S04]  /*12690*/  LDL R18, [R1+0x1514] ;  /* 0x0015140001127983 */ /* 0x005e680000100800 */
[----:B------:R-:W2:Y:S01]  /*126a0*/  LDL R89, [R1+0x16f8] ;  /* 0x0016f80001597983 */ /* 0x000ea20000100800 */
[----:B------:R-:W-:Y:S01]  /*126b0*/  BSSY.RECONVERGENT B3, `(.L_x_486) ;  /* 0x000000c000037945 */ /* 0x000fe20003800200 */
[----:B-1----:R-:W0:Y:S08]  /*126c0*/  MUFU.RCP R9, R18 ;  /* 0x0000001200097308 */ /* 0x002e300000001000 */
[----:B--2---:R-:W1:Y:S01]  /*126d0*/  FCHK P0, R89, R18 ;  /* 0x0000001259007302 */ /* 0x004e620000000000 */
        /* <DEDUP_REMOVED lines=9> */
.L_x_487:
[----:B------:R-:W-:Y:S05]  /*12770*/  BSYNC.RECONVERGENT B3 ;  /* 0x0000000000037941 */ /* 0x000fea0003800200 */
.L_x_486:
        /* <DEDUP_REMOVED lines=15> */
.L_x_489:
[----:B------:R-:W-:Y:S05]  /*12870*/  BSYNC.RECONVERGENT B3 ;  /* 0x0000000000037941 */ /* 0x000fea0003800200 */
.L_x_488:
[----:B------:R0:W-:Y:S01]  /*12880*/  STL [R1+0x18dc], R16 ;  /* 0x0018dc1001007387 */ /* 0x0001e20000100800 */
[----:B------:R-:W-:-:S07]  /*12890*/  HFMA2 R14, -RZ, RZ, 0, 5.9604644775390625e-08 ;  /* 0x00000001ff0e7431 */ /* 0x000fce00000001ff */
.L_x_508:
[C---:B------:R-:W-:Y:S01]  /*128a0*/  IMAD R18, R14.reuse, 0x4, R1 ;  /* 0x000000040e127824 */ /* 0x040fe200078e0201 */
[----:B0-----:R-:W-:-:S04]  /*128b0*/  LEA R16, R14, R37, 0x2 ;  /* 0x000000250e107211 */ /* 0x001fc800078e10ff */
        /* <DEDUP_REMOVED lines=21> */
.L_x_492:
[----:B------:R-:W-:Y:S05]  /*12a10*/  BSYNC.RECONVERGENT B3 ;  /* 0x0000000000037941 */ /* 0x000fea0003800200 */
.L_x_491:
[----:B------:R-:W-:-:S07]  /*12a20*/  IMAD.MOV.U32 R65, RZ, RZ, R34 ;  /* 0x000000ffff417224 */ /* 0x000fce00078e0022 */
.L_x_490:
[----:B------:R-:W-:Y:S01]  /*12a30*/  LEA R15, R14, R33, 0x2 ;  /* 0x000000210e0f7211 */ /* 0x000fe200078e10ff */
        /* <DEDUP_REMOVED lines=17> */
.L_x_494:
[----:B------:R-:W-:Y:S05]  /*12b50*/  BSYNC.RECONVERGENT B3 ;  /* 0x0000000000037941 */ /* 0x000fea0003800200 */
.L_x_493:
        /* <DEDUP_REMOVED lines=21> */
.L_x_496:
[----:B------:R-:W-:Y:S05]  /*12cb0*/  BSYNC.RECONVERGENT B3 ;  /* 0x0000000000037941 */ /* 0x000fea0003800200 */
.L_x_495:
        /* <DEDUP_REMOVED lines=16> */
.L_x_498:
[----:B------:R-:W-:Y:S05]  /*12dc0*/  BSYNC.RECONVERGENT B3 ;  /* 0x0000000000037941 */ /* 0x000fea0003800200 */
.L_x_497:
        /* <DEDUP_REMOVED lines=20> */
.L_x_501:
[----:B------:R-:W-:Y:S05]  /*12f10*/  BSYNC.RECONVERGENT B3 ;  /* 0x0000000000037941 */ /* 0x000fea0003800200 */
.L_x_500:
[----:B------:R-:W-:-:S07]  /*12f20*/  MOV R65, R34 ;  /* 0x0000002200417202 */ /* 0x000fce0000000f00 */
.L_x_499:
        /* <DEDUP_REMOVED lines=16> */
.L_x_503:
[----:B------:R-:W-:Y:S05]  /*13030*/  BSYNC.RECONVERGENT B3 ;  /* 0x0000000000037941 */ /* 0x000fea0003800200 */
.L_x_502:
        /* <DEDUP_REMOVED lines=21> */
.L_x_505:
[----:B------:R-:W-:Y:S05]  /*13190*/  BSYNC.RECONVERGENT B3 ;  /* 0x0000000000037941 */ /* 0x000fea0003800200 */
.L_x_504:
        /* <DEDUP_REMOVED lines=16> */
.L_x_507:
[----:B------:R-:W-:Y:S05]  /*132a0*/  BSYNC.RECONVERGENT B3 ;  /* 0x0000000000037941 */ /* 0x000fea0003800200 */
.L_x_506:
[----:B------:R1:W-:Y:S01]  /*132b0*/  STL [R15+0xc], R20 ;  /* 0x00000c140f007387 */ /* 0x0003e20000100800 */
[C---:B------:R-:W-:Y:S01]  /*132c0*/  IADD3 R34, PT, PT, R14.reuse, 0x3, RZ ;  /* 0x000000030e227810 */ /* 0x040fe20007ffe0ff */
[----:B------:R-:W-:-:S03]  /*132d0*/  VIADD R14, R14, 0x4 ;  /* 0x000000040e0e7836 */ /* 0x000fc60000000000 */
[----:B------:R-:W-:-:S13]  /*132e0*/  ISETP.NE.AND P0, PT, R34, R55, PT ;  /* 0x000000372200720c */ /* 0x000fda0003f05270 */
[----:B-1----:R-:W-:Y:S05]  /*132f0*/  @P0 BRA `(.L_x_508) ;  /* 0xfffffff400680947 */ /* 0x002fea000383ffff */
[----:B------:R-:W-:-:S13]  /*13300*/  ISETP.NE.AND P5, PT, R63, RZ, PT ;  /* 0x000000ff3f00720c */ /* 0x000fda0003fa5270 */
[----:B------:R-:W-:Y:S05]  /*13310*/  @!P5 BRA `(.L_x_509) ;  /* 0x0000000400e8d947 */ /* 0x000fea0003800000 */
[----:B------:R-:W2:Y:S04]  /*13320*/  LDL R34, [R18+0x1524] ;  /* 0x0015240012227983 */ /* 0x000ea80000100800 */
[----:B------:R-:W2:Y:S01]  /*13330*/  LDL R64, [R18+0x1340] ;  /* 0x0013400012407983 */ /* 0x000ea20000100800 */
        /* <DEDUP_REMOVED lines=17> */
.L_x_512:
[----:B------:R-:W-:Y:S05]  /*13450*/  BSYNC.RECONVERGENT B3 ;  /* 0x0000000000037941 */ /* 0x000fea0003800200 */
.L_x_511:
[----:B------:R-:W-:-:S07]  /*13460*/  MOV R65, R34 ;  /* 0x0000002200417202 */ /* 0x000fce0000000f00 */
.L_x_510:
        /* <DEDUP_REMOVED lines=17> */
.L_x_514:
[----:B------:R-:W-:Y:S05]  /*13580*/  BSYNC.RECONVERGENT B3 ;  /* 0x0000000000037941 */ /* 0x000fea0003800200 */
.L_x_513:
[----:B------:R0:W-:Y:S01]  /*13590*/  STL [R15+0x10], R20 ;  /* 0x000010140f007387 */ /* 0x0001e20000100800 */
[----:B------:R-:W-:Y:S05]  /*135a0*/  @!P4 BRA `(.L_x_509) ;  /* 0x000000040044c947 */ /* 0x000fea0003800000 */
[----:B------:R-:W2:Y:S04]  /*135b0*/  LDL R14, [R18+0x1528] ;  /* 0x00152800120e7983 */ /* 0x000ea80000100800 */
[----:B------:R-:W2:Y:S01]  /*135c0*/  LDL R64, [R18+0x1344] ;  /* 0x0013440012407983 */ /* 0x000ea20000100800 */
[----:B------:R-:W-:Y:S01]  /*135d0*/  IADD3 R34, PT, PT, R26, -0x7, RZ ;  /* 0xfffffff91a227810 */ /* 0x000fe20007ffe0ff */
        /* <DEDUP_REMOVED lines=18> */
.L_x_516:
[----:B------:R-:W-:Y:S05]  /*13700*/  BSYNC.RECONVERGENT B3 ;  /* 0x0000000000037941 */ /* 0x000fea0003800200 */
.L_x_515:
[----:B------:R1:W-:Y:S04]  /*13710*/  STL [R16+0x14], R19 ;  /* 0x0000141310007387 */ /* 0x0003e80000100800 */
[----:B------:R-:W2:Y:S01]  /*13720*/  LDL R9, [R15+0x14] ;  /* 0x000014000f097983 */ /* 0x000ea20000100800 */
[----:B------:R-:W3:Y:S01]  /*13730*/  MUFU.RCP R35, R14 ;  /* 0x0000000e00237308 */ /* 0x000ee20000001000 */
[----:B------:R-:W-:Y:S01]  /*13740*/  BSSY.RECONVERGENT B3, `(.L_x_517) ;  /* 0x000000e000037945 */ /* 0x000fe20003800200 */
[----:B------:R-:W-:Y:S01]  /*13750*/  ISETP.NE.AND P4, PT, R63, 0x2, PT ;  /* 0x000000023f00780c */ /* 0x000fe20003f85270 */
[----:B---3--:R-:W-:Y:S01]  /*13760*/  FFMA R34, -R14, R35, 1 ;  /* 0x3f8000000e227423 */ /* 0x008fe20000000123 */
[----:B--2---:R-:W-:-:S03]  /*13770*/  FFMA R89, -R64, R20, R9 ;  /* 0x0000001440597223 */ /* 0x004fc60000000109 */
[----:B------:R-:W-:Y:S01]  /*13780*/  FFMA R9, R35, R34, R35 ;  /* 0x0000002223097223 */ /* 0x000fe20000000023 */
[----:B------:R-:W2:Y:S03]  /*13790*/  FCHK P0, R89, R14 ;  /* 0x0000000e59007302 */ /* 0x000ea60000000000 */
[----:B0-----:R-:W-:-:S04]  /*137a0*/  FFMA R20, R9, R89, RZ ;  /* 0x0000005909147223 */ /* 0x001fc800000000ff */
[----:B------:R-:W-:-:S04]  /*137b0*/  FFMA R35, -R14, R20, R89 ;  /* 0x000000140e237223 */ /* 0x000fc80000000159 */
[----:B------:R-:W-:Y:S01]  /*137c0*/  FFMA R20, R9, R35, R20 ;  /* 0x0000002309147223 */ /* 0x000fe20000000014 */
[----:B-12---:R-:W-:Y:S06]  /*137d0*/  @!P0 BRA `(.L_x_518) ;  /* 0x0000000000108947 */ /* 0x006fec0003800000 */
[----:B------:R-:W-:Y:S01]  /*137e0*/  IMAD.MOV.U32 R39, RZ, RZ, R14 ;  /* 0x000000ffff277224 */ /* 0x000fe200078e000e */
[----:B------:R-:W-:-:S07]  /*137f0*/  MOV R38, 0x13810 ;  /* 0x0001381000267802 */ /* 0x000fce0000000f00 */
[----:B------:R-:W-:Y:S05]  /*13800*/  CALL.REL.NOINC `($__internal_1_$__cuda_sm3x_div_rn_noftz_f32_slowpath) ;  /* 0x000002ec00307944 */ /* 0x000fea0003c00000 */
[----:B------:R-:W-:-:S07]  /*13810*/  MOV R20, R34 ;  /* 0x0000002200147202 */ /* 0x000fce0000000f00 */
.L_x_518:
[----:B------:R-:W-:Y:S05]  /*13820*/  BSYNC.RECONVERGENT B3 ;  /* 0x0000000000037941 */ /* 0x000fea0003800200 */
.L_x_517:
        /* <DEDUP_REMOVED lines=23> */
.L_x_520:
[----:B------:R-:W-:Y:S05]  /*139a0*/  BSYNC.RECONVERGENT B3 ;  /* 0x0000000000037941 */ /* 0x000fea0003800200 */
.L_x_519:
[----:B------:R0:W-:Y:S04]  /*139b0*/  STL [R16+0x18], R17 ;  /* 0x0000181110007387 */ /* 0x0001e80000100800 */
[----:B------:R-:W2:Y:S01]  /*139c0*/  LDL R9, [R15+0x18] ;  /* 0x000018000f097983 */ /* 0x000ea20000100800 */
[----:B------:R-:W3:Y:S01]  /*139d0*/  MUFU.RCP R19, R66 ;  /* 0x0000004200137308 */ /* 0x000ee20000001000 */
[----:B------:R-:W-:Y:S01]  /*139e0*/  BSSY.RECONVERGENT B3, `(.L_x_521) ;  /* 0x000000c000037945 */ /* 0x000fe20003800200 */
[----:B---3--:R-:W-:Y:S01]  /*139f0*/  FFMA R14, -R66, R19, 1 ;  /* 0x3f800000420e7423 */ /* 0x008fe20000000113 */
[----:B--2---:R-:W-:-:S03]  /*13a00*/  FFMA R89, -R64, R20, R9 ;  /* 0x0000001440597223 */ /* 0x004fc60000000109 */
[----:B------:R-:W-:Y:S02]  /*13a10*/  FFMA R9, R19, R14, R19 ;  /* 0x0000000e13097223 */ /* 0x000fe40000000013 */
[----:B------:R-:W2:Y:S02]  /*13a20*/  FCHK P0, R89, R66 ;  /* 0x0000004259007302 */ /* 0x000ea40000000000 */
[----:B------:R-:W-:-:S04]  /*13a30*/  FFMA R14, R9, R89, RZ ;  /* 0x00000059090e7223 */ /* 0x000fc800000000ff */
[----:B------:R-:W-:-:S04]  /*13a40*/  FFMA R19, -R66, R14, R89 ;  /* 0x0000000e42137223 */ /* 0x000fc80000000159 */
[----:B------:R-:W-:Y:S01]  /*13a50*/  FFMA R34, R9, R19, R14 ;  /* 0x0000001309227223 */ /* 0x000fe2000000000e */
[----:B0-2---:R-:W-:Y:S06]  /*13a60*/  @!P0 BRA `(.L_x_522) ;  /* 0x00000000000c8947 */ /* 0x005fec0003800000 */
[----:B------:R-:W-:Y:S02]  /*13a70*/  MOV R39, R66 ;  /* 0x0000004200277202 */ /* 0x000fe40000000f00 */
[----:B------:R-:W-:-:S07]  /*13a80*/  MOV R38, 0x13aa0 ;  /* 0x00013aa000267802 */ /* 0x000fce0000000f00 */
[----:B-1----:R-:W-:Y:S05]  /*13a90*/  CALL.REL.NOINC `($__internal_1_$__cuda_sm3x_div_rn_noftz_f32_slowpath) ;  /* 0x000002e8008c7944 */ /* 0x002fea0003c00000 */
.L_x_522:
[----:B------:R-:W-:Y:S05]  /*13aa0*/  BSYNC.RECONVERGENT B3 ;  /* 0x0000000000037941 */ /* 0x000fea0003800200 */
.L_x_521:
[----:B------:R2:W-:Y:S02]  /*13ab0*/  STL [R15+0x18], R34 ;  /* 0x000018220f007387 */ /* 0x0005e40000100800 */
.L_x_509:
[----:B------:R3:W-:Y:S04]  /*13ac0*/  STL [R1+0x7d0], R10 ;  /* 0x0007d00a01007387 */ /* 0x0007e80000100800 */
[----:B------:R3:W-:Y:S04]  /*13ad0*/  STL [R45+0x7d0], R59 ;  /* 0x0007d03b2d007387 */ /* 0x0007e80000100800 */
[----:B------:R-:W4:Y:S01]  /*13ae0*/  LDL R14, [R54+0x18dc] ;  /* 0x0018dc00360e7983 */ /* 0x000f220000100800 */
[----:B------:R-:W-:-:S03]  /*13af0*/  MOV R16, R47 ;  /* 0x0000002f00107202 */ /* 0x000fc60000000f00 */
[----:B----4-:R3:W-:Y:S01]  /*13b00*/  STL [R45+0x7cc], R14 ;  /* 0x0007cc0e2d007387 */ /* 0x0107e20000100800 */
[----:B------:R-:W-:Y:S05]  /*13b10*/  @!P5 BRA `(.L_x_523) ;  /* 0x000000000048d947 */ /* 0x000fea0003800000 */
[----:B------:R-:W3:Y:S04]  /*13b20*/  LDL R9, [R56+0x18dc] ;  /* 0x0018dc0038097983 */ /* 0x000ee80000100800 */
[----:B012---:R-:W3:Y:S01]  /*13b30*/  LDL R15, [R56+0x1ac0] ;  /* 0x001ac000380f7983 */ /* 0x007ee20000100800 */
[----:B------:R-:W-:Y:S02]  /*13b40*/  ISETP.NE.AND P0, PT, R63, 0x1, PT ;  /* 0x000000013f00780c */ /* 0x000fe40003f05270 */
[----:B------:R-:W-:Y:S01]  /*13b50*/  MOV R16, R49 ;  /* 0x0000003100107202 */ /* 0x000fe20000000f00 */
[----:B---3--:R-:W-:-:S05]  /*13b60*/  FFMA R14, R14, -R15, R9 ;  /* 0x8000000f0e0e7223 */ /* 0x008fca0000000009 */
[----:B------:R4:W-:Y:S05]  /*13b70*/  STL [R45+0x7c8], R14 ;  /* 0x0007c80e2d007387 */ /* 0x0009ea0000100800 */
[----:B------:R-:W-:Y:S05]  /*13b80*/  @!P0 BRA `(.L_x_523) ;  /* 0x00000000002c8947 */ /* 0x000fea0003800000 */
[----:B------:R-:W4:Y:S04]  /*13b90*/  LDL R9, [R57+0x18dc] ;  /* 0x0018dc0039097983 */ /* 0x000f280000100800 */
[----:B------:R-:W4:Y:S01]  /*13ba0*/  LDL R15, [R57+0x1ac0] ;  /* 0x001ac000390f7983 */ /* 0x000f220000100800 */
[----:B------:R-:W-:Y:S01]  /*13bb0*/  ISETP.NE.AND P0, PT, R63, 0x2, PT ;  /* 0x000000023f00780c */ /* 0x000fe20003f05270 */
[----:B----4-:R-:W-:-:S05]  /*13bc0*/  FFMA R14, R14, -R15, R9 ;  /* 0x8000000f0e0e7223 */ /* 0x010fca0000000009 */
[----:B------:R0:W-:Y:S07]  /*13bd0*/  STL [R45+0x7c4], R14 ;  /* 0x0007c40e2d007387 */ /* 0x0001ee0000100800 */
[----:B------:R-:W2:Y:S04]  /*13be0*/  @P0 LDL R9, [R58+0x18dc] ;  /* 0x0018dc003a090983 */ /* 0x000ea80000100800 */
[----:B------:R-:W2:Y:S01]  /*13bf0*/  @P0 LDL R15, [R58+0x1ac0] ;  /* 0x001ac0003a0f0983 */ /* 0x000ea20000100800 */
[----:B------:R-:W-:Y:S01]  /*13c00*/  MOV R16, R51 ;  /* 0x0000003300107202 */ /* 0x000fe20000000f00 */
[----:B------:R-:W-:-:S02]  /*13c10*/  @P0 IMAD.MOV.U32 R16, RZ, RZ, R61 ;  /* 0x000000ffff100224 */ /* 0x000fc400078e003d */
[----:B--2---:R-:W-:-:S05]  /*13c20*/  @P0 FFMA R18, R14, -R15, R9 ;  /* 0x8000000f0e120223 */ /* 0x004fca0000000009 */
[----:B------:R0:W-:Y:S02]  /*13c30*/  @P0 STL [R45+0x7c0], R18 ;  /* 0x0007c0122d000387 */ /* 0x0001e40000100800 */
.L_x_523:
[----:B-1----:R-:W-:-:S05]  /*13c40*/  LEA R19, R16, R1, 0x2 ;  /* 0x0000000110137211 */ /* 0x002fca00078e10ff */
[----:B------:R-:W5:Y:S04]  /*13c50*/  LDL R9, [R19+0x18dc] ;  /* 0x0018dc0013097983 */ /* 0x000f680000100800 */
[----:B0--34-:R-:W5:Y:S04]  /*13c60*/  LDL R14, [R19+0x1ac0] ;  /* 0x001ac000130e7983 */ /* 0x019f680000100800 */
[----:B-12---:R-:W5:Y:S01]  /*13c70*/  LDL R15, [R19+0x7d8] ;  /* 0x0007d800130f7983 */ /* 0x006f620000100800 */
[----:B------:R-:W-:-:S04]  /*13c80*/  IADD3 R18, PT, PT, R16, -0x1, RZ ;  /* 0xffffffff10127810 */ /* 0x000fc80007ffe0ff */
[----:B------:R-:W-:Y:S01]  /*13c90*/  LEA R20, R18, R1, 0x2 ;  /* 0x0000000112147211 */ /* 0x000fe200078e10ff */
[----:B-----5:R-:W-:-:S05]  /*13ca0*/  FFMA R9, -R14, R15, R9 ;  /* 0x0000000f0e097223 */ /* 0x020fca0000000109 */
[----:B------:R0:W-:Y:S04]  /*13cb0*/  STL [R19+0x7d4], R9 ;  /* 0x0007d40913007387 */ /* 0x0001e80000100800 */
[----:B------:R-:W2:Y:S04]  /*13cc0*/  LDL R14, [R20+0x18dc] ;  /* 0x0018dc00140e7983 */ /* 0x000ea80000100800 */
[----:B------:R-:W2:Y:S01]  /*13cd0*/  LDL R15, [R20+0x1ac0] ;  /* 0x001ac000140f7983 */ /* 0x000ea20000100800 */
[----:B------:R-:W-:-:S05]  /*13ce0*/  IADD3 R18, PT, PT, R16, -0x2, RZ ;  /* 0xfffffffe10127810 */ /* 0x000fca0007ffe0ff */
[----:B------:R-:W-:Y:S02]  /*13cf0*/  IMAD R34, R18, 0x4, R1 ;  /* 0x0000000412227824 */ /* 0x000fe400078e0201 */
[----:B--2---:R-:W-:-:S05]  /*13d00*/  FFMA R14, R9, -R15, R14 ;  /* 0x8000000f090e7223 */ /* 0x004fca000000000e */
[----:B------:R1:W-:Y:S04]  /*13d10*/  STL [R19+0x7d0], R14 ;  /* 0x0007d00e13007387 */ /* 0x0003e80000100800 */
[----:B------:R-:W2:Y:S04]  /*13d20*/  LDL R15, [R34+0x18dc] ;  /* 0x0018dc00220f7983 */ /* 0x000ea80000100800 */
[----:B------:R-:W2:Y:S01]  /*13d30*/  LDL R17, [R34+0x1ac0] ;  /* 0x001ac00022117983 */ /* 0x000ea20000100800 */
[----:B------:R-:W-:Y:S01]  /*13d40*/  IADD3 R18, PT, PT, R16, -0x3, RZ ;  /* 0xfffffffd10127810 */ /* 0x000fe20007ffe0ff */
[----:B--2---:R-:W-:-:S03]  /*13d50*/  FFMA R15, R14, -R17, R15 ;  /* 0x800000110e0f7223 */ /* 0x004fc6000000000f */
[----:B------:R-:W-:Y:S02]  /*13d60*/  LEA R17, R18, R1, 0x2 ;  /* 0x0000000112117211 */ /* 0x000fe400078e10ff */
[----:B------:R1:W-:Y:S04]  /*13d70*/  STL [R20+0x7d0], R15 ;  /* 0x0007d00f14007387 */ /* 0x0003e80000100800 */
[----:B------:R-:W2:Y:S04]  /*13d80*/  LDL R18, [R17+0x18dc] ;  /* 0x0018dc0011127983 */ /* 0x000ea80000100800 */
[----:B0-----:R-:W2:Y:S01]  /*13d90*/  LDL R9, [R17+0x1ac0] ;  /* 0x001ac00011097983 */ /* 0x001ea20000100800 */
[----:B------:R-:W-:-:S02]  /*13da0*/  ISETP.GT.AND P0, PT, R16, 0x3, PT ;  /* 0x000000031000780c */ /* 0x000fc40003f04270 */
[----:B------:R-:W-:Y:S01]  /*13db0*/  IADD3 R16, PT, PT, R16, -0x4, RZ ;  /* 0xfffffffc10107810 */ /* 0x000fe20007ffe0ff */
[----:B--2---:R-:W-:-:S05]  /*13dc0*/  FFMA R9, R15, -R9, R18 ;  /* 0x800000090f097223 */ /* 0x004fca0000000012 */
[----:B------:R1:W-:Y:S05]  /*13dd0*/  STL [R34+0x7d0], R9 ;  /* 0x0007d00922007387 */ /* 0x0003ea0000100800 */
[----:B------:R-:W-:Y:S05]  /*13de0*/  @P0 BRA `(.L_x_523) ;  /* 0xfffffffc00940947 */ /* 0x000fea000383ffff */
[----:B-1----:R-:W-:Y:S01]  /*13df0*/  HFMA2 R19, -RZ, RZ, 0, 0 ;  /* 0x00000000ff137431 */ /* 0x002fe200000001ff */
[----:B------:R-:W-:Y:S06]  /*13e00*/  BSSY.RECONVERGENT B3, `(.L_x_524) ;  /* 0x0000278000037945 */ /* 0x000fec0003800200 */
.L_x_604:
[----:B0-----:R-:W2:Y:S04]  /*13e10*/  LDL R14, [R1+0x7d4] ;  /* 0x0007d400010e7983 */ /* 0x001ea80000100800 */
[----:B------:R-:W2:Y:S01]  /*13e20*/  LDL R9, [R1+0x9bc] ;  /* 0x0009bc0001097983 */ /* 0x000ea20000100800 */
[----:B------:R-:W-:Y:S01]  /*13e30*/  BSSY.RELIABLE B0, `(.L_x_525) ;  /* 0x000000d000007945 */ /* 0x000fe20003800100 */
[----:B--2---:R-:W-:-:S13]  /*13e40*/  FSETP.GEU.AND P0, PT, R14, R9, PT ;  /* 0x000000090e00720b */ /* 0x004fda0003f0e000 */
[----:B------:R-:W-:Y:S05]  /*13e50*/  @!P0 BRA `(.L_x_526) ;  /* 0x0000000000288947 */ /* 0x000fea0003800000 */
[----:B------:R-:W-:-:S07]  /*13e60*/  IMAD.MOV.U32 R14, RZ, RZ, 0x1 ;  /* 0x00000001ff0e7424 */ /* 0x000fce00078e00ff */
.L_x_528:
[----:B------:R-:W-:-:S04]  /*13e70*/  IADD3 R14, PT, PT, R14, 0x1, RZ ;  /* 0x000000010e0e7810 */ /* 0x000fc80007ffe0ff */
        /* <DEDUP_REMOVED lines=8> */
.L_x_526:
[----:B------:R-:W-:Y:S05]  /*13f00*/  BSYNC.RELIABLE B0 ;  /* 0x0000000000007941 */ /* 0x000fea0003800100 */
.L_x_525:
[----:B------:R-:W-:Y:S01]  /*13f10*/  BSSY.RECONVERGENT B0, `(.L_x_529) ;  /* 0x0000046000007945 */ /* 0x000fe20003800200 */
[----:B------:R-:W-:-:S07]  /*13f20*/  MOV R14, 0x1 ;  /* 0x00000001000e7802 */ /* 0x000fce0000000f00 */
.L_x_530:
[----:B------:R-:W-:-:S05]  /*13f30*/  LEA R68, R14, R1, 0x2 ;  /* 0x000000010e447211 */ /* 0x000fca00078e10ff */
[----:B------:R-:W2:Y:S04]  /*13f40*/  LDL R16, [R68+0x7d8] ;  /* 0x0007d80044107983 */ /* 0x000ea80000100800 */
        /* <DEDUP_REMOVED lines=8> */
[----:B---3--:R-:W-:-:S11]  /*13fd0*/  FSETP.GEU.AND P3, PT, R17, R70, PT ;  /* 0x000000461100720b */ /* 0x008fd60003f6e000 */
[----:B------:R-:W2:Y:S01]  /*13fe0*/  @P2 LDL R39, [R68+0xd88] ;  /* 0x000d880044272983 */ /* 0x000ea20000100800 */
[----:B----4-:R-:W-:-:S03]  /*13ff0*/  FSETP.GEU.AND P1, PT, R15, R18, PT ;  /* 0x000000120f00720b */ /* 0x010fc60003f2e000 */
[----:B------:R-:W3:Y:S04]  /*14000*/  @P2 LDL R38, [R68+0xba4] ;  /* 0x000ba40044262983 */ /* 0x000ee80000100800 */
[----:B------:R-:W4:Y:S01]  /*14010*/  @P2 LDL R40, [R68+0xf6c] ;  /* 0x000f6c0044282983 */ /* 0x000f220000100800 */
[----:B-----5:R-:W-:-:S03]  /*14020*/  FSETP.GEU.AND P0, PT, R9, R69, PT ;  /* 0x000000450900720b */ /* 0x020fc60003f0e000 */
[----:B------:R-:W5:Y:S04]  /*14030*/  @P2 LDL R41, [R68+0x1150] ;  /* 0x0011500044292983 */ /* 0x000f680000100800 */
        /* <DEDUP_REMOVED lines=11> */
[----:B------:R-:W5:Y:S01]  /*140f0*/  @P0 LDL R17, [R68+0x1148] ;  /* 0x0011480044110983 */ /* 0x000f620000100800 */
[----:B------:R-:W-:-:S02]  /*14100*/  @!P2 MOV R75, 0x3f800000 ;  /* 0x3f800000004ba802 */ /* 0x000fc40000000f00 */
[----:B------:R-:W-:Y:S01]  /*14110*/  @!P3 MOV R77, 0x3f800000 ;  /* 0x3f800000004db802 */ /* 0x000fe20000000f00 */
[----:B------:R-:W-:Y:S01]  /*14120*/  @!P0 IMAD.MOV.U32 R73, RZ, RZ, 0x3f800000 ;  /* 0x3f800000ff498424 */ /* 0x000fe200078e00ff */
[----:B------:R-:W-:Y:S04]  /*14130*/  @!P0 STL [R68+0x16f4], RZ ;  /* 0x0016f4ff44008387 */ /* 0x000fe80000100800 */
[----:B------:R-:W-:Y:S04]  /*14140*/  @!P0 STL [R68+0x18d8], R69 ;  /* 0x0018d84544008387 */ /* 0x000fe80000100800 */
[----:B------:R-:W-:Y:S04]  /*14150*/  @!P0 STL [R68+0x1510], R73 ;  /* 0x0015104944008387 */ /* 0x000fe80000100800 */
[----:B------:R-:W-:Y:S04]  /*14160*/  @!P0 STL [R68+0x132c], RZ ;  /* 0x00132cff44008387 */ /* 0x000fe80000100800 */
[----:B--2---:R0:W-:Y:S04]  /*14170*/  @P2 STL [R68+0x1518], R39 ;  /* 0x0015182744002387 */ /* 0x0041e80000100800 */
[----:B---3--:R-:W-:Y:S01]  /*14180*/  @P2 STL [R68+0x1334], R38 ;  /* 0x0013342644002387 */ /* 0x008fe20000100800 */
[----:B0-----:R-:W-:-:S03]  /*14190*/  @!P1 MOV R39, 0x3f800000 ;  /* 0x3f80000000279802 */ /* 0x001fc60000000f00 */
[----:B----4-:R-:W-:Y:S04]  /*141a0*/  @P2 STL [R68+0x16fc], R40 ;  /* 0x0016fc2844002387 */ /* 0x010fe80000100800 */
[----:B-----5:R-:W-:Y:S04]  /*141b0*/  @P2 STL [R68+0x18e0], R41 ;  /* 0x0018e02944002387 */ /* 0x020fe80000100800 */
[----:B------:R-:W-:Y:S04]  /*141c0*/  @P3 STL [R68+0x1338], R64 ;  /* 0x0013384044003387 */ /* 0x000fe80000100800 */
[----:B------:R-:W-:Y:S04]  /*141d0*/  @P3 STL [R68+0x151c], R65 ;  /* 0x00151c4144003387 */ /* 0x000fe80000100800 */
[----:B------:R-:W-:Y:S04]  /*141e0*/  @P3 STL [R68+0x1700], R66 ;  /* 0x0017004244003387 */ /* 0x000fe80000100800 */
[----:B------:R-:W-:Y:S04]  /*141f0*/  @P3 STL [R68+0x18e4], R67 ;  /* 0x0018e44344003387 */ /* 0x000fe80000100800 */
[----:B------:R-:W-:Y:S04]  /*14200*/  @P1 STL [R68+0x1330], R20 ;  /* 0x0013301444001387 */ /* 0x000fe80000100800 */
[----:B------:R-:W-:Y:S04]  /*14210*/  @P1 STL [R68+0x1514], R34 ;  /* 0x0015142244001387 */ /* 0x000fe80000100800 */
[----:B------:R-:W-:Y:S04]  /*14220*/  @P1 STL [R68+0x16f8], R35 ;  /* 0x0016f82344001387 */ /* 0x000fe80000100800 */
[----:B------:R-:W-:Y:S04]  /*14230*/  @!P2 STL [R68+0x1518], R75 ;  /* 0x0015184b4400a387 */ /* 0x000fe80000100800 */
[----:B------:R-:W-:Y:S04]  /*14240*/  @!P2 STL [R68+0x18e0], R71 ;  /* 0x0018e0474400a387 */ /* 0x000fe80000100800 */
[----:B------:R-:W-:Y:S04]  /*14250*/  @!P3 STL [R68+0x151c], R77 ;  /* 0x00151c4d4400b387 */ /* 0x000fe80000100800 */
[----:B------:R-:W-:Y:S04]  /*14260*/  @!P3 STL [R68+0x18e4], R70 ;  /* 0x0018e4464400b387 */ /* 0x000fe80000100800 */
[----:B------:R0:W-:Y:S04]  /*14270*/  @P0 STL [R68+0x16f4], R16 ;  /* 0x0016f41044000387 */ /* 0x0001e80000100800 */
[----:B------:R1:W-:Y:S04]  /*14280*/  @!P1 STL [R68+0x1514], R39 ;  /* 0x0015142744009387 */ /* 0x0003e80000100800 */
[----:B------:R1:W-:Y:S01]  /*14290*/  STL [R68+0x18dc], R18 ;  /* 0x0018dc1244007387 */ /* 0x0003e20000100800 */
[----:B0-----:R-:W-:-:S03]  /*142a0*/  IADD3 R16, PT, PT, R14, 0x3, RZ ;  /* 0x000000030e107810 */ /* 0x001fc60007ffe0ff */
[----:B------:R1:W-:Y:S04]  /*142b0*/  @!P2 STL [R68+0x1334], RZ ;  /* 0x001334ff4400a387 */ /* 0x0003e80000100800 */
[----:B------:R1:W-:Y:S04]  /*142c0*/  @!P2 STL [R68+0x16fc], RZ ;  /* 0x0016fcff4400a387 */ /* 0x0003e80000100800 */
[----:B------:R1:W-:Y:S04]  /*142d0*/  @!P3 STL [R68+0x1338], RZ ;  /* 0x001338ff4400b387 */ /* 0x0003e80000100800 */
[----:B------:R1:W-:Y:S04]  /*142e0*/  @!P3 STL [R68+0x1700], RZ ;  /* 0x001700ff4400b387 */ /* 0x0003e80000100800 */
[----:B------:R1:W-:Y:S04]  /*142f0*/  @!P1 STL [R68+0x1330], RZ ;  /* 0x001330ff44009387 */ /* 0x0003e80000100800 */
[----:B------:R1:W-:Y:S04]  /*14300*/  @!P1 STL [R68+0x16f8], RZ ;  /* 0x0016f8ff44009387 */ /* 0x0003e80000100800 */
[----:B------:R1:W-:Y:S04]  /*14310*/  @P0 STL [R68+0x132c], R9 ;  /* 0x00132c0944000387 */ /* 0x0003e80000100800 */
[----:B------:R1:W-:Y:S04]  /*14320*/  @P0 STL [R68+0x1510], R15 ;  /* 0x0015100f44000387 */ /* 0x0003e80000100800 */
[----:B------:R1:W-:Y:S01]  /*14330*/  @P0 STL [R68+0x18d8], R17 ;  /* 0x0018d81144000387 */ /* 0x0003e20000100800 */
[----:B------:R-:W-:Y:S01]  /*14340*/  ISETP.NE.AND P0, PT, R16, R53, PT ;  /* 0x000000351000720c */ /* 0x000fe20003f05270 */
[----:B------:R-:W-:-:S12]  /*14350*/  VIADD R14, R14, 0x4 ;  /* 0x000000040e0e7836 */ /* 0x000fd80000000000 */
[----:B-1----:R-:W-:Y:S05]  /*14360*/  @P0 BRA `(.L_x_530) ;  /* 0xfffffff800f00947 */ /* 0x002fea000383ffff */
[----:B------:R-:W-:Y:S05]  /*14370*/  BSYNC.RECONVERGENT B0 ;  /* 0x0000000000007941 */ /* 0x000fea0003800200 */
.L_x_529:
        /* <DEDUP_REMOVED lines=15> */
.L_x_533:
[----:B------:R-:W-:Y:S01]  /*14470*/  HFMA2 R9, -RZ, RZ, 1.875, 0 ;  /* 0x3f800000ff097431 */ /* 0x000fe200000001ff */
[----:B------:R1:W-:Y:S04]  /*14480*/  STL [R68+0x18e8], R14 ;  /* 0x0018e80e44007387 */ /* 0x0003e80000100800 */
[----:B------:R1:W-:Y:S04]  /*14490*/  STL [R68+0x133c], RZ ;  /* 0x00133cff44007387 */ /* 0x0003e80000100800 */
[----:B------:R1:W-:Y:S04]  /*144a0*/  STL [R68+0x1520], R9 ;  /* 0x0015200944007387 */ /* 0x0003e80000100800 */
[----:B------:R1:W-:Y:S02]  /*144b0*/  STL [R68+0x1704], RZ ;  /* 0x001704ff44007387 */ /* 0x0003e40000100800 */
.L_x_534:
[----:B------:R-:W-:Y:S05]  /*144c0*/  BSYNC.RECONVERGENT B0 ;  /* 0x0000000000007941 */ /* 0x000fea0003800200 */
.L_x_532:
        /* <DEDUP_REMOVED lines=16> */
.L_x_536:
[----:B------:R-:W-:Y:S01]  /*145d0*/  MOV R9, 0x3f800000 ;  /* 0x3f80000000097802 */ /* 0x000fe20000000f00 */
[----:B------:R0:W-:Y:S04]  /*145e0*/  STL [R68+0x18ec], R14 ;  /* 0x0018ec0e44007387 */ /* 0x0001e80000100800 */
[----:B------:R0:W-:Y:S04]  /*145f0*/  STL [R68+0x1340], RZ ;  /* 0x001340ff44007387 */ /* 0x0001e80000100800 */
[----:B------:R0:W-:Y:S04]  /*14600*/  STL [R68+0x1524], R9 ;  /* 0x0015240944007387 */ /* 0x0001e80000100800 */
[----:B------:R0:W-:Y:S02]  /*14610*/  STL [R68+0x1708], RZ ;  /* 0x001708ff44007387 */ /* 0x0001e40000100800 */
.L_x_537:
[----:B------:R-:W-:Y:S05]  /*14620*/  BSYNC.RECONVERGENT B0 ;  /* 0x0000000000007941 */ /* 0x000fea0003800200 */
.L_x_535:
        /* <DEDUP_REMOVED lines=18> */
.L_x_531:
        /* <DEDUP_REMOVED lines=26> */
.L_x_540:
[----:B------:R-:W-:Y:S05]  /*148f0*/  BSYNC.RECONVERGENT B5 ;  /* 0x0000000000057941 */ /* 0x000fea0003800200 */
.L_x_539:
[----:B------:R-:W-:Y:S05]  /*14900*/  BSYNC.RECONVERGENT B4 ;  /* 0x0000000000047941 */ /* 0x000fea0003800200 */
.L_x_538:
        /* <DEDUP_REMOVED lines=15> */
.L_x_542:
[----:B------:R-:W-:Y:S05]  /*14a00*/  BSYNC.RECONVERGENT B4 ;  /* 0x0000000000047941 */ /* 0x000fea0003800200 */
.L_x_541:
[----:B------:R-:W-:Y:S01]  /*14a10*/  FSEL R34, R34, RZ, P4 ;  /* 0x000000ff22227208 */ /* 0x000fe20002000000 */
[----:B------:R-:W-:Y:S01]  /*14a20*/  HFMA2 R14, -RZ, RZ, 0, 5.9604644775390625e-08 ;  /* 0x00000001ff0e7431 */ /* 0x000fe200000001ff */
[----:B------:R-:W-:Y:S03]  /*14a30*/  BSSY.RECONVERGENT B4, `(.L_x_543) ;  /* 0x00000c4000047945 */ /* 0x000fe60003800200 */
[----:B------:R0:W-:Y:S03]  /*14a40*/  STL [R1+0x18dc], R34 ;  /* 0x0018dc2201007387 */ /* 0x0001e60000100800 */
.L_x_576:
[C---:B------:R-:W-:Y:S01]  /*14a50*/  IMAD R18, R14.reuse, 0x4, R1 ;  /* 0x000000040e127824 */ /* 0x040fe200078e0201 */
[----:B-1----:R-:W-:-:S04]  /*14a60*/  LEA R16, R14, R37, 0x2 ;  /* 0x000000250e107211 */ /* 0x002fc800078e10ff */
        /* <DEDUP_REMOVED lines=23> */
.L_x_547:
[----:B------:R-:W-:Y:S05]  /*14be0*/  BSYNC.RECONVERGENT B6 ;  /* 0x0000000000067941 */ /* 0x000fea0003800200 */
.L_x_546:
[----:B------:R-:W-:-:S07]  /*14bf0*/  IMAD.MOV.U32 R65, RZ, RZ, R34 ;  /* 0x000000ffff417224 */ /* 0x000fce00078e0022 */
.L_x_545:
[----:B------:R-:W-:Y:S05]  /*14c00*/  BSYNC.RECONVERGENT B5 ;  /* 0x0000000000057941 */ /* 0x000fea0003800200 */
.L_x_544:
[----:B------:R1:W-:Y:S01]  /*14c10*/  STL [R16], R65 ;  /* 0x0000004110007387 */ /* 0x0003e20000100800 */
[----:B------:R-:W-:Y:S01]  /*14c20*/  BSSY.RECONVERGENT B5, `(.L_x_548) ;  /* 0x0000015000057945 */ /* 0x000fe20003800200 */
[----:B------:R-:W-:Y:S01]  /*14c30*/  HFMA2 R64, -RZ, RZ, 0, 0 ;  /* 0x00000000ff407431 */ /* 0x000fe200000001ff */
[----:B------:R-:W-:Y:S02]  /*14c40*/  LEA R15, R14, R33, 0x2 ;  /* 0x000000210e0f7211 */ /* 0x000fe400078e10ff */
[----:B------:R-:W-:Y:S05]  /*14c50*/  @!P4 BRA `(.L_x_549) ;  /* 0x000000000044c947 */ /* 0x000fea0003800000 */
[----:B0-----:R-:W2:Y:S04]  /*14c60*/  LDL R34, [R15] ;  /* 0x000000000f227983 */ /* 0x001ea80000100800 */
[----:B------:R-:W2:Y:S01]  /*14c70*/  LDL R35, [R15+-0x4] ;  /* 0xfffffc000f237983 */ /* 0x000ea20000100800 */
        /* <DEDUP_REMOVED lines=13> */
.L_x_551:
[----:B------:R-:W-:Y:S05]  /*14d50*/  BSYNC.RECONVERGENT B6 ;  /* 0x0000000000067941 */ /* 0x000fea0003800200 */
.L_x_550:
[----:B------:R-:W-:-:S07]  /*14d60*/  MOV R64, R34 ;  /* 0x0000002200407202 */ /* 0x000fce0000000f00 */
.L_x_549:
[----:B------:R-:W-:Y:S05]  /*14d70*/  BSYNC.RECONVERGENT B5 ;  /* 0x0000000000057941 */ /* 0x000fea0003800200 */
.L_x_548:
[----:B------:R2:W-:Y:S04]  /*14d80*/  STL [R15], R64 ;  /* 0x000000400f007387 */ /* 0x0005e80000100800 */
[----:B------:R-:W3:Y:S04]  /*14d90*/  LDL R20, [R18+0x1518] ;  /* 0x0015180012147983 */ /* 0x000ee80000100800 */
[----:B------:R-:W3:Y:S01]  /*14da0*/  LDL R9, [R18+0x1334] ;  /* 0x0013340012097983 */ /* 0x000ee20000100800 */
[----:B------:R-:W-:Y:S01]  /*14db0*/  BSSY.RECONVERGENT B5, `(.L_x_552) ;  /* 0x0000015000057945 */ /* 0x000fe20003800200 */
[----:B---3--:R-:W-:Y:S01]  /*14dc0*/  FFMA R20, -R9, R65, R20 ;  /* 0x0000004109147223 */ /* 0x008fe20000000114 */
[----:B-1----:R-:W-:-:S04]  /*14dd0*/  IMAD.MOV.U32 R65, RZ, RZ, RZ ;  /* 0x000000ffff417224 */ /* 0x002fc800078e00ff */
        /* <DEDUP_REMOVED lines=16> */
.L_x_555:
[----:B------:R-:W-:Y:S05]  /*14ee0*/  BSYNC.RECONVERGENT B6 ;  /* 0x0000000000067941 */ /* 0x000fea0003800200 */
.L_x_554:
[----:B------:R-:W-:-:S07]  /*14ef0*/  MOV R65, R34 ;  /* 0x0000002200417202 */ /* 0x000fce0000000f00 */
.L_x_553:
[----:B------:R-:W-:Y:S05]  /*14f00*/  BSYNC.RECONVERGENT B5 ;  /* 0x0000000000057941 */ /* 0x000fea0003800200 */
.L_x_552:
[----:B------:R1:W-:Y:S01]  /*14f10*/  STL [R16+0x4], R65 ;  /* 0x0000044110007387 */ /* 0x0003e20000100800 */
[----:B------:R-:W-:Y:S01]  /*14f20*/  BSSY.RECONVERGENT B5, `(.L_x_556) ;  /* 0x0000013000057945 */ /* 0x000fe20003800200 */
[----:B------:R-:W-:-:S03]  /*14f30*/  HFMA2 R66, -RZ, RZ, 0, 0 ;  /* 0x00000000ff427431 */ /* 0x000fc600000001ff */
[----:B------:R-:W-:Y:S05]  /*14f40*/  @!P4 BRA `(.L_x_557) ;  /* 0x000000000040c947 */ /* 0x000fea0003800000 */
[----:B0-----:R-:W2:Y:S01]  /*14f50*/  LDL R34, [R15+0x4] ;  /* 0x000004000f227983 */ /* 0x001ea20000100800 */
        /* <DEDUP_REMOVED lines=13> */
.L_x_559:
[----:B------:R-:W-:Y:S05]  /*15030*/  BSYNC.RECONVERGENT B6 ;  /* 0x0000000000067941 */ /* 0x000fea0003800200 */
.L_x_558:
[----:B------:R-:W-:-:S07]  /*15040*/  IMAD.MOV.U32 R66, RZ, RZ, R34 ;  /* 0x000000ffff427224 */ /* 0x000fce00078e0022 */
.L_x_557:
[----:B------:R-:W-:Y:S05]  /*15050*/  BSYNC.RECONVERGENT B5 ;  /* 0x0000000000057941 */ /* 0x000fea0003800200 */
.L_x_556:
        /* <DEDUP_REMOVED lines=22> */
.L_x_563:
[----:B------:R-:W-:Y:S05]  /*151c0*/  BSYNC.RECONVERGENT B6 ;  /* 0x0000000000067941 */ /* 0x000fea0003800200 */
.L_x_562:
[----:B------:R-:W-:-:S07]  /*151d0*/  MOV R65, R34 ;  /* 0x0000002200417202 */ /* 0x000fce0000000f00 */
.L_x_561:
[----:B------:R-:W-:Y:S05]  /*151e0*/  BSYNC.RECONVERGENT B5 ;  /* 0x0000000000057941 */ /* 0x000fea0003800200 */
.L_x_560:
        /* <DEDUP_REMOVED lines=18> */
.L_x_567:
[----:B------:R-:W-:Y:S05]  /*15310*/  BSYNC.RECONVERGENT B6 ;  /* 0x0000000000067941 */ /* 0x000fea0003800200 */
.L_x_566:
[----:B------:R-:W-:-:S07]  /*15320*/  MOV R64, R34 ;  /* 0x0000002200407202 */ /* 0x000fce0000000f00 */
.L_x_565:
[----:B------:R-:W-:Y:S05]  /*15330*/  BSYNC.RECONVERGENT B5 ;  /* 0x0000000000057941 */ /* 0x000fea0003800200 */
.L_x_564:
        /* <DEDUP_REMOVED lines=22> */
.L_x_571:
[----:B------:R-:W-:Y:S05]  /*154a0*/  BSYNC.RECONVERGENT B6 ;  /* 0x0000000000067941 */ /* 0x000fea0003800200 */
.L_x_570:
[----:B------:R-:W-:-:S07]  /*154b0*/  MOV R65, R34 ;  /* 0x0000002200417202 */ /* 0x000fce0000000f00 */
.L_x_569:
[----:B------:R-:W-:Y:S05]  /*154c0*/  BSYNC.RECONVERGENT B5 ;  /* 0x0000000000057941 */ /* 0x000fea0003800200 */
.L_x_568:
[----:B------:R1:W-:Y:S01]  /*154d0*/  STL [R16+0xc], R65 ;  /* 0x00000c4110007387 */ /* 0x0003e20000100800 */
[----:B------:R-:W-:Y:S01]  /*154e0*/  BSSY.RECONVERGENT B5, `(.L_x_572) ;  /* 0x0000013000057945 */ /* 0x000fe20003800200 */
[----:B------:R-:W-:-:S03]  /*154f0*/  IMAD.MOV.U32 R66, RZ, RZ, RZ ;  /* 0x000000ffff427224 */ /* 0x000fc600078e00ff */
        /* <DEDUP_REMOVED lines=15> */
.L_x_575:
[----:B------:R-:W-:Y:S05]  /*155f0*/  BSYNC.RECONVERGENT B6 ;  /* 0x0000000000067941 */ /* 0x000fea0003800200 */
.L_x_574:
[----:B------:R-:W-:-:S07]  /*15600*/  MOV R66, R34 ;  /* 0x0000002200427202 */ /* 0x000fce0000000f00 */
.L_x_573:
[----:B------:R-:W-:Y:S05]  /*15610*/  BSYNC.RECONVERGENT B5 ;  /* 0x0000000000057941 */ /* 0x000fea0003800200 */
.L_x_572:
[----:B------:R2:W-:Y:S01]  /*15620*/  STL [R15+0xc], R66 ;  /* 0x00000c420f007387 */ /* 0x0005e20000100800 */
[C---:B------:R-:W-:Y:S02]  /*15630*/  IADD3 R20, PT, PT, R14.reuse, 0x3, RZ ;  /* 0x000000030e147810 */ /* 0x040fe40007ffe0ff */
[----:B------:R-:W-:Y:S02]  /*15640*/  IADD3 R14, PT, PT, R14, 0x4, RZ ;  /* 0x000000040e0e7810 */ /* 0x000fe40007ffe0ff */
[----:B------:R-:W-:-:S13]  /*15650*/  ISETP.NE.AND P0, PT, R20, R55, PT ;  /* 0x000000371400720c */ /* 0x000fda0003f05270 */
[----:B--2---:R-:W-:Y:S05]  /*15660*/  @P0 BRA `(.L_x_576) ;  /* 0xfffffff000f80947 */ /* 0x004fea000383ffff */
[----:B------:R-:W-:Y:S05]  /*15670*/  BSYNC.RECONVERGENT B4 ;  /* 0x0000000000047941 */ /* 0x000fea0003800200 */
.L_x_543:
[----:B------:R-:W-:Y:S05]  /*15680*/  @!P5 BRA `(.L_x_577) ;  /* 0x000000080040d947 */ /* 0x000fea0003800000 */
[----:B------:R-:W2:Y:S04]  /*15690*/  LDL R20, [R18+0x1524] ;  /* 0x0015240012147983 */ /* 0x000ea80000100800 */
[----:B------:R-:W2:Y:S01]  /*156a0*/  LDL R9, [R18+0x1340] ;  /* 0x0013400012097983 */ /* 0x000ea20000100800 */
[----:B------:R-:W-:Y:S01]  /*156b0*/  BSSY.RECONVERGENT B4, `(.L_x_578) ;  /* 0x0000015000047945 */ /* 0x000fe20003800200 */
[----:B------:R-:W-:Y:S02]  /*156c0*/  IMAD.MOV.U32 R64, RZ, RZ, RZ ;  /* 0x000000ffff407224 */ /* 0x000fe400078e00ff */
[----:B--2---:R-:W-:-:S05]  /*156d0*/  FFMA R20, -R9, R65, R20 ;  /* 0x0000004109147223 */ /* 0x004fca0000000114 */
[----:B------:R-:W-:-:S04]  /*156e0*/  FSETP.NEU.AND P4, PT, R20, RZ, PT ;  /* 0x000000ff1400720b */ /* 0x000fc80003f8d000 */
[----:B------:R-:W-:-:S13]  /*156f0*/  ISETP.EQ.OR P0, PT, R14, R43, !P4 ;  /* 0x0000002b0e00720c */ /* 0x000fda0006702670 */
[----:B------:R-:W-:Y:S05]  /*15700*/  @P0 BRA `(.L_x_579) ;  /* 0x00000000003c0947 */ /* 0x000fea0003800000 */
[----:B------:R-:W2:Y:S01]  /*15710*/  LDL R89, [R18+0x1708] ;  /* 0x0017080012597983 */ /* 0x000ea20000100800 */
[----:B------:R-:W3:Y:S01]  /*15720*/  MUFU.RCP R35, R20 ;  /* 0x0000001400237308 */ /* 0x000ee20000001000 */
[----:B------:R-:W-:Y:S01]  /*15730*/  BSSY.RECONVERGENT B5, `(.L_x_580) ;  /* 0x000000b000057945 */ /* 0x000fe20003800200 */
[----:B---3--:R-:W-:-:S04]  /*15740*/  FFMA R14, -R20, R35, 1 ;  /* 0x3f800000140e7423 */ /* 0x008fc80000000123 */
[----:B------:R-:W-:Y:S02]  /*15750*/  FFMA R14, R35, R14, R35 ;  /* 0x0000000e230e7223 */ /* 0x000fe40000000023 */
[----:B--2---:R-:W2:Y:S02]  /*15760*/  FCHK P0, R89, R20 ;  /* 0x0000001459007302 */ /* 0x004ea40000000000 */
[----:B------:R-:W-:-:S04]  /*15770*/  FFMA R35, R89, R14, RZ ;  /* 0x0000000e59237223 */ /* 0x000fc800000000ff */
[----:B0-----:R-:W-:-:S04]  /*15780*/  FFMA R34, -R20, R35, R89 ;  /* 0x0000002314227223 */ /* 0x001fc80000000159 */
[----:B------:R-:W-:Y:S01]  /*15790*/  FFMA R34, R14, R34, R35 ;  /* 0x000000220e227223 */ /* 0x000fe20000000023 */
[----:B--2---:R-:W-:Y:S06]  /*157a0*/  @!P0 BRA `(.L_x_581) ;  /* 0x00000000000c8947 */ /* 0x004fec0003800000 */
[----:B------:R-:W-:Y:S02]  /*157b0*/  MOV R39, R20 ;  /* 0x0000001400277202 */ /* 0x000fe40000000f00 */
[----:B------:R-:W-:-:S07]  /*157c0*/  MOV R38, 0x157e0 ;  /* 0x000157e000267802 */ /* 0x000fce0000000f00 */
[----:B-1----:R-:W-:Y:S05]  /*157d0*/  CALL.REL.NOINC `($__internal_1_$__cuda_sm3x_div_rn_noftz_f32_slowpath) ;  /* 0x000002cc003c7944 */ /* 0x002fea0003c00000 */
.L_x_581:
[----:B------:R-:W-:Y:S05]  /*157e0*/  BSYNC.RECONVERGENT B5 ;  /* 0x0000000000057941 */ /* 0x000fea0003800200 */
.L_x_580:
[----:B------:R-:W-:-:S07]  /*157f0*/  MOV R64, R34 ;  /* 0x0000002200407202 */ /* 0x000fce0000000f00 */
.L_x_579:
[----:B------:R-:W-:Y:S05]  /*15800*/  BSYNC.RECONVERGENT B4 ;  /* 0x0000000000047941 */ /* 0x000fea0003800200 */
.L_x_578:
[----:B------:R2:W-:Y:S01]  /*15810*/  STL [R16+0x10], R64 ;  /* 0x0000104010007387 */ /* 0x0005e20000100800 */
[----:B------:R-:W-:Y:S01]  /*15820*/  BSSY.RECONVERGENT B4, `(.L_x_582) ;  /* 0x0000013000047945 */ /* 0x000fe20003800200 */
[----:B------:R-:W-:-:S03]  /*15830*/  HFMA2 R14, -RZ, RZ, 0, 0 ;  /* 0x00000000ff0e7431 */ /* 0x000fc600000001ff */
        /* <DEDUP_REMOVED lines=14> */
[----:B-12---:R-:W-:Y:S05]  /*15920*/  CALL.REL.NOINC `($__internal_1_$__cuda_sm3x_div_rn_noftz_f32_slowpath) ;  /* 0x000002c800e87944 */ /* 0x006fea0003c00000 */
[----:B------:R-:W-:-:S07]  /*15930*/  IMAD.MOV.U32 R14, RZ, RZ, R34 ;  /* 0x000000ffff0e7224 */ /* 0x000fce00078e0022 */
.L_x_584:
[----:B------:R-:W-:Y:S05]  /*15940*/  BSYNC.RECONVERGENT B5 ;  /* 0x0000000000057941 */ /* 0x000fea0003800200 */
.L_x_583:
[----:B------:R-:W-:Y:S05]  /*15950*/  BSYNC.RECONVERGENT B4 ;  /* 0x0000000000047941 */ /* 0x000fea0003800200 */
.L_x_582:
[----:B------:R3:W-:Y:S01]  /*15960*/  STL [R15+0x10], R14 ;  /* 0x0000100e0f007387 */ /* 0x0007e20000100800 */
[----:B------:R-:W-:-:S13]  /*15970*/  ISETP.NE.AND P0, PT, R63, 0x1, PT ;  /* 0x000000013f00780c */ /* 0x000fda0003f05270 */
[----:B---3--:R-:W-:Y:S05]  /*15980*/  @!P0 BRA `(.L_x_577) ;  /* 0x0000000400808947 */ /* 0x008fea0003800000 */
[----:B------:R-:W2:Y:S04]  /*15990*/  LDL R20, [R18+0x1528] ;  /* 0x0015280012147983 */ /* 0x000ea80000100800 */
[----:B------:R-:W2:Y:S01]  /*159a0*/  LDL R9, [R18+0x1344] ;  /* 0x0013440012097983 */ /* 0x000ea20000100800 */
[----:B------:R-:W-:Y:S01]  /*159b0*/  BSSY.RECONVERGENT B4, `(.L_x_585) ;  /* 0x0000016000047945 */ /* 0x000fe20003800200 */
[----:B-1----:R-:W-:Y:S02]  /*159c0*/  HFMA2 R65, -RZ, RZ, 0, 0 ;  /* 0x00000000ff417431 */ /* 0x002fe400000001ff */
[----:B--2---:R-:W-:Y:S01]  /*159d0*/  FFMA R64, -R9, R64, R20 ;  /* 0x0000004009407223 */ /* 0x004fe20000000114 */
[----:B------:R-:W-:-:S04]  /*159e0*/  IADD3 R20, PT, PT, R26, -0x7, RZ ;  /* 0xfffffff91a147810 */ /* 0x000fc80007ffe0ff */
        /* <DEDUP_REMOVED lines=16> */
.L_x_588:
[----:B------:R-:W-:Y:S05]  /*15af0*/  BSYNC.RECONVERGENT B5 ;  /* 0x0000000000057941 */ /* 0x000fea0003800200 */
.L_x_587:
[----:B------:R-:W-:-:S07]  /*15b00*/  MOV R65, R34 ;  /* 0x0000002200417202 */ /* 0x000fce0000000f00 */
.L_x_586:
[----:B------:R-:W-:Y:S05]  /*15b10*/  BSYNC.RECONVERGENT B4 ;  /* 0x0000000000047941 */ /* 0x000fea0003800200 */
.L_x_585:
[----:B------:R1:W-:Y:S01]  /*15b20*/  STL [R16+0x14], R65 ;  /* 0x0000144110007387 */ /* 0x0003e20000100800 */
[----:B------:R-:W-:Y:S01]  /*15b30*/  BSSY.RECONVERGENT B4, `(.L_x_589) ;  /* 0x0000013000047945 */ /* 0x000fe20003800200 */
[----:B------:R-:W-:-:S03]  /*15b40*/  IMAD.MOV.U32 R20, RZ, RZ, RZ ;  /* 0x000000ffff147224 */ /* 0x000fc600078e00ff */
        /* <DEDUP_REMOVED lines=16> */
.L_x_591:
[----:B------:R-:W-:Y:S05]  /*15c50*/  BSYNC.RECONVERGENT B5 ;  /* 0x0000000000057941 */ /* 0x000fea0003800200 */
.L_x_590:
[----:B------:R-:W-:Y:S05]  /*15c60*/  BSYNC.RECONVERGENT B4 ;  /* 0x0000000000047941 */ /* 0x000fea0003800200 */
.L_x_589:
[----:B------:R3:W-:Y:S01]  /*15c70*/  STL [R15+0x14], R20 ;  /* 0x000014140f007387 */ /* 0x0007e20000100800 */
[----:B------:R-:W-:-:S13]  /*15c80*/  ISETP.NE.AND P0, PT, R63, 0x2, PT ;  /* 0x000000023f00780c */ /* 0x000fda0003f05270 */
[----:B---3--:R-:W-:Y:S05]  /*15c90*/  @!P0 BRA `(.L_x_577) ;  /* 0x0000000000bc8947 */ /* 0x008fea0003800000 */
[----:B------:R-:W2:Y:S04]  /*15ca0*/  LDL R14, [R18+0x152c] ;  /* 0x00152c00120e7983 */ /* 0x000ea80000100800 */
[----:B------:R-:W2:Y:S01]  /*15cb0*/  LDL R9, [R18+0x1348] ;  /* 0x0013480012097983 */ /* 0x000ea20000100800 */
[----:B0-----:R-:W-:Y:S01]  /*15cc0*/  IADD3 R34, PT, PT, R26, -0x8, RZ ;  /* 0xfffffff81a227810 */ /* 0x001fe20007ffe0ff */
[----:B------:R-:W-:Y:S01]  /*15cd0*/  BSSY.RECONVERGENT B4, `(.L_x_592) ;  /* 0x0000015000047945 */ /* 0x000fe20003800200 */
[----:B--2---:R-:W-:-:S05]  /*15ce0*/  FFMA R14, -R9, R65, R14 ;  /* 0x00000041090e7223 */ /* 0x004fca000000010e */
[----:B------:R-:W-:-:S04]  /*15cf0*/  FSETP.NEU.AND P4, PT, R14, RZ, PT ;  /* 0x000000ff0e00720b */ /* 0x000fc80003f8d000 */
[----:B------:R-:W-:Y:S01]  /*15d00*/  ISETP.EQ.OR P0, PT, R17, R34, !P4 ;  /* 0x000000221100720c */ /* 0x000fe20006702670 */
[----:B------:R-:W-:-:S12]  /*15d10*/  HFMA2 R17, -RZ, RZ, 0, 0 ;  /* 0x00000000ff117431 */ /* 0x000fd800000001ff */
        /* <DEDUP_REMOVED lines=15> */
.L_x_594:
[----:B------:R-:W-:Y:S05]  /*15e10*/  BSYNC.RECONVERGENT B5 ;  /* 0x0000000000057941 */ /* 0x000fea0003800200 */
.L_x_593:
[----:B------:R-:W-:Y:S05]  /*15e20*/  BSYNC.RECONVERGENT B4 ;  /* 0x0000000000047941 */ /* 0x000fea0003800200 */
.L_x_592:
[----:B------:R0:W-:Y:S01]  /*15e30*/  STL [R16+0x18], R17 ;  /* 0x0000181110007387 */ /* 0x0001e20000100800 */
[----:B------:R-:W-:Y:S01]  /*15e40*/  BSSY.RECONVERGENT B4, `(.L_x_595) ;  /* 0x0000013000047945 */ /* 0x000fe20003800200 */
[----:B------:R-:W-:-:S03]  /*15e50*/  HFMA2 R18, -RZ, RZ, 0, 0 ;  /* 0x00000000ff127431 */ /* 0x000fc600000001ff */
[----:B------:R-:W-:Y:S05]  /*15e60*/  @!P4 BRA `(.L_x_596) ;  /* 0x000000000040c947 */ /* 0x000fea0003800000 */
[----:B01----:R-:W2:Y:S01]  /*15e70*/  LDL R16, [R15+0x18] ;  /* 0x000018000f107983 */ /* 0x003ea20000100800 */
        /* <DEDUP_REMOVED lines=14> */
.L_x_597:
[----:B------:R-:W-:Y:S05]  /*15f60*/  BSYNC.RECONVERGENT B5 ;  /* 0x0000000000057941 */ /* 0x000fea0003800200 */
.L_x_596:
[----:B------:R-:W-:Y:S05]  /*15f70*/  BSYNC.RECONVERGENT B4 ;  /* 0x0000000000047941 */ /* 0x000fea0003800200 */
.L_x_595:
[----:B------:R3:W-:Y:S02]  /*15f80*/  STL [R15+0x18], R18 ;  /* 0x000018120f007387 */ /* 0x0007e40000100800 */
.L_x_577:
[----:B------:R-:W4:Y:S01]  /*15f90*/  LDL R14, [R54+0x18dc] ;  /* 0x0018dc00360e7983 */ /* 0x000f220000100800 */
[----:B012---:R-:W-:-:S03]  /*15fa0*/  IMAD.MOV.U32 R16, RZ, RZ, R47 ;  /* 0x000000ffff107224 */ /* 0x007fc600078e002f */
[----:B----4-:R0:W-:Y:S01]  /*15fb0*/  STL [R45+0x7cc], R14 ;  /* 0x0007cc0e2d007387 */ /* 0x0101e20000100800 */
[----:B------:R-:W-:Y:S05]  /*15fc0*/  @!P5 BRA `(.L_x_598) ;  /* 0x000000000048d947 */ /* 0x000fea0003800000 */
[----:B------:R-:W0:Y:S04]  /*15fd0*/  LDL R9, [R56+0x18dc] ;  /* 0x0018dc0038097983 */ /* 0x000e280000100800 */
[----:B---3--:R-:W0:Y:S01]  /*15fe0*/  LDL R15, [R56+0x1ac0] ;  /* 0x001ac000380f7983 */ /* 0x008e220000100800 */
[----:B------:R-:W-:Y:S02]  /*15ff0*/  ISETP.NE.AND P0, PT, R63, 0x1, PT ;  /* 0x000000013f00780c */ /* 0x000fe40003f05270 */
[----:B------:R-:W-:Y:S01]  /*16000*/  MOV R16, R49 ;  /* 0x0000003100107202 */ /* 0x000fe20000000f00 */
[----:B0-----:R-:W-:-:S05]  /*16010*/  FFMA R14, R14, -R15, R9 ;  /* 0x8000000f0e0e7223 */ /* 0x001fca0000000009 */
[----:B------:R1:W-:Y:S05]  /*16020*/  STL [R45+0x7c8], R14 ;  /* 0x0007c80e2d007387 */ /* 0x0003ea0000100800 */
[----:B------:R-:W-:Y:S05]  /*16030*/  @!P0 BRA `(.L_x_598) ;  /* 0x00000000002c8947 */ /* 0x000fea0003800000 */
[----:B------:R-:W1:Y:S04]  /*16040*/  LDL R9, [R57+0x18dc] ;  /* 0x0018dc0039097983 */ /* 0x000e680000100800 */
[----:B------:R-:W1:Y:S01]  /*16050*/  LDL R15, [R57+0x1ac0] ;  /* 0x001ac000390f7983 */ /* 0x000e620000100800 */
[----:B------:R-:W-:Y:S01]  /*16060*/  ISETP.NE.AND P0, PT, R63, 0x2, PT ;  /* 0x000000023f00780c */ /* 0x000fe20003f05270 */
[----:B-1----:R-:W-:-:S05]  /*16070*/  FFMA R14, R14, -R15, R9 ;  /* 0x8000000f0e0e7223 */ /* 0x002fca0000000009 */
[----:B------:R2:W-:Y:S07]  /*16080*/  STL [R45+0x7c4], R14 ;  /* 0x0007c40e2d007387 */ /* 0x0005ee0000100800 */
[----:B------:R-:W3:Y:S04]  /*16090*/  @P0 LDL R9, [R58+0x18dc] ;  /* 0x0018dc003a090983 */ /* 0x000ee80000100800 */
[----:B------:R-:W3:Y:S01]  /*160a0*/  @P0 LDL R15, [R58+0x1ac0] ;  /* 0x001ac0003a0f0983 */ /* 0x000ee20000100800 */
[----:B------:R-:W-:-:S02]  /*160b0*/  MOV R16, R51 ;  /* 0x0000003300107202 */ /* 0x000fc40000000f00 */
[----:B------:R-:W-:Y:S01]  /*160c0*/  @P0 MOV R16, R61 ;  /* 0x0000003d00100202 */ /* 0x000fe20000000f00 */
[----:B---3--:R-:W-:-:S05]  /*160d0*/  @P0 FFMA R18, R14, -R15, R9 ;  /* 0x8000000f0e120223 */ /* 0x008fca0000000009 */
[----:B------:R2:W-:Y:S02]  /*160e0*/  @P0 STL [R45+0x7c0], R18 ;  /* 0x0007c0122d000387 */ /* 0x0005e40000100800 */
.L_x_598:
[----:B------:R-:W-:Y:S01]  /*160f0*/  BSSY.RECONVERGENT B0, `(.L_x_599) ;  /* 0x000001c000007945 */ /* 0x000fe20003800200 */
.L_x_600:
[----:B----4-:R-:W-:-:S05]  /*16100*/  LEA R20, R16, R1, 0x2 ;  /* 0x0000000110147211 */ /* 0x010fca00078e10ff */
[----:B------:R-:W4:Y:S04]  /*16110*/  LDL R9, [R20+0x18dc] ;  /* 0x0018dc0014097983 */ /* 0x000f280000100800 */
[----:B012---:R-:W4:Y:S04]  /*16120*/  LDL R14, [R20+0x1ac0] ;  /* 0x001ac000140e7983 */ /* 0x007f280000100800 */
[----:B---3--:R-:W4:Y:S01]  /*16130*/  LDL R15, [R20+0x7d8] ;  /* 0x0007d800140f7983 */ /* 0x008f220000100800 */
[----:B------:R-:W-:-:S05]  /*16140*/  VIADD R18, R16, 0xffffffff ;  /* 0xffffffff10127836 */ /* 0x000fca0000000000 */
[----:B------:R-:W-:Y:S01]  /*16150*/  LEA R34, R18, R1, 0x2 ;  /* 0x0000000112227211 */ /* 0x000fe200078e10ff */
        /* <DEDUP_REMOVED lines=10> */
[----:B------:R-:W-:Y:S01]  /*16200*/  IADD3 R18, PT, PT, R16, -0x3, RZ ;  /* 0xfffffffd10127810 */ /* 0x000fe20007ffe0ff */
[----:B--2---:R-:W-:-:S04]  /*16210*/  FFMA R15, R14, -R17, R15 ;  /* 0x800000110e0f7223 */ /* 0x004fc8000000000f */
[----:B------:R-:W-:Y:S01]  /*16220*/  IMAD R17, R18, 0x4, R1 ;  /* 0x0000000412117824 */ /* 0x000fe200078e0201 */
        /* <DEDUP_REMOVED lines=8> */
[----:B------:R-:W-:Y:S05]  /*162b0*/  BSYNC.RECONVERGENT B0 ;  /* 0x0000000000007941 */ /* 0x000fea0003800200 */
.L_x_599:
[----:B----4-:R-:W-:Y:S01]  /*162c0*/  HFMA2 R14, -RZ, RZ, 0, 5.9604644775390625e-08 ;  /* 0x00000001ff0e7431 */ /* 0x010fe200000001ff */
[----:B------:R-:W-:Y:S06]  /*162d0*/  BSSY.RECONVERGENT B0, `(.L_x_601) ;  /* 0x0000016000007945 */ /* 0x000fec0003800200 */
.L_x_602:
        /* <DEDUP_REMOVED lines=18> */
[----:B------:R-:W-:Y:S01]  /*16400*/  ISETP.NE.AND P0, PT, R16, R53, PT ;  /* 0x000000351000720c */ /* 0x000fe20003f05270 */
[----:B------:R-:W-:-:S12]  /*16410*/  VIADD R14, R14, 0x4 ;  /* 0x000000040e0e7836 */ /* 0x000fd80000000000 */
[----:B0-----:R-:W-:Y:S05]  /*16420*/  @P0 BRA `(.L_x_602) ;  /* 0xfffffffc00ac0947 */ /* 0x001fea000383ffff */
[----:B------:R-:W-:Y:S05]  /*16430*/  BSYNC.RECONVERGENT B0 ;  /* 0x0000000000007941 */ /* 0x000fea0003800200 */
.L_x_601:
        /* <DEDUP_REMOVED lines=17> */
.L_x_603:
[----:B------:R-:W-:-:S04]  /*16550*/  IADD3 R19, PT, PT, R19, 0x1, RZ ;  /* 0x0000000113137810 */ /* 0x000fc80007ffe0ff */
[----:B------:R-:W-:-:S13]  /*16560*/  ISETP.NE.AND P0, PT, R19, 0x3, PT ;  /* 0x000000031300780c */ /* 0x000fda0003f05270 */
[----:B------:R-:W-:Y:S05]  /*16570*/  @P0 BRA `(.L_x_604) ;  /* 0xffffffd800240947 */ /* 0x000fea000383ffff */
.L_x_527:
[----:B------:R-:W-:Y:S05]  /*16580*/  BSYNC.RECONVERGENT B3 ;  /* 0x0000000000037941 */ /* 0x000fea0003800200 */
.L_x_524:
[----:B------:R-:W-:-:S06]  /*16590*/  LEA R15, R46, R22, 0x2 ;  /* 0x000000162e0f7211 */ /* 0x000fcc00078e10ff */
[----:B------:R-:W2:Y:S01]  /*165a0*/  LDL R15, [R15] ;  /* 0x000000000f0f7983 */ /* 0x000ea20000100800 */
[----:B------:R-:W-:Y:S01]  /*165b0*/  BSSY.RECONVERGENT B3, `(.L_x_605) ;  /* 0x00001e5000037945 */ /* 0x000fe20003800200 */
[----:B--2---:R-:W-:-:S13]  /*165c0*/  FSETP.GT.AND P0, PT, R15, RZ, PT ;  /* 0x000000ff0f00720b */ /* 0x004fda0003f04000 */
[----:B------:R-:W-:Y:S05]  /*165d0*/  @!P0 BRA `(.L_x_606) ;  /* 0x0000001c00888947 */ /* 0x000fea0003800000 */
[----:B------:R-:W-:Y:S02]  /*165e0*/  ISETP.GT.AND P0, PT, R27, RZ, PT ;  /* 0x000000ff1b00720c */ /* 0x000fe40003f04270 */
[----:B0-----:R-:W-:-:S11]  /*165f0*/  MOV R14, RZ ;  /* 0x000000ff000e7202 */ /* 0x001fd60000000f00 */
[----:B------:R-:W-:Y:S05]  /*16600*/  @!P0 BRA `(.L_x_607) ;  /* 0x0000000000d88947 */ /* 0x000fea0003800000 */
[----:B------:R-:W-:Y:S02]  /*16610*/  IADD3 R9, PT, PT, R27, -R14, RZ ;  /* 0x8000000e1b097210 */ /* 0x000fe40007ffe0ff */
[----:B------:R-:W-:Y:S02]  /*16620*/  PLOP3.LUT P0, PT, PT, PT, PT, 0x80, 0x8 ;  /* 0x000000000008781c */ /* 0x000fe40003f0f070 */
[----:B------:R-:W-:-:S13]  /*16630*/  ISETP.GT.AND P1, PT, R9, 0xc, PT ;  /* 0x0000000c0900780c */ /* 0x000fda0003f24270 */
[----:B------:R-:W-:Y:S05]  /*16640*/  @!P1 BRA `(.L_x_608) ;  /* 0x0000000000789947 */ /* 0x000fea0003800000 */
[----:B------:R-:W-:Y:S01]  /*16650*/  PLOP3.LUT P0, PT, PT, PT, PT, 0x8, 0x80 ;  /* 0x000000000080781c */ /* 0x000fe20003f0e170 */
[----:B------:R-:W-:-:S12]  /*16660*/  VIADD R67, R27, 0xfffffff4 ;  /* 0xfffffff41b437836 */ /* 0x000fd80000000000 */
.L_x_609:
[----:B------:R-:W-:-:S05]  /*16670*/  LEA R9, R14, R1, 0x2 ;  /* 0x000000010e097211 */ /* 0x000fca00078e10ff */
        /* <DEDUP_REMOVED lines=8> */
[----:B------:R-:W-:-:S05]  /*16700*/  IADD3 R20, PT, PT, R14, 0x8, RZ ;  /* 0x000000080e147810 */ /* 0x000fca0007ffe0ff */
[----:B------:R-:W-:Y:S01]  /*16710*/  IMAD R30, R20, 0x4, R1 ;  /* 0x00000004141e7824 */ /* 0x000fe200078e0201 */
[----:B--2---:R2:W-:Y:S04]  /*16720*/  STL.64 [R24+0x1ca8], R34 ;  /* 0x001ca82218007387 */ /* 0x0045e80000100a00 */
[----:B---3--:R2:W-:Y:S04]  /*16730*/  STL.64 [R24+0x1cb0], R38 ;  /* 0x001cb02618007387 */ /* 0x0085e80000100a00 */
[----:B------:R-:W3:Y:S04]  /*16740*/  LDL.64 R40, [R30+0x7d0] ;  /* 0x0007d0001e287983 */ /* 0x000ee80000100a00 */
[----:B------:R-:W4:Y:S01]  /*16750*/  LDL.64 R64, [R30+0x7d8] ;  /* 0x0007d8001e407983 */ /* 0x000f220000100a00 */
[----:B------:R-:W-:-:S04]  /*16760*/  IADD3 R20, PT, PT, R14, 0xc, RZ ;  /* 0x0000000c0e147810 */ /* 0x000fc80007ffe0ff */
        /* <DEDUP_REMOVED lines=10> */
[C---:B--2---:R-:W-:Y:S01]  /*16810*/  IADD3 R24, PT, PT, R20.reuse, 0x7d0, RZ ;  /* 0x000007d014187810 */ /* 0x044fe20007ffe0ff */
[----:B------:R-:W-:-:S07]  /*16820*/  VIADD R30, R20, 0x1ca8 ;  /* 0x00001ca8141e7836 */ /* 0x000fce0000000000 */
.L_x_608:
[----:B------:R-:W-:-:S04]  /*16830*/  IADD3 R9, PT, PT, R27, -R14, RZ ;  /* 0x8000000e1b097210 */ /* 0x000fc80007ffe0ff */
        /* <DEDUP_REMOVED lines=17> */
.L_x_610:
[----:B------:R-:W-:-:S13]  /*16950*/  ISETP.NE.OR P0, PT, R14, R27, P0 ;  /* 0x0000001b0e00720c */ /* 0x000fda0000705670 */
[----:B------:R-:W-:Y:S05]  /*16960*/  @!P0 BRA `(.L_x_611) ;  /* 0x0000000000288947 */ /* 0x000fea0003800000 */
.L_x_607:
        /* <DEDUP_REMOVED lines=8> */
[C---:B------:R-:W-:Y:S01]  /*169f0*/  VIADD R24, R30.reuse, 0x7d0 ;  /* 0x000007d01e187836 */ /* 0x040fe20000000000 */
[----:B-1----:R-:W-:-:S07]  /*16a00*/  IADD3 R30, PT, PT, R30, 0x1ca8, RZ ;  /* 0x00001ca81e1e7810 */ /* 0x002fce0007ffe0ff */
.L_x_611:
        /* <DEDUP_REMOVED lines=11> */
.L_x_612:
[----:B0-----:R0:W5:Y:S01]  /*16ac0*/  LDL R16, [R1+0x1ca8] ;  /* 0x001ca80001107983 */ /* 0x0011620000100800 */
[----:B------:R-:W-:-:S07]  /*16ad0*/  HFMA2 R14, -RZ, RZ, 0, 0 ;  /* 0x00000000ff0e7431 */ /* 0x000fce00000001ff */
.L_x_641:
[----:B--2---:R-:W-:-:S05]  /*16ae0*/  LEA R17, R14, R25, 0x2 ;  /* 0x000000190e117211 */ /* 0x004fca00078e10ff */
[----:B----4-:R-:W2:Y:S01]  /*16af0*/  LDL R18, [R17] ;  /* 0x0000000011127983 */ /* 0x010ea20000100800 */
[----:B------:R-:W-:Y:S01]  /*16b00*/  BSSY.RECONVERGENT B4, `(.L_x_613) ;  /* 0x0000033000047945 */ /* 0x000fe20003800200 */
[----:B-1---5:R-:W-:Y:S01]  /*16b10*/  MOV R9, R16 ;  /* 0x0000001000097202 */ /* 0x022fe20000000f00 */
[----:B--2---:R-:W-:-:S05]  /*16b20*/  FADD R18, -R15, R18 ;  /* 0x000000120f127221 */ /* 0x004fca0000000100 */
[----:B------:R-:W-:-:S04]  /*16b30*/  FMNMX R64, RZ, R18, !PT ;  /* 0x00000012ff407209 */ /* 0x000fc80007800000 */
[----:B------:R-:W-:-:S13]  /*16b40*/  FSETP.GTU.AND P0, PT, R64, RZ, PT ;  /* 0x000000ff4000720b */ /* 0x000fda0003f0c000 */
[----:B---3--:R-:W-:Y:S05]  /*16b50*/  @!P0 BRA `(.L_x_614) ;  /* 0x0000000000b48947 */ /* 0x008fea0003800000 */
[----:B------:R-:W-:-:S13]  /*16b60*/  FSETP.GE.AND P0, PT, R64, R23, PT ;  /* 0x000000174000720b */ /* 0x000fda0003f06000 */
[----:B------:R-:W-:Y:S05]  /*16b70*/  @!P0 BRA `(.L_x_615) ;  /* 0x0000000000088947 */ /* 0x000fea0003800000 */
[----:B------:R1:W5:Y:S01]  /*16b80*/  LDL R9, [R45+0x1ca8] ;  /* 0x001ca8002d097983 */ /* 0x0003620000100800 */
[----:B------:R-:W-:Y:S05]  /*16b90*/  BRA `(.L_x_614) ;  /* 0x0000000000a47947 */ /* 0x000fea0003800000 */
.L_x_615:
[----:B------:R-:W1:Y:S01]  /*16ba0*/  MUFU.RCP R18, R21 ;  /* 0x0000001500127308 */ /* 0x000e620000001000 */
[----:B------:R-:W-:Y:S07]  /*16bb0*/  BSSY.RECONVERGENT B5, `(.L_x_616) ;  /* 0x000000c000057945 */ /* 0x000fee0003800200 */
[----:B------:R-:W2:Y:S01]  /*16bc0*/  FCHK P0, R64, R21 ;  /* 0x0000001540007302 */ /* 0x000ea20000000000 */
[----:B-1----:R-:W-:-:S04]  /*16bd0*/  FFMA R9, R18, -R21, 1 ;  /* 0x3f80000012097423 */ /* 0x002fc80000000815 */
[----:B------:R-:W-:-:S04]  /*16be0*/  FFMA R9, R18, R9, R18 ;  /* 0x0000000912097223 */ /* 0x000fc80000000012 */
[----:B------:R-:W-:-:S04]  /*16bf0*/  FFMA R18, R9, R64, RZ ;  /* 0x0000004009127223 */ /* 0x000fc800000000ff */
[----:B------:R-:W-:-:S04]  /*16c00*/  FFMA R19, R18, -R21, R64 ;  /* 0x8000001512137223 */ /* 0x000fc80000000040 */
[----:B------:R-:W-:Y:S01]  /*16c10*/  FFMA R34, R9, R19, R18 ;  /* 0x0000001309227223 */ /* 0x000fe20000000012 */
[----:B--2---:R-:W-:Y:S06]  /*16c20*/  @!P0 BRA `(.L_x_617) ;  /* 0x0000000000108947 */ /* 0x004fec0003800000 */
[----:B------:R-:W-:Y:S01]  /*16c30*/  IMAD.MOV.U32 R89, RZ, RZ, R64 ;  /* 0x000000ffff597224 */ /* 0x000fe200078e0040 */
[----:B------:R-:W-:Y:S02]  /*16c40*/  MOV R39, R21 ;  /* 0x0000001500277202 */ /* 0x000fe40000000f00 */
[----:B------:R-:W-:-:S07]  /*16c50*/  MOV R38, 0x16c70 ;  /* 0x00016c7000267802 */ /* 0x000fce0000000f00 */
[----:B0-----:R-:W-:Y:S05]  /*16c60*/  CALL.REL.NOINC `($__internal_1_$__cuda_sm3x_div_rn_noftz_f32_slowpath) ;  /* 0x000002b800187944 */ /* 0x001fea0003c00000 */
.L_x_617:
[----:B------:R-:W-:Y:S05]  /*16c70*/  BSYNC.RECONVERGENT B5 ;  /* 0x0000000000057941 */ /* 0x000fea0003800200 */
.L_x_616:
[----:B------:R-:W1:Y:S02]  /*16c80*/  F2I.TRUNC.NTZ R9, R34 ;  /* 0x0000002200097305 */ /* 0x000e64000020f100 */
[----:B-1----:R-:W-:Y:S02]  /*16c90*/  ISETP.GE.AND P0, PT, R9, R26, PT ;  /* 0x0000001a0900720c */ /* 0x002fe40003f06270 */
[----:B------:R-:W-:-:S04]  /*16ca0*/  VIMNMX R9, PT, PT, RZ, R9, !PT ;  /* 0x00000009ff097248 */ /* 0x000fc80007fe0100 */
[----:B------:R-:W-:-:S04]  /*16cb0*/  SEL R66, R9, R44, !P0 ;  /* 0x0000002c09427207 */ /* 0x000fc80004000000 */
[----:B------:R-:W-:-:S05]  /*16cc0*/  LEA R20, R66, R1, 0x2 ;  /* 0x0000000142147211 */ /* 0x000fca00078e10ff */
[----:B------:R-:W2:Y:S01]  /*16cd0*/  LDL R9, [R20+0x400] ;  /* 0x0004000014097983 */ /* 0x000ea20000100800 */
[----:B------:R-:W1:Y:S01]  /*16ce0*/  MUFU.RCP R18, R21 ;  /* 0x0000001500127308 */ /* 0x000e620000001000 */
[----:B------:R-:W-:Y:S01]  /*16cf0*/  BSSY.RECONVERGENT B5, `(.L_x_618) ;  /* 0x000000c000057945 */ /* 0x000fe20003800200 */
[----:B-1----:R-:W-:Y:S01]  /*16d00*/  FFMA R19, R18, -R21, 1 ;  /* 0x3f80000012137423 */ /* 0x002fe20000000815 */
[----:B--2---:R-:W-:-:S03]  /*16d10*/  FADD R89, R64, -R9 ;  /* 0x8000000940597221 */ /* 0x004fc60000000000 */
        /* <DEDUP_REMOVED lines=8> */
[----:B0-----:R-:W-:Y:S05]  /*16da0*/  CALL.REL.NOINC `($__internal_1_$__cuda_sm3x_div_rn_noftz_f32_slowpath) ;  /* 0x000002b400c87944 */ /* 0x001fea0003c00000 */
.L_x_619:
[----:B------:R-:W-:Y:S05]  /*16db0*/  BSYNC.RECONVERGENT B5 ;  /* 0x0000000000057941 */ /* 0x000fea0003800200 */
.L_x_618:
[----:B------:R-:W-:-:S05]  /*16dc0*/  LEA R66, R66, R1, 0x2 ;  /* 0x0000000142427211 */ /* 0x000fca00078e10ff */
[----:B------:R-:W2:Y:S04]  /*16dd0*/  LDL R9, [R66+0x1ca8] ;  /* 0x001ca80042097983 */ /* 0x000ea80000100800 */
[----:B------:R-:W3:Y:S01]  /*16de0*/  LDL R19, [R66+0x1cac] ;  /* 0x001cac0042137983 */ /* 0x000ee20000100800 */
[----:B------:R-:W-:-:S04]  /*16df0*/  FADD.SAT R34, RZ, R34 ;  /* 0x00000022ff227221 */ /* 0x000fc80000002000 */
[----:B------:R-:W-:-:S04]  /*16e00*/  FADD R18, -R34, 1 ;  /* 0x3f80000022127421 */ /* 0x000fc80000000100 */
[----:B--2---:R-:W-:-:S04]  /*16e10*/  FMUL R9, R9, R18 ;  /* 0x0000001209097220 */ /* 0x004fc80000400000 */
[----:B---3--:R-:W-:-:S07]  /*16e20*/  FFMA R9, R34, R19, R9 ;  /* 0x0000001322097223 */ /* 0x008fce0000000009 */
.L_x_614:
[----:B------:R-:W-:Y:S05]  /*16e30*/  BSYNC.RECONVERGENT B4 ;  /* 0x0000000000047941 */ /* 0x000fea0003800200 */
.L_x_613:
[----:B------:R-:W-:-:S05]  /*16e40*/  IMAD R18, R14, 0x4, R1 ;  /* 0x000000040e127824 */ /* 0x000fca00078e0201 */
[----:B------:R-:W2:Y:S02]  /*16e50*/  LDL R20, [R18+0x9b8] ;  /* 0x0009b80012147983 */ /* 0x000ea40000100800 */
[----:B--2--5:R-:W-:-:S05]  /*16e60*/  FMNMX R9, R20, R9, !PT ;  /* 0x0000000914097209 */ /* 0x024fca0007800000 */
[----:B------:R2:W-:Y:S04]  /*16e70*/  STL [R18+0x7d0], R9 ;  /* 0x0007d00912007387 */ /* 0x0005e80000100800 */
[----:B------:R-:W3:Y:S01]  /*16e80*/  LDL R20, [R17+0x4] ;  /* 0x0000040011147983 */ /* 0x000ee20000100800 */
[----:B------:R-:W-:Y:S01]  /*16e90*/  BSSY.RECONVERGENT B4, `(.L_x_620) ;  /* 0x0000033000047945 */ /* 0x000fe20003800200 */
[----:B------:R-:W-:Y:S01]  /*16ea0*/  MOV R19, R16 ;  /* 0x0000001000137202 */ /* 0x000fe20000000f00 */
[----:B---3--:R-:W-:-:S05]  /*16eb0*/  FADD R20, -R15, R20 ;  /* 0x000000140f147221 */ /* 0x008fca0000000100 */
[----:B------:R-:W-:-:S04]  /*16ec0*/  FMNMX R64, RZ, R20, !PT ;  /* 0x00000014ff407209 */ /* 0x000fc80007800000 */
[----:B------:R-:W-:-:S13]  /*16ed0*/  FSETP.GTU.AND P0, PT, R64, RZ, PT ;  /* 0x000000ff4000720b */ /* 0x000fda0003f0c000 */
[----:B--2---:R-:W-:Y:S05]  /*16ee0*/  @!P0 BRA `(.L_x_621) ;  /* 0x0000000000b48947 */ /* 0x004fea0003800000 */
[----:B------:R-:W-:-:S13]  /*16ef0*/  FSETP.GE.AND P0, PT, R64, R23, PT ;  /* 0x000000174000720b */ /* 0x000fda0003f06000 */
[----:B------:R-:W-:Y:S05]  /*16f00*/  @!P0 BRA `(.L_x_622) ;  /* 0x0000000000088947 */ /* 0x000fea0003800000 */
[----:B------:R2:W5:Y:S01]  /*16f10*/  LDL R19, [R45+0x1ca8] ;  /* 0x001ca8002d137983 */ /* 0x0005620000100800 */
[----:B------:R-:W-:Y:S05]  /*16f20*/  BRA `(.L_x_621) ;  /* 0x0000000000a47947 */ /* 0x000fea0003800000 */
.L_x_622:
[----:B------:R-:W2:Y:S01]  /*16f30*/  MUFU.RCP R20, R21 ;  /* 0x0000001500147308 */ /* 0x000ea20000001000 */
[----:B------:R-:W-:Y:S07]  /*16f40*/  BSSY.RECONVERGENT B5, `(.L_x_623) ;  /* 0x000000c000057945 */ /* 0x000fee0003800200 */
[----:B------:R-:W3:Y:S01]  /*16f50*/  FCHK P0, R64, R21 ;  /* 0x0000001540007302 */ /* 0x000ee20000000000 */
[----:B--2---:R-:W-:-:S04]  /*16f60*/  FFMA R9, R20, -R21, 1 ;  /* 0x3f80000014097423 */ /* 0x004fc80000000815 */
        /* <DEDUP_REMOVED lines=8> */
[----:B01----:R-:W-:Y:S05]  /*16ff0*/  CALL.REL.NOINC `($__internal_1_$__cuda_sm3x_div_rn_noftz_f32_slowpath) ;  /* 0x000002b400347944 */ /* 0x003fea0003c00000 */
.L_x_624:
[----:B------:R-:W-:Y:S05]  /*17000*/  BSYNC.RECONVERGENT B5 ;  /* 0x0000000000057941 */ /* 0x000fea0003800200 */
.L_x_623:
[----:B------:R-:W2:Y:S02]  /*17010*/  F2I.TRUNC.NTZ R9, R34 ;  /* 0x0000002200097305 */ /* 0x000ea4000020f100 */
[----:B--2---:R-:W-:Y:S02]  /*17020*/  ISETP.GE.AND P0, PT, R9, R26, PT ;  /* 0x0000001a0900720c */ /* 0x004fe40003f06270 */
[----:B------:R-:W-:-:S04]  /*17030*/  VIMNMX R9, PT, PT, RZ, R9, !PT ;  /* 0x00000009ff097248 */ /* 0x000fc80007fe0100 */
[----:B------:R-:W-:-:S04]  /*17040*/  SEL R66, R9, R44, !P0 ;  /* 0x0000002c09427207 */ /* 0x000fc80004000000 */
[----:B------:R-:W-:-:S05]  /*17050*/  LEA R35, R66, R1, 0x2 ;  /* 0x0000000142237211 */ /* 0x000fca00078e10ff */
[----:B------:R-:W2:Y:S01]  /*17060*/  LDL R9, [R35+0x400] ;  /* 0x0004000023097983 */ /* 0x000ea20000100800 */
[----:B------:R-:W3:Y:S01]  /*17070*/  MUFU.RCP R20, R21 ;  /* 0x0000001500147308 */ /* 0x000ee20000001000 */
[----:B------:R-:W-:Y:S01]  /*17080*/  BSSY.RECONVERGENT B5, `(.L_x_625) ;  /* 0x000000c000057945 */ /* 0x000fe20003800200 */
[----:B---3--:R-:W-:Y:S01]  /*17090*/  FFMA R19, R20, -R21, 1 ;  /* 0x3f80000014137423 */ /* 0x008fe20000000815 */
[----:B--2---:R-:W-:-:S03]  /*170a0*/  FADD R89, R64, -R9 ;  /* 0x8000000940597221 */ /* 0x004fc60000000000 */
[----:B------:R-:W-:Y:S02]  /*170b0*/  FFMA R9, R20, R19, R20 ;  /* 0x0000001314097223 */ /* 0x000fe40000000014 */
[----:B------:R-:W2:Y:S02]  /*170c0*/  FCHK P0, R89, R21 ;  /* 0x0000001559007302 */ /* 0x000ea40000000000 */
[----:B------:R-:W-:-:S04]  /*170d0*/  FFMA R20, R9, R89, RZ ;  /* 0x0000005909147223 */ /* 0x000fc800000000ff */
[----:B------:R-:W-:-:S04]  /*170e0*/  FFMA R19, R20, -R21, R89 ;  /* 0x8000001514137223 */ /* 0x000fc80000000059 */
[----:B------:R-:W-:Y:S01]  /*170f0*/  FFMA R34, R9, R19, R20 ;  /* 0x0000001309227223 */ /* 0x000fe20000000014 */
[----:B--2---:R-:W-:Y:S06]  /*17100*/  @!P0 BRA `(.L_x_626) ;  /* 0x00000000000c8947 */ /* 0x004fec0003800000 */
[----:B------:R-:W-:Y:S01]  /*17110*/  IMAD.MOV.U32 R39, RZ, RZ, R21 ;  /* 0x000000ffff277224 */ /* 0x000fe200078e0015 */
[----:B------:R-:W-:-:S07]  /*17120*/  MOV R38, 0x17140 ;  /* 0x0001714000267802 */ /* 0x000fce0000000f00 */
[----:B01----:R-:W-:Y:S05]  /*17130*/  CALL.REL.NOINC `($__internal_1_$__cuda_sm3x_div_rn_noftz_f32_slowpath) ;  /* 0x000002b000e47944 */ /* 0x003fea0003c00000 */
.L_x_626:
[----:B------:R-:W-:Y:S05]  /*17140*/  BSYNC.RECONVERGENT B5 ;  /* 0x0000000000057941 */ /* 0x000fea0003800200 */
.L_x_625:
[----:B------:R-:W-:-:S05]  /*17150*/  LEA R66, R66, R1, 0x2 ;  /* 0x0000000142427211 */ /* 0x000fca00078e10ff */
[----:B------:R-:W2:Y:S04]  /*17160*/  LDL R9, [R66+0x1ca8] ;  /* 0x001ca80042097983 */ /* 0x000ea80000100800 */
[----:B------:R-:W3:Y:S01]  /*17170*/  LDL R19, [R66+0x1cac] ;  /* 0x001cac0042137983 */ /* 0x000ee20000100800 */
[----:B------:R-:W-:-:S04]  /*17180*/  FADD.SAT R34, RZ, R34 ;  /* 0x00000022ff227221 */ /* 0x000fc80000002000 */
[----:B------:R-:W-:-:S04]  /*17190*/  FADD R20, -R34, 1 ;  /* 0x3f80000022147421 */ /* 0x000fc80000000100 */
[----:B--2---:R-:W-:-:S04]  /*171a0*/  FMUL R9, R9, R20 ;  /* 0x0000001409097220 */ /* 0x004fc80000400000 */
[----:B---3--:R-:W-:-:S07]  /*171b0*/  FFMA R19, R34, R19, R9 ;  /* 0x0000001322137223 */ /* 0x008fce0000000009 */
.L_x_621:
[----:B------:R-:W-:Y:S05]  /*171c0*/  BSYNC.RECONVERGENT B4 ;  /* 0x0000000000047941 */ /* 0x000fea0003800200 */
.L_x_620:
[----:B------:R-:W3:Y:S02]  /*171d0*/  LDL R20, [R18+0x9bc] ;  /* 0x0009bc0012147983 */ /* 0x000ee40000100800 */
[----:B---3-5:R-:W-:-:S05]  /*171e0*/  FMNMX R9, R20, R19, !PT ;  /* 0x0000001314097209 */ /* 0x028fca0007800000 */
[----:B------:R3:W-:Y:S04]  /*171f0*/  STL [R18+0x7d4], R9 ;  /* 0x0007d40912007387 */ /* 0x0007e80000100800 */
[----:B------:R-:W4:Y:S01]  /*17200*/  LDL R20, [R17+0x8] ;  /* 0x0000080011147983 */ /* 0x000f220000100800 */
[----:B------:R-:W-:Y:S01]  /*17210*/  BSSY.RECONVERGENT B4, `(.L_x_627) ;  /* 0x0000033000047945 */ /* 0x000fe20003800200 */
[----:B------:R-:W-:Y:S01]  /*17220*/  MOV R19, R16 ;  /* 0x0000001000137202 */ /* 0x000fe20000000f00 */
[----:B----4-:R-:W-:-:S05]  /*17230*/  FADD R20, -R15, R20 ;  /* 0x000000140f147221 */ /* 0x010fca0000000100 */
[----:B------:R-:W-:-:S04]  /*17240*/  FMNMX R64, RZ, R20, !PT ;  /* 0x00000014ff407209 */ /* 0x000fc80007800000 */
[----:B------:R-:W-:-:S13]  /*17250*/  FSETP.GTU.AND P0, PT, R64, RZ, PT ;  /* 0x000000ff4000720b */ /* 0x000fda0003f0c000 */
[----:B---3--:R-:W-:Y:S05]  /*17260*/  @!P0 BRA `(.L_x_628) ;  /* 0x0000000000b48947 */ /* 0x008fea0003800000 */
[----:B------:R-:W-:-:S13]  /*17270*/  FSETP.GE.AND P0, PT, R64, R23, PT ;  /* 0x000000174000720b */ /* 0x000fda0003f06000 */
[----:B------:R-:W-:Y:S05]  /*17280*/  @!P0 BRA `(.L_x_629) ;  /* 0x0000000000088947 */ /* 0x000fea0003800000 */
[----:B------:R3:W5:Y:S01]  /*17290*/  LDL R19, [R45+0x1ca8] ;  /* 0x001ca8002d137983 */ /* 0x0007620000100800 */
[----:B------:R-:W-:Y:S05]  /*172a0*/  BRA `(.L_x_628) ;  /* 0x0000000000a47947 */ /* 0x000fea0003800000 */
.L_x_629:
        /* <DEDUP_REMOVED lines=13> */
.L_x_631:
[----:B------:R-:W-:Y:S05]  /*17380*/  BSYNC.RECONVERGENT B5 ;  /* 0x0000000000057941 */ /* 0x000fea0003800200 */
.L_x_630:
[----:B------:R-:W3:Y:S02]  /*17390*/  F2I.TRUNC.NTZ R9, R34 ;  /* 0x0000002200097305 */ /* 0x000ee4000020f100 */
[----:B---3--:R-:W-:Y:S02]  /*173a0*/  ISETP.GE.AND P0, PT, R9, R26, PT ;  /* 0x0000001a0900720c */ /* 0x008fe40003f06270 */
[----:B------:R-:W-:-:S04]  /*173b0*/  VIMNMX R9, PT, PT, RZ, R9, !PT ;  /* 0x00000009ff097248 */ /* 0x000fc80007fe0100 */
[----:B------:R-:W-:-:S05]  /*173c0*/  SEL R66, R9, R44, !P0 ;  /* 0x0000002c09427207 */ /* 0x000fca0004000000 */
[----:B------:R-:W-:-:S05]  /*173d0*/  IMAD R35, R66, 0x4, R1 ;  /* 0x0000000442237824 */ /* 0x000fca00078e0201 */
        /* <DEDUP_REMOVED lines=11> */
[----:B------:R-:W-:Y:S02]  /*17490*/  MOV R39, R21 ;  /* 0x0000001500277202 */ /* 0x000fe40000000f00 */
[----:B------:R-:W-:-:S07]  /*174a0*/  MOV R38, 0x174c0 ;  /* 0x000174c000267802 */ /* 0x000fce0000000f00 */
[----:B012---:R-:W-:Y:S05]  /*174b0*/  CALL.REL.NOINC `($__internal_1_$__cuda_sm3x_div_rn_noftz_f32_slowpath) ;  /* 0x000002b000047944 */ /* 0x007fea0003c00000 */
.L_x_633:
[----:B------:R-:W-:Y:S05]  /*174c0*/  BSYNC.RECONVERGENT B5 ;  /* 0x0000000000057941 */ /* 0x000fea0003800200 */
.L_x_632:
[----:B------:R-:W-:-:S05]  /*174d0*/  LEA R66, R66, R1, 0x2 ;  /* 0x0000000142427211 */ /* 0x000fca00078e10ff */
[----:B------:R-:W3:Y:S04]  /*174e0*/  LDL R9, [R66+0x1ca8] ;  /* 0x001ca80042097983 */ /* 0x000ee80000100800 */
[----:B------:R-:W4:Y:S01]  /*174f0*/  LDL R19, [R66+0x1cac] ;  /* 0x001cac0042137983 */ /* 0x000f220000100800 */
[----:B------:R-:W-:-:S04]  /*17500*/  FADD.SAT R34, RZ, R34 ;  /* 0x00000022ff227221 */ /* 0x000fc80000002000 */
[----:B------:R-:W-:-:S04]  /*17510*/  FADD R20, -R34, 1 ;  /* 0x3f80000022147421 */ /* 0x000fc80000000100 */
[----:B---3--:R-:W-:-:S04]  /*17520*/  FMUL R9, R9, R20 ;  /* 0x0000001409097220 */ /* 0x008fc80000400000 */
[----:B----4-:R-:W-:-:S07]  /*17530*/  FFMA R19, R34, R19, R9 ;  /* 0x0000001322137223 */ /* 0x010fce0000000009 */
.L_x_628:
[----:B------:R-:W-:Y:S05]  /*17540*/  BSYNC.RECONVERGENT B4 ;  /* 0x0000000000047941 */ /* 0x000fea0003800200 */
.L_x_627:
[----:B------:R-:W4:Y:S02]  /*17550*/  LDL R20, [R18+0x9c0] ;  /* 0x0009c00012147983 */ /* 0x000f240000100800 */
[----:B----45:R-:W-:-:S05]  /*17560*/  FMNMX R9, R20, R19, !PT ;  /* 0x0000001314097209 */ /* 0x030fca0007800000 */
[----:B------:R4:W-:Y:S04]  /*17570*/  STL [R18+0x7d8], R9 ;  /* 0x0007d80912007387 */ /* 0x0009e80000100800 */
[----:B------:R-:W2:Y:S01]  /*17580*/  LDL R20, [R17+0xc] ;  /* 0x00000c0011147983 */ /* 0x000ea20000100800 */
[----:B------:R-:W-:Y:S01]  /*17590*/  BSSY.RECONVERGENT B4, `(.L_x_634) ;  /* 0x0000033000047945 */ /* 0x000fe20003800200 */
[----:B------:R-:W-:Y:S01]  /*175a0*/  MOV R19, R16 ;  /* 0x0000001000137202 */ /* 0x000fe20000000f00 */
[----:B--2---:R-:W-:-:S05]  /*175b0*/  FADD R20, -R15, R20 ;  /* 0x000000140f147221 */ /* 0x004fca0000000100 */
[----:B------:R-:W-:-:S04]  /*175c0*/  FMNMX R64, RZ, R20, !PT ;  /* 0x00000014ff407209 */ /* 0x000fc80007800000 */
[----:B------:R-:W-:-:S13]  /*175d0*/  FSETP.GTU.AND P0, PT, R64, RZ, PT ;  /* 0x000000ff4000720b */ /* 0x000fda0003f0c000 */
[----:B----4-:R-:W-:Y:S05]  /*175e0*/  @!P0 BRA `(.L_x_635) ;  /* 0x0000000000b48947 */ /* 0x010fea0003800000 */
[----:B------:R-:W-:-:S13]  /*175f0*/  FSETP.GE.AND P0, PT, R64, R23, PT ;  /* 0x000000174000720b */ /* 0x000fda0003f06000 */
[----:B------:R-:W-:Y:S05]  /*17600*/  @!P0 BRA `(.L_x_636) ;  /* 0x0000000000088947 */ /* 0x000fea0003800000 */
[----:B------:R2:W5:Y:S01]  /*17610*/  LDL R19, [R45+0x1ca8] ;  /* 0x001ca8002d137983 */ /* 0x0005620000100800 */
[----:B------:R-:W-:Y:S05]  /*17620*/  BRA `(.L_x_635) ;  /* 0x0000000000a47947 */ /* 0x000fea0003800000 */
.L_x_636:
        /* <DEDUP_REMOVED lines=9> */
[----:B------:R-:W-:Y:S01]  /*176c0*/  MOV R89, R64 ;  /* 0x0000004000597202 */ /* 0x000fe20000000f00 */
[----:B------:R-:W-:Y:S01]  /*176d0*/  IMAD.MOV.U32 R39, RZ, RZ, R21 ;  /* 0x000000ffff277224 */ /* 0x000fe200078e0015 */
[----:B------:R-:W-:-:S07]  /*176e0*/  MOV R38, 0x17700 ;  /* 0x0001770000267802 */ /* 0x000fce0000000f00 */
[----:B01-3--:R-:W-:Y:S05]  /*176f0*/  CALL.REL.NOINC `($__internal_1_$__cuda_sm3x_div_rn_noftz_f32_slowpath) ;  /* 0x000002ac00747944 */ /* 0x00bfea0003c00000 */
.L_x_638:
[----:B------:R-:W-:Y:S05]  /*17700*/  BSYNC.RECONVERGENT B5 ;  /* 0x0000000000057941 */ /* 0x000fea0003800200 */
.L_x_637:
[----:B------:R-:W2:Y:S02]  /*17710*/  F2I.TRUNC.NTZ R9, R34 ;  /* 0x0000002200097305 */ /* 0x000ea4000020f100 */
[----:B--2---:R-:W-:Y:S02]  /*17720*/  ISETP.GE.AND P0, PT, R9, R26, PT ;  /* 0x0000001a0900720c */ /* 0x004fe40003f06270 */
[----:B------:R-:W-:-:S04]  /*17730*/  VIMNMX R9, PT, PT, RZ, R9, !PT ;  /* 0x00000009ff097248 */ /* 0x000fc80007fe0100 */
[----:B------:R-:W-:-:S04]  /*17740*/  SEL R66, R9, R44, !P0 ;  /* 0x0000002c09427207 */ /* 0x000fc80004000000 */
[----:B------:R-:W-:-:S05]  /*17750*/  LEA R35, R66, R1, 0x2 ;  /* 0x0000000142237211 */ /* 0x000fca00078e10ff */
        /* <DEDUP_REMOVED lines=14> */
.L_x_640:
[----:B------:R-:W-:Y:S05]  /*17840*/  BSYNC.RECONVERGENT B5 ;  /* 0x0000000000057941 */ /* 0x000fea0003800200 */
.L_x_639:
[----:B------:R-:W-:-:S05]  /*17850*/  LEA R66, R66, R1, 0x2 ;  /* 0x0000000142427211 */ /* 0x000fca00078e10ff */
[----:B------:R-:W2:Y:S04]  /*17860*/  LDL R9, [R66+0x1ca8] ;  /* 0x001ca80042097983 */ /* 0x000ea80000100800 */
[----:B------:R-:W4:Y:S01]  /*17870*/  LDL R19, [R66+0x1cac] ;  /* 0x001cac0042137983 */ /* 0x000f220000100800 */
[----:B------:R-:W-:-:S04]  /*17880*/  FADD.SAT R34, RZ, R34 ;  /* 0x00000022ff227221 */ /* 0x000fc80000002000 */
[----:B------:R-:W-:-:S04]  /*17890*/  FADD R20, -R34, 1 ;  /* 0x3f80000022147421 */ /* 0x000fc80000000100 */
[----:B--2---:R-:W-:-:S04]  /*178a0*/  FMUL R9, R9, R20 ;  /* 0x0000001409097220 */ /* 0x004fc80000400000 */
[----:B----4-:R-:W-:-:S07]  /*178b0*/  FFMA R19, R34, R19, R9 ;  /* 0x0000001322137223 */ /* 0x010fce0000000009 */
.L_x_635:
[----:B------:R-:W-:Y:S05]  /*178c0*/  BSYNC.RECONVERGENT B4 ;  /* 0x0000000000047941 */ /* 0x000fea0003800200 */
.L_x_634:
        /* <DEDUP_REMOVED lines=10> */
[----:B----4-:R-:W-:Y:S02]  /*17970*/  IMAD.MOV.U32 R9, RZ, RZ, R16 ;  /* 0x000000ffff097224 */ /* 0x010fe400078e0010 */
        /* <DEDUP_REMOVED lines=8> */
.L_x_644:
        /* <DEDUP_REMOVED lines=12> */
[----:B0123--:R-:W-:Y:S05]  /*17ac0*/  CALL.REL.NOINC `($__internal_1_$__cuda_sm3x_div_rn_noftz_f32_slowpath) ;  /* 0x000002a800807944 */ /* 0x00ffea0003c00000 */
.L_x_646:
[----:B------:R-:W-:Y:S05]  /*17ad0*/  BSYNC.RECONVERGENT B5 ;  /* 0x0000000000057941 */ /* 0x000fea0003800200 */
.L_x_645:
        /* <DEDUP_REMOVED lines=8> */
[----:B-----5:R-:W-:Y:S01]  /*17b60*/  FFMA R19, R14, -R21, 1 ;  /* 0x3f8000000e137423 */ /* 0x020fe20000000815 */
[----:B----4-:R-:W-:-:S03]  /*17b70*/  FADD R89, R64, -R9 ;  /* 0x8000000940597221 */ /* 0x010fc60000000000 */
[----:B------:R-:W-:Y:S02]  /*17b80*/  FFMA R9, R14, R19, R14 ;  /* 0x000000130e097223 */ /* 0x000fe4000000000e */
[----:B------:R-:W4:Y:S02]  /*17b90*/  FCHK P0, R89, R21 ;  /* 0x0000001559007302 */ /* 0x000f240000000000 */
[----:B------:R-:W-:-:S04]  /*17ba0*/  FFMA R14, R9, R89, RZ ;  /* 0x00000059090e7223 */ /* 0x000fc800000000ff */
[----:B------:R-:W-:-:S04]  /*17bb0*/  FFMA R19, R14, -R21, R89 ;  /* 0x800000150e137223 */ /* 0x000fc80000000059 */
[----:B------:R-:W-:Y:S01]  /*17bc0*/  FFMA R34, R9, R19, R14 ;  /* 0x0000001309227223 */ /* 0x000fe2000000000e */
[----:B----4-:R-:W-:Y:S06]  /*17bd0*/  @!P0 BRA `(.L_x_648) ;  /* 0x00000000000c8947 */ /* 0x010fec0003800000 */
[----:B------:R-:W-:Y:S02]  /*17be0*/  MOV R39, R21 ;  /* 0x0000001500277202 */ /* 0x000fe40000000f00 */
[----:B------:R-:W-:-:S07]  /*17bf0*/  MOV R38, 0x17c10 ;  /* 0x00017c1000267802 */ /* 0x000fce0000000f00 */
[----:B0123--:R-:W-:Y:S05]  /*17c00*/  CALL.REL.NOINC `($__internal_1_$__cuda_sm3x_div_rn_noftz_f32_slowpath) ;  /* 0x000002a800307944 */ /* 0x00ffea0003c00000 */
.L_x_648:
[----:B------:R-:W-:Y:S05]  /*17c10*/  BSYNC.RECONVERGENT B5 ;  /* 0x0000000000057941 */ /* 0x000fea0003800200 */
.L_x_647:
[----:B------:R-:W-:-:S05]  /*17c20*/  IMAD R66, R66, 0x4, R1 ;  /* 0x0000000442427824 */ /* 0x000fca00078e0201 */
[----:B------:R-:W4:Y:S04]  /*17c30*/  LDL R9, [R66+0x1ca8] ;  /* 0x001ca80042097983 */ /* 0x000f280000100800 */
[----:B------:R-:W5:Y:S01]  /*17c40*/  LDL R19, [R66+0x1cac] ;  /* 0x001cac0042137983 */ /* 0x000f620000100800 */
[----:B------:R-:W-:-:S04]  /*17c50*/  FADD.SAT R34, RZ, R34 ;  /* 0x00000022ff227221 */ /* 0x000fc80000002000 */
[----:B------:R-:W-:-:S04]  /*17c60*/  FADD R14, -R34, 1 ;  /* 0x3f800000220e7421 */ /* 0x000fc80000000100 */
[----:B----4-:R-:W-:-:S04]  /*17c70*/  FMUL R9, R9, R14 ;  /* 0x0000000e09097220 */ /* 0x010fc80000400000 */
[----:B-----5:R-:W-:-:S07]  /*17c80*/  FFMA R9, R34, R19, R9 ;  /* 0x0000001322097223 */ /* 0x020fce0000000009 */
.L_x_643:
[----:B------:R-:W-:Y:S05]  /*17c90*/  BSYNC.RECONVERGENT B4 ;  /* 0x0000000000047941 */ /* 0x000fea0003800200 */
.L_x_642:
[----:B------:R-:W2:Y:S01]  /*17ca0*/  LDL R14, [R18+0x9c8] ;  /* 0x0009c800120e7983 */ /* 0x000ea20000100800 */
[----:B------:R-:W-:Y:S02]  /*17cb0*/  ISETP.NE.AND P0, PT, R48, 0x1, PT ;  /* 0x000000013000780c */ /* 0x000fe40003f05270 */
[----:B--2--5:R-:W-:-:S05]  /*17cc0*/  FMNMX R9, R14, R9, !PT ;  /* 0x000000090e097209 */ /* 0x024fca0007800000 */
[----:B------:R2:W-:Y:S06]  /*17cd0*/  STL [R18+0x7e0], R9 ;  /* 0x0007e00912007387 */ /* 0x0005ec0000100800 */
[----:B------:R-:W-:Y:S05]  /*17ce0*/  @!P0 BRA `(.L_x_606) ;  /* 0x0000000400c48947 */ /* 0x000fea0003800000 */
[----:B------:R-:W5:Y:S01]  /*17cf0*/  LDL R14, [R17+0x14] ;  /* 0x00001400110e7983 */ /* 0x000f620000100800 */
[----:B------:R-:W-:Y:S01]  /*17d00*/  BSSY.RECONVERGENT B4, `(.L_x_649) ;  /* 0x0000033000047945 */ /* 0x000fe20003800200 */
[----:B--2---:R-:W-:Y:S01]  /*17d10*/  MOV R9, R16 ;  /* 0x0000001000097202 */ /* 0x004fe20000000f00 */
        /* <DEDUP_REMOVED lines=8> */
.L_x_651:
        /* <DEDUP_REMOVED lines=13> */
.L_x_653:
[----:B------:R-:W-:Y:S05]  /*17e70*/  BSYNC.RECONVERGENT B5 ;  /* 0x0000000000057941 */ /* 0x000fea0003800200 */
.L_x_652:
        /* <DEDUP_REMOVED lines=8> */
[----:B-----5:R-:W-:Y:S01]  /*17f00*/  FFMA R19, R14, -R21, 1 ;  /* 0x3f8000000e137423 */ /* 0x020fe20000000815 */
        /* <DEDUP_REMOVED lines=9> */
[----:B01-34-:R-:W-:Y:S05]  /*17fa0*/  CALL.REL.NOINC `($__internal_1_$__cuda_sm3x_div_rn_noftz_f32_slowpath) ;  /* 0x000002a400487944 */ /* 0x01bfea0003c00000 */
.L_x_655:
[----:B------:R-:W-:Y:S05]  /*17fb0*/  BSYNC.RECONVERGENT B5 ;  /* 0x0000000000057941 */ /* 0x000fea0003800200 */
.L_x_654:
[----:B------:R-:W-:-:S05]  /*17fc0*/  LEA R66, R66, R1, 0x2 ;  /* 0x0000000142427211 */ /* 0x000fca00078e10ff */
[----:B------:R-:W2:Y:S04]  /*17fd0*/  LDL R9, [R66+0x1ca8] ;  /* 0x001ca80042097983 */ /* 0x000ea80000100800 */
[----:B------:R-:W5:Y:S01]  /*17fe0*/  LDL R19, [R66+0x1cac] ;  /* 0x001cac0042137983 */ /* 0x000f620000100800 */
[----:B------:R-:W-:-:S04]  /*17ff0*/  FADD.SAT R34, RZ, R34 ;  /* 0x00000022ff227221 */ /* 0x000fc80000002000 */
[----:B------:R-:W-:-:S04]  /*18000*/  FADD R14, -R34, 1 ;  /* 0x3f800000220e7421 */ /* 0x000fc80000000100 */
[----:B--2---:R-:W-:-:S04]  /*18010*/  FMUL R9, R9, R14 ;  /* 0x0000000e09097220 */ /* 0x004fc80000400000 */
[----:B-----5:R-:W-:-:S07]  /*18020*/  FFMA R9, R34, R19, R9 ;  /* 0x0000001322097223 */ /* 0x020fce0000000009 */
.L_x_650:
[----:B------:R-:W-:Y:S05]  /*18030*/  BSYNC.RECONVERGENT B4 ;  /* 0x0000000000047941 */ /* 0x000fea0003800200 */
.L_x_649:
        /* <DEDUP_REMOVED lines=15> */
.L_x_658:
        /* <DEDUP_REMOVED lines=13> */
.L_x_660:
[----:B------:R-:W-:Y:S05]  /*18200*/  BSYNC.RECONVERGENT B5 ;  /* 0x0000000000057941 */ /* 0x000fea0003800200 */
.L_x_659:
        /* <DEDUP_REMOVED lines=19> */
.L_x_662:
[----:B------:R-:W-:Y:S05]  /*18340*/  BSYNC.RECONVERGENT B5 ;  /* 0x0000000000057941 */ /* 0x000fea0003800200 */
.L_x_661:
[----:B------:R-:W-:-:S05]  /*18350*/  LEA R64, R64, R1, 0x2 ;  /* 0x0000000140407211 */ /* 0x000fca00078e10ff */
[----:B------:R-:W2:Y:S04]  /*18360*/  LDL R9, [R64+0x1ca8] ;  /* 0x001ca80040097983 */ /* 0x000ea80000100800 */
[----:B------:R-:W5:Y:S01]  /*18370*/  LDL R16, [R64+0x1cac] ;  /* 0x001cac0040107983 */ /* 0x000f620000100800 */
[----:B------:R-:W-:-:S04]  /*18380*/  FADD.SAT R34, RZ, R34 ;  /* 0x00000022ff227221 */ /* 0x000fc80000002000 */
[----:B------:R-:W-:-:S04]  /*18390*/  FADD R14, -R34, 1 ;  /* 0x3f800000220e7421 */ /* 0x000fc80000000100 */
[----:B--2---:R-:W-:-:S04]  /*183a0*/  FMUL R9, R9, R14 ;  /* 0x0000000e09097220 */ /* 0x004fc80000400000 */
[----:B-----5:R-:W-:-:S07]  /*183b0*/  FFMA R16, R34, R16, R9 ;  /* 0x0000001022107223 */ /* 0x020fce0000000009 */
.L_x_657:
[----:B------:R-:W-:Y:S05]  /*183c0*/  BSYNC.RECONVERGENT B4 ;  /* 0x0000000000047941 */ /* 0x000fea0003800200 */
.L_x_656:
[----:B--2---:R-:W2:Y:S02]  /*183d0*/  LDL R9, [R18+0x9d0] ;  /* 0x0009d00012097983 */ /* 0x004ea40000100800 */
[----:B--2--5:R-:W-:-:S05]  /*183e0*/  FMNMX R9, R9, R16, !PT ;  /* 0x0000001009097209 */ /* 0x024fca0007800000 */
[----:B------:R2:W-:Y:S02]  /*183f0*/  STL [R18+0x7e8], R9 ;  /* 0x0007e80912007387 */ /* 0x0005e40000100800 */
.L_x_606:
[----:B------:R-:W-:Y:S05]  /*18400*/  BSYNC.RECONVERGENT B3 ;  /* 0x0000000000037941 */ /* 0x000fea0003800200 */
.L_x_605:
[----:B------:R-:W-:Y:S01]  /*18410*/  ISETP.GT.AND P0, PT, R27, RZ, PT ;  /* 0x000000ff1b00720c */ /* 0x000fe20003f04270 */
[----:B0-----:R-:W-:-:S12]  /*18420*/  HFMA2 R14, -RZ, RZ, 0, 0 ;  /* 0x00000000ff0e7431 */ /* 0x001fd800000001ff */
[----:B------:R-:W-:Y:S05]  /*18430*/  @!P0 BRA `(.L_x_663) ;  /* 0x0000000000d88947 */ /* 0x000fea0003800000 */
[----:B--2-4-:R-:W-:Y:S02]  /*18440*/  IADD3 R9, PT, PT, R27, -R14, RZ ;  /* 0x8000000e1b097210 */ /* 0x014fe40007ffe0ff */
[----:B------:R-:W-:Y:S02]  /*18450*/  PLOP3.LUT P0, PT, PT, PT, PT, 0x80, 0x8 ;  /* 0x000000000008781c */ /* 0x000fe40003f0f070 */
[----:B------:R-:W-:-:S13]  /*18460*/  ISETP.GT.AND P1, PT, R9, 0xc, PT ;  /* 0x0000000c0900780c */ /* 0x000fda0003f24270 */
[----:B------:R-:W-:Y:S05]  /*18470*/  @!P1 BRA `(.L_x_664) ;  /* 0x0000000000789947 */ /* 0x000fea0003800000 */
[----:B------:R-:W-:Y:S02]  /*18480*/  PLOP3.LUT P0, PT, PT, PT, PT, 0x8, 0x80 ;  /* 0x000000000080781c */ /* 0x000fe40003f0e170 */
[----:B------:R-:W-:-:S11]  /*18490*/  IADD3 R67, PT, PT, R27, -0xc, RZ ;  /* 0xfffffff41b437810 */ /* 0x000fd60007ffe0ff */
.L_x_665:
[----:B------:R-:W-:-:S05]  /*184a0*/  IMAD R9, R14, 0x4, R1 ;  /* 0x000000040e097824 */ /* 0x000fca00078e0201 */
[----:B----4-:R-:W2:Y:S04]  /*184b0*/  LDL.64 R16, [R9+0x7d0] ;  /* 0x0007d00009107983 */ /* 0x010ea80000100a00 */
[----:B------:R-:W4:Y:S01]  /*184c0*/  LDL.64 R18, [R9+0x7d8] ;  /* 0x0007d80009127983 */ /* 0x000f220000100a00 */
[----:B------:R-:W-:-:S04]  /*184d0*/  IADD3 R20, PT, PT, R14, 0x4, RZ ;  /* 0x000000040e147810 */ /* 0x000fc80007ffe0ff */
        /* <DEDUP_REMOVED lines=11> */
[----:B------:R-:W-:-:S05]  /*18590*/  VIADD R20, R14, 0xc ;  /* 0x0000000c0e147836 */ /* 0x000fca0000000000 */
[----:B------:R-:W-:Y:S01]  /*185a0*/  LEA R20, R20, R1, 0x2 ;  /* 0x0000000114147211 */ /* 0x000fe200078e10ff */
        /* <DEDUP_REMOVED lines=11> */
.L_x_664:
[----:B------:R-:W-:-:S05]  /*18660*/  IMAD.IADD R9, R27, 0x1, -R14 ;  /* 0x000000011b097824 */ /* 0x000fca00078e0a0e */
[----:B------:R-:W-:-:S13]  /*18670*/  ISETP.GT.AND P1, PT, R9, 0x4, PT ;  /* 0x000000040900780c */ /* 0x000fda0003f24270 */
[----:B------:R-:W-:Y:S05]  /*18680*/  @!P1 BRA `(.L_x_666) ;  /* 0x00000000003c9947 */ /* 0x000fea0003800000 */
[----:B------:R-:W-:-:S05]  /*18690*/  LEA R9, R14, R1, 0x2 ;  /* 0x000000010e097211 */ /* 0x000fca00078e10ff */
[----:B------:R-:W2:Y:S04]  /*186a0*/  LDL.64 R16, [R9+0x7d0] ;  /* 0x0007d00009107983 */ /* 0x000ea80000100a00 */
[----:B------:R-:W4:Y:S01]  /*186b0*/  LDL.64 R18, [R9+0x7d8] ;  /* 0x0007d80009127983 */ /* 0x000f220000100a00 */
        /* <DEDUP_REMOVED lines=12> */
.L_x_666:
[----:B------:R-:W-:-:S13]  /*18780*/  ISETP.EQ.AND P1, PT, R14, R27, PT ;  /* 0x0000001b0e00720c */ /* 0x000fda0003f22270 */
[----:B------:R-:W-:Y:S05]  /*18790*/  @!P0 BRA P1, `(.L_x_667) ;  /* 0x0000000000288947 */ /* 0x000fea0000800000 */
.L_x_663:
[----:B0-----:R-:W-:-:S05]  /*187a0*/  LEA R32, R14, R1, 0x2 ;  /* 0x000000010e207211 */ /* 0x001fca00078e10ff */
[----:B0-----:R-:W5:Y:S04]  /*187b0*/  LDL.64 R16, [R32+0x7d0] ;  /* 0x0007d00020107983 */ /* 0x001f680000100a00 */
[----:B--2-4-:R-:W2:Y:S01]  /*187c0*/  LDL.64 R18, [R32+0x7d8] ;  /* 0x0007d80020127983 */ /* 0x014ea20000100a00 */
[----:B------:R-:W-:-:S04]  /*187d0*/  IADD3 R14, PT, PT, R14, 0x4, RZ ;  /* 0x000000040e0e7810 */ /* 0x000fc80007ffe0ff */
[----:B------:R-:W-:Y:S01]  /*187e0*/  ISETP.NE.AND P0, PT, R14, R27, PT ;  /* 0x0000001b0e00720c */ /* 0x000fe20003f05270 */
[----:B-----5:R0:W-:Y:S04]  /*187f0*/  STL.64 [R32+0x5e8], R16 ;  /* 0x0005e81020007387 */ /* 0x0201e80000100a00 */
[----:B--2---:R0:W-:Y:S08]  /*18800*/  STL.64 [R32+0x5f0], R18 ;  /* 0x0005f01220007387 */ /* 0x0041f00000100a00 */
[----:B------:R-:W-:Y:S05]  /*18810*/  @P0 BRA `(.L_x_663) ;  /* 0xfffffffc00e00947 */ /* 0x000fea000383ffff */
[C---:B------:R-:W-:Y:S01]  /*18820*/  IADD3 R31, PT, PT, R32.reuse, 0x7d0, RZ ;  /* 0x000007d0201f7810 */ /* 0x040fe20007ffe0ff */
[----:B0-----:R-:W-:-:S07]  /*18830*/  VIADD R32, R32, 0x5e8 ;  /* 0x000005e820207836 */ /* 0x001fce0000000000 */
.L_x_667:
        /* <DEDUP_REMOVED lines=10> */
[----:B----4-:R-:W2:Y:S04]  /*188e0*/  LDL R9, [R31+0x18] ;  /* 0x000018001f097983 */ /* 0x010ea80000100800 */
[----:B--2---:R0:W-:Y:S02]  /*188f0*/  STL [R32+0x18], R9 ;  /* 0x0000180920007387 */ /* 0x0041e40000100800 */
.L_x_668:
[----:B------:R-:W-:-:S13]  /*18900*/  ISETP.GE.AND P0, PT, R60, 0x2, PT ;  /* 0x000000023c00780c */ /* 0x000fda0003f06270 */
[----:B------:R-:W-:Y:S05]  /*18910*/  @P0 BRA `(.L_x_669) ;  /* 0xffffff8000bc0947 */ /* 0x000fea000383ffff */
.L_x_453:
[----:B------:R-:W-:-:S13]  /*18920*/  FSETP.GE.AND P0, PT, R0, R23, PT ;  /* 0x000000170000720b */ /* 0x000fda0003f06000 */
[----:B------:R-:W-:Y:S05]  /*18930*/  @!P0 BRA `(.L_x_670) ;  /* 0x00000000000c8947 */ /* 0x000fea0003800000 */
[----:B------:R-:W-:-:S05]  /*18940*/  LEA R26, R26, R29, 0x2 ;  /* 0x0000001d1a1a7211 */ /* 0x000fca00078e10ff */
[----:B------:R0:W5:Y:S01]  /*18950*/  LDL R28, [R26] ;  /* 0x000000001a1c7983 */ /* 0x0001620000100800 */
[----:B------:R-:W-:Y:S05]  /*18960*/  BRA `(.L_x_138) ;  /* 0x0000000400887947 */ /* 0x000fea0003800000 */
.L_x_670:
[----:B------:R-:W0:Y:S01]  /*18970*/  MUFU.RCP R10, R21 ;  /* 0x00000015000a7308 */ /* 0x000e220000001000 */
[----:B------:R-:W-:Y:S07]  /*18980*/  BSSY.RECONVERGENT B3, `(.L_x_671) ;  /* 0x000000c000037945 */ /* 0x000fee0003800200 */
[----:B------:R-:W5:Y:S01]  /*18990*/  FCHK P0, R0, R21 ;  /* 0x0000001500007302 */ /* 0x000f620000000000 */
[----:B012-4-:R-:W-:-:S04]  /*189a0*/  FFMA R9, R10, -R21, 1 ;  /* 0x3f8000000a097423 */ /* 0x017fc80000000815 */
        /* <DEDUP_REMOVED lines=8> */
[----:B---3--:R-:W-:Y:S05]  /*18a30*/  CALL.REL.NOINC `($__internal_1_$__cuda_sm3x_div_rn_noftz_f32_slowpath) ;  /* 0x0000029800a47944 */ /* 0x008fea0003c00000 */
.L_x_672:
[----:B------:R-:W-:Y:S05]  /*18a40*/  BSYNC.RECONVERGENT B3 ;  /* 0x0000000000037941 */ /* 0x000fea0003800200 */
.L_x_671:
        /* <DEDUP_REMOVED lines=8> */
[C---:B------:R-:W-:Y:S01]  /*18ad0*/  VIADD R10, R16.reuse, 0xffffffff ;  /* 0xffffffff100a7836 */ /* 0x040fe20000000000 */
[----:B------:R-:W-:-:S04]  /*18ae0*/  LEA R16, R16, R1, 0x2 ;  /* 0x0000000110107211 */ /* 0x000fc800078e10ff */
[----:B------:R-:W-:Y:S01]  /*18af0*/  LEA R14, R10, R1, 0x2 ;  /* 0x000000010a0e7211 */ /* 0x000fe200078e10ff */
[----:B------:R-:W2:Y:S04]  /*18b00*/  LDL R18, [R16+0x400] ;  /* 0x0004000010127983 */ /* 0x000ea80000100800 */
[----:B------:R-:W4:Y:S04]  /*18b10*/  LDL R17, [R14+0x400] ;  /* 0x000400000e117983 */ /* 0x000f280000100800 */
[----:B------:R-:W3:Y:S04]  /*18b20*/  LDL R19, [R16+0x404] ;  /* 0x0004040010137983 */ /* 0x000ee80000100800 */
[----:B------:R-:W3:Y:S04]  /*18b30*/  LDL R9, [R14+0x5e8] ;  /* 0x0005e8000e097983 */ /* 0x000ee80000100800 */
[----:B------:R0:W5:Y:S04]  /*18b40*/  LDL R20, [R16+0x5e8] ;  /* 0x0005e80010147983 */ /* 0x0001680000100800 */
[----:B------:R0:W5:Y:S01]  /*18b50*/  LDL R21, [R16+0x5ec] ;  /* 0x0005ec0010157983 */ /* 0x0001620000100800 */
[----:B------:R-:W-:Y:S01]  /*18b60*/  BSSY.RECONVERGENT B3, `(.L_x_674) ;  /* 0x0000013000037945 */ /* 0x000fe20003800200 */
[C-C-:B--2---:R-:W-:Y:S01]  /*18b70*/  FADD R22, R0.reuse, -R18.reuse ;  /* 0x8000001200167221 */ /* 0x144fe20000000000 */
[C---:B----4-:R-:W-:Y:S01]  /*18b80*/  FADD R10, R17.reuse, -R18 ;  /* 0x80000012110a7221 */ /* 0x050fe20000000000 */
[--C-:B---3--:R-:W-:Y:S01]  /*18b90*/  FADD R15, R17, -R19.reuse ;  /* 0x80000013110f7221 */ /* 0x108fe20000000000 */
        /* <DEDUP_REMOVED lines=15> */
.L_x_675:
[----:B------:R-:W-:Y:S05]  /*18c90*/  BSYNC.RECONVERGENT B3 ;  /* 0x0000000000037941 */ /* 0x000fea0003800200 */
.L_x_674:
        /* <DEDUP_REMOVED lines=18> */
.L_x_677:
[----:B------:R-:W-:Y:S05]  /*18dc0*/  BSYNC.RECONVERGENT B3 ;  /* 0x0000000000037941 */ /* 0x000fea0003800200 */
.L_x_676:
        /* <DEDUP_REMOVED lines=16> */
.L_x_679:
[----:B------:R-:W-:Y:S05]  /*18ed0*/  BSYNC.RECONVERGENT B3 ;  /* 0x0000000000037941 */ /* 0x000fea0003800200 */
.L_x_678:
[----:B------:R-:W-:-:S04]  /*18ee0*/  FADD R9, R10, R9 ;  /* 0x000000090a097221 */ /* 0x000fc80000000000 */
[----:B------:R-:W-:Y:S01]  /*18ef0*/  FADD R28, R9, R34 ;  /* 0x00000022091c7221 */ /* 0x000fe20000000000 */
[----:B------:R-:W-:Y:S06]  /*18f00*/  BRA `(.L_x_138) ;  /* 0x0000000000207947 */ /* 0x000fec0003800000 */
.L_x_673:
[----:B------:R-:W-:-:S05]  /*18f10*/  IMAD R29, R16, 0x4, R29 ;  /* 0x00000004101d7824 */ /* 0x000fca00078e021d */
[----:B------:R-:W2:Y:S04]  /*18f20*/  LDL R10, [R29+0x4] ;  /* 0x000004001d0a7983 */ /* 0x000ea80000100800 */
[----:B------:R-:W4:Y:S01]  /*18f30*/  LDL R28, [R29] ;  /* 0x000000001d1c7983 */ /* 0x000f220000100800 */
[----:B------:R-:W-:-:S05]  /*18f40*/  I2FP.F32.U32 R9, R16 ;  /* 0x0000001000097245 */ /* 0x000fca0000201000 */
[----:B------:R-:W-:-:S04]  /*18f50*/  FADD R9, -R9, R34 ;  /* 0x0000002209097221 */ /* 0x000fc80000000100 */
[C---:B--2---:R-:W-:Y:S01]  /*18f60*/  FMUL R15, R9.reuse, R10 ;  /* 0x0000000a090f7220 */ /* 0x044fe20000400000 */
[----:B------:R-:W-:-:S04]  /*18f70*/  FADD R9, -R9, 1 ;  /* 0x3f80000009097421 */ /* 0x000fc80000000100 */
[----:B----4-:R-:W-:-:S07]  /*18f80*/  FFMA R28, R28, R9, R15 ;  /* 0x000000091c1c7223 */ /* 0x010fce000000000f */
.L_x_138:
[----:B------:R-:W-:Y:S05]  /*18f90*/  BSYNC.RECONVERGENT B2 ;  /* 0x0000000000027941 */ /* 0x000fea0003800200 */
.L_x_137:
[----:B-----5:R-:W-:Y:S01]  /*18fa0*/  FSETP.GT.AND P0, PT, R5, R28, PT ;  /* 0x0000001c0500720b */ /* 0x020fe20003f04000 */
[----:B------:R-:W-:Y:S01]  /*18fb0*/  BSSY.RECONVERGENT B2, `(.L_x_680) ;  /* 0x0001e6f000027945 */ /* 0x000fe20003800200 */
[----:B012-4-:R-:W-:-:S11]  /*18fc0*/  HFMA2 R9, -RZ, RZ, 2.25, 0 ;  /* 0x40800000ff097431 */ /* 0x017fd600000001ff */
[----:B------:R-:W-:Y:S05]  /*18fd0*/  @!P0 BRA `(.L_x_681) ;  /* 0x000001e400b08947 */ /* 0x000fea0003800000 */
[----:B------:R-:W0:Y:S01]  /*18fe0*/  LDC R9, c[0x0][0x3b8] ;  /* 0x0000ee00ff097b82 */ /* 0x000e220000000800 */
[----:B------:R-:W-:Y:S01]  /*18ff0*/  SHF.L.U32 R10, R6, 0x1, RZ ;  /* 0x00000001060a7819 */ /* 0x000fe200000006ff */
[----:B------:R-:W-:Y:S01]  /*19000*/  BSSY.RECONVERGENT B3, `(.L_x_682) ;  /* 0x0000a36000037945 */ /* 0x000fe20003800200 */
[----:B------:R-:W-:Y:S01]  /*19010*/  FSETP.GTU.AND P0, PT, R8, RZ, PT ;  /* 0x000000ff0800720b */ /* 0x000fe20003f0c000 */
[----:B------:R-:W-:Y:S01]  /*19020*/  FMUL R46, R7, 4 ;  /* 0x40800000072e7820 */ /* 0x000fe20000400000 */
[----:B------:R-:W-:Y:S01]  /*19030*/  VIMNMX R22, PT, PT, R10, 0x79, PT ;  /* 0x000000790a167848 */ /* 0x000fe20003fe0100 */
[----:B------:R-:W-:Y:S01]  /*19040*/  FMUL R15, R8, -0.5 ;  /* 0xbf000000080f7820 */ /* 0x000fe20000400000 */
[----:B------:R-:W-:Y:S01]  /*19050*/  ISETP.NE.AND P1, PT, R11, RZ, PT ;  /* 0x000000ff0b00720c */ /* 0x000fe20003f25270 */
[----:B------:R-:W1:Y:S01]  /*19060*/  LDC.64 R58, c[0x0][0x3b0] ;  /* 0x0000ec00ff3a7b82 */ /* 0x000e620000000a00 */
[----:B------:R-:W-:Y:S01]  /*19070*/  VIMNMX R22, PT, PT, R22, 0x65, !PT ;  /* 0x0000006516167848 */ /* 0x000fe20007fe0100 */
[----:B------:R-:W-:Y:S01]  /*19080*/  VIADD R19, R1, 0x1ac0 ;  /* 0x00001ac001137836 */ /* 0x000fe20000000000 */
[----:B------:R-:W-:-:S02]  /*19090*/  LOP3.LUT R18, R6, 0x3, RZ, 0xc0, !PT ;  /* 0x0000000306127812 */ /* 0x000fc400078ec0ff */
[----:B------:R-:W-:Y:S01]  /*190a0*/  P2R R14, PR, RZ, 0x2 ;  /* 0x00000002ff0e7803 */ /* 0x000fe20000000000 */
[----:B------:R-:W-:Y:S01]  /*190b0*/  VIADD R24, R22, 0xfffffffe ;  /* 0xfffffffe16187836 */ /* 0x000fe20000000000 */
[C---:B------:R-:W-:Y:S01]  /*190c0*/  IADD3 R49, PT, PT, R1.reuse, 0x5e8, RZ ;  /* 0x000005e801317810 */ /* 0x040fe20007ffe0ff */
[----:B------:R-:W2:Y:S01]  /*190d0*/  LDC.64 R56, c[0x0][0x3a8] ;  /* 0x0000ea00ff387b82 */ /* 0x000ea20000000a00 */
[----:B------:R-:W-:Y:S01]  /*190e0*/  IADD3 R48, PT, PT, R1, 0x18dc, RZ ;  /* 0x000018dc01307810 */ /* 0x000fe20007ffe0ff */
[----:B------:R-:W-:Y:S01]  /*190f0*/  FMUL R14, R8, 0.25 ;  /* 0x3e800000080e7820 */ /* 0x000fe20000400000 */
[----:B------:R-:W-:Y:S01]  /*19100*/  FMNMX R47, R4, 9.9999999392252902908e-09, !PT ;  /* 0x322bcc77042f7809 */ /* 0x000fe20007800000 */
[----:B---3--:R-:W-:Y:S01]  /*19110*/  IMAD R45, R24, 0x4, R1 ;  /* 0x00000004182d7824 */ /* 0x008fe200078e0201 */
[C---:B------:R-:W-:Y:S02]  /*19120*/  LOP3.LUT R16, R6.reuse, 0xf, RZ, 0xc0, !PT ;  /* 0x0000000f06107812 */ /* 0x040fe400078ec0ff */
[----:B------:R-:W-:-:S02]  /*19130*/  LOP3.LUT R17, R6, 0x7, RZ, 0xc0, !PT ;  /* 0x0000000706117812 */ /* 0x000fc400078ec0ff */
[----:B0-----:R-:W-:Y:S02]  /*19140*/  IADD3 R52, PT, PT, R9, -0x1, RZ ;  /* 0xffffffff09347810 */ /* 0x001fe40007ffe0ff */
[C---:B------:R-:W-:Y:S02]  /*19150*/  IADD3 R20, PT, PT, R1.reuse, 0x200, RZ ;  /* 0x0000020001147810 */ /* 0x040fe40007ffe0ff */
[----:B------:R-:W-:Y:S02]  /*19160*/  IADD3 R21, PT, PT, R1, 0x400, RZ ;  /* 0x0000040001157810 */ /* 0x000fe40007ffe0ff */
[----:B------:R-:W-:Y:S01]  /*19170*/  FSEL R10, R7, RZ, !P1 ;  /* 0x000000ff070a7208 */ /* 0x000fe20004800000 */
[--C-:B-1----:R-:W-:Y:S01]  /*19180*/  IMAD.WIDE.U32 R54, R9, 0x4, R58.reuse ;  /* 0x0000000409367825 */ /* 0x102fe200078e003a */
[----:B------:R-:W-:Y:S02]  /*19190*/  IADD3 R51, PT, PT, R18, -0x1, RZ ;  /* 0xffffffff12337810 */ /* 0x000fe40007ffe0ff */
[----:B------:R-:W-:Y:S01]  /*191a0*/  @!P0 FSEL R28, R13, R12, !P1 ;  /* 0x0000000c0d1c8208 */ /* 0x000fe20004800000 */
[----:B------:R-:W-:Y:S01]  /*191b0*/  IMAD.WIDE.U32 R58, R52, 0x4, R58 ;  /* 0x00000004343a7825 */ /* 0x000fe200078e003a */
[----:B------:R-:W-:-:S02]  /*191c0*/  I2FP.F32.U32 R23, R22 ;  /* 0x0000001600177245 */ /* 0x000fc40000201000 */
[----:B------:R-:W-:Y:S01]  /*191d0*/  IADD3 R25, PT, PT, R22, -0x1, RZ ;  /* 0xffffffff16197810 */ /* 0x000fe20007ffe0ff */
[----:B--2---:R-:W-:Y:S01]  /*191e0*/  IMAD.WIDE.U32 R56, R52, 0x4, R56 ;  /* 0x0000000434387825 */ /* 0x004fe200078e0038 */
[C---:B------:R-:W-:Y:S02]  /*191f0*/  LEA R26, R22.reuse, R1, 0x2 ;  /* 0x00000001161a7211 */ /* 0x040fe400078e10ff */
[C---:B------:R-:W-:Y:S02]  /*19200*/  IADD3 R44, PT, PT, R22.reuse, -0x3, RZ ;  /* 0xfffffffd162c7810 */ /* 0x040fe40007ffe0ff */
[----:B------:R-:W-:Y:S01]  /*19210*/  IADD3 R27, PT, PT, R22, 0x1, RZ ;  /* 0x00000001161b7810 */ /* 0x000fe20007ffe0ff */
[----:B------:R-:W-:Y:S06]  /*19220*/  @!P0 BRA `(.L_x_683) ;  /* 0x000000a0004c8947 */ /* 0x000fec0003800000 */
[----:B------:R-:W0:Y:S02]  /*19230*/  LDCU UR4, c[0x0][0x3bc] ;  /* 0x00007780ff0477ac */ /* 0x000e240008000800 */
[----:B0-----:R-:W-:-:S09]  /*19240*/  UISETP.GE.AND UP0, UPT, UR4, 0x1, UPT ;  /* 0x000000010400788c */ /* 0x001fd2000bf06270 */
[----:B------:R-:W-:Y:S05]  /*19250*/  BRA.U !UP0, `(.L_x_684) ;  /* 0x0000000d08987547 */ /* 0x000fea000b800000 */
[----:B------:R-:W-:-:S13]  /*19260*/  ISETP.GE.AND P0, PT, R9, 0x2, PT ;  /* 0x000000020900780c */ /* 0x000fda0003f06270 */
[----:B------:R-:W-:Y:S05]  /*19270*/  @!P0 BRA `(.L_x_685) ;  /* 0x00000004000c8947 */ /* 0x000fea0003800000 */
[----:B------:R-:W0:Y:S02]  /*19280*/  LDC.64 R30, c[0x0][0x3b0] ;  /* 0x0000ec00ff1e7b82 */ /* 0x000e240000000a00 */
[----:B0-----:R0:W5:Y:S01]  /*19290*/  LDG.E R9, desc[UR6][R30.64] ;  /* 0x000000061e097981 */ /* 0x001162000c1e1900 */
[----:B------:R-:W-:-:S07]  /*192a0*/  HFMA2 R29, -RZ, RZ, 0, 0 ;  /* 0x00000000ff1d7431 */ /* 0x000fce00000001ff */
.L_x_696:
[----:B-1----:R-:W-:Y:S01]  /*192b0*/  MOV R28, R29 ;  /* 0x0000001d001c7202 */ /* 0x002fe20000000f00 */
[----:B------:R-:W-:Y:S01]  /*192c0*/  BSSY.RECONVERGENT B4, `(.L_x_686) ;  /* 0x000003b000047945 */ /* 0x000fe20003800200 */
[----:B------:R-:W-:-:S04]  /*192d0*/  IADD3 R29, PT, PT, R29, 0x1, RZ ;  /* 0x000000011d1d7810 */ /* 0x000fc80007ffe0ff */
[----:B0-2---:R-:W-:-:S05]  /*192e0*/  I2FP.F32.U32 R31, R29 ;  /* 0x0000001d001f7245 */ /* 0x005fca0000201000 */
[----:B------:R-:W-:-:S05]  /*192f0*/  FMUL R89, R31, R8 ;  /* 0x000000081f597220 */ /* 0x000fca0000400000 */
[----:B-----5:R-:W-:-:S13]  /*19300*/  FSETP.GTU.AND P0, PT, R89, R9, PT ;  /* 0x000000095900720b */ /* 0x020fda0003f0c000 */
[----:B---3--:R-:W-:Y:S05]  /*19310*/  @P0 BRA `(.L_x_687) ;  /* 0x0000000000140947 */ /* 0x008fea0003800000 */
[----:B------:R-:W0:Y:S02]  /*19320*/  LDC.64 R30, c[0x0][0x3a8] ;  /* 0x0000ea00ff1e7b82 */ /* 0x000e240000000a00 */
[----:B0-----:R-:W2:Y:S01]  /*19330*/  LDG.E R30, desc[UR6][R30.64] ;  /* 0x000000061e1e7981 */ /* 0x001ea2000c1e1900 */
[----:B------:R-:W-:-:S05]  /*19340*/  LEA R33, R28, R1, 0x2 ;  /* 0x000000011c217211 */ /* 0x000fca00078e10ff */
[----:B--2---:R3:W-:Y:S01]  /*19350*/  STL [R33], R30 ;  /* 0x0000001e21007387 */ /* 0x0047e20000100800 */
[----:B------:R-:W-:Y:S05]  /*19360*/  BRA `(.L_x_688) ;  /* 0x0000000000c07947 */ /* 0x000fea0003800000 */
.L_x_687:
[----:B------:R-:W2:Y:S02]  /*19370*/  LDG.E R30, desc[UR6][R58.64] ;  /* 0x000000063a1e7981 */ /* 0x000ea4000c1e1900 */
[----:B--2---:R-:W-:-:S13]  /*19380*/  FSETP.GE.AND P0, PT, R89, R30, PT ;  /* 0x0000001e5900720b */ /* 0x004fda0003f06000 */
[----:B------:R-:W-:Y:S05]  /*19390*/  @!P0 BRA `(.L_x_689) ;  /* 0x0000000000108947 */ /* 0x000fea0003800000 */
[----:B------:R-:W2:Y:S01]  /*193a0*/  LDG.E R30, desc[UR6][R56.64] ;  /* 0x00000006381e7981 */ /* 0x000ea2000c1e1900 */
[----:B------:R-:W-:-:S05]  /*193b0*/  IMAD R31, R28, 0x4, R1 ;  /* 0x000000041c1f7824 */ /* 0x000fca00078e0201 */
[----:B--2---:R2:W-:Y:S01]  /*193c0*/  STL [R31], R30 ;  /* 0x0000001e1f007387 */ /* 0x0045e20000100800 */
[----:B------:R-:W-:Y:S05]  /*193d0*/  BRA `(.L_x_688) ;  /* 0x0000000000a47947 */ /* 0x000fea0003800000 */
.L_x_689:
[----:B------:R-:W-:Y:S01]  /*193e0*/  HFMA2 R33, -RZ, RZ, 0, 0 ;  /* 0x00000000ff217431 */ /* 0x000fe200000001ff */
[----:B------:R-:W-:Y:S06]  /*193f0*/  BSSY.RECONVERGENT B0, `(.L_x_690) ;  /* 0x000000d000007945 */ /* 0x000fec0003800200 */
.L_x_692:
        /* <DEDUP_REMOVED lines=10> */
.L_x_691:
[----:B------:R0:W5:Y:S01]  /*194a0*/  LDG.E R32, desc[UR6][R54.64] ;  /* 0x0000000636207981 */ /* 0x000162000c1e1900 */
[----:B------:R-:W-:-:S07]  /*194b0*/  MOV R37, R52 ;  /* 0x0000003400257202 */ /* 0x000fce0000000f00 */
.L_x_693:
[----:B------:R-:W-:Y:S05]  /*194c0*/  BSYNC.RECONVERGENT B0 ;  /* 0x0000000000007941 */ /* 0x000fea0003800200 */
.L_x_690:
        /* <DEDUP_REMOVED lines=16> */
.L_x_695:
[----:B------:R-:W-:Y:S05]  /*195d0*/  BSYNC.RECONVERGENT B5 ;  /* 0x0000000000057941 */ /* 0x000fea0003800200 */
.L_x_694:
        /* <DEDUP_REMOVED lines=9> */
.L_x_688:
[----:B------:R-:W-:Y:S05]  /*19670*/  BSYNC.RECONVERGENT B4 ;  /* 0x0000000000047941 */ /* 0x000fea0003800200 */
.L_x_686:
[----:B------:R-:W-:-:S13]  /*19680*/  ISETP.NE.AND P0, PT, R29, R6, PT ;  /* 0x000000061d00720c */ /* 0x000fda0003f05270 */
[----:B------:R-:W-:Y:S05]  /*19690*/  @P0 BRA `(.L_x_696) ;  /* 0xfffffffc00040947 */ /* 0x000fea000383ffff */
[----:B------:R-:W-:Y:S05]  /*196a0*/  BRA `(.L_x_697) ;  /* 0x0000000400f47947 */ /* 0x000fea0003800000 */
.L_x_685:
[----:B------:R-:W-:-:S13]  /*196b0*/  ISETP.NE.AND P0, PT, R9, 0x1, PT ;  /* 0x000000010900780c */ /* 0x000fda0003f05270 */
[----:B------:R-:W-:Y:S05]  /*196c0*/  @P0 BRA `(.L_x_698) ;  /* 0x0000000400500947 */ /* 0x000fea0003800000 */
[----:B------:R-:W-:Y:S01]  /*196d0*/  UISETP.GE.U32.AND UP0, UPT, UR4, 0x4, UPT ;  /* 0x000000040400788c */ /* 0x000fe2000bf06070 */
[----:B------:R-:W-:-:S08]  /*196e0*/  HFMA2 R60, -RZ, RZ, 0, 0 ;  /* 0x00000000ff3c7431 */ /* 0x000fd000000001ff */
        /* <DEDUP_REMOVED lines=13> */
.L_x_702:
        /* <DEDUP_REMOVED lines=29> */
.L_x_701:
[----:B0-----:R-:W-:-:S04]  /*19990*/  IADD3 R29, PT, PT, R60, -R9, RZ ;  /* 0x800000093c1d7210 */ /* 0x001fc80007ffe0ff */
[----:B------:R-:W-:-:S13]  /*199a0*/  ISETP.GT.AND P1, PT, R29, 0x4, PT ;  /* 0x000000041d00780c */ /* 0x000fda0003f24270 */
[----:B------:R-:W-:Y:S05]  /*199b0*/  @!P1 BRA `(.L_x_703) ;  /* 0x0000000000389947 */ /* 0x000fea0003800000 */
[C---:B------:R-:W-:Y:S01]  /*199c0*/  VIADD R38, R9.reuse, 0x4 ;  /* 0x0000000409267836 */ /* 0x040fe20000000000 */
[----:B------:R-:W-:Y:S01]  /*199d0*/  LEA R36, R9, R1, 0x2 ;  /* 0x0000000109247211 */ /* 0x000fe200078e10ff */
[----:B-----5:R-:W-:Y:S01]  /*199e0*/  IMAD.MOV.U32 R33, RZ, RZ, R28 ;  /* 0x000000ffff217224 */ /* 0x020fe200078e001c */
[-C--:B------:R-:W-:Y:S02]  /*199f0*/  MOV R29, R28.reuse ;  /* 0x0000001c001d7202 */ /* 0x080fe40000000f00 */
[-C--:B------:R-:W-:Y:S02]  /*19a00*/  MOV R30, R28.reuse ;  /* 0x0000001c001e7202 */ /* 0x080fe40000000f00 */
[-C--:B------:R-:W-:Y:S02]  /*19a10*/  MOV R31, R28.reuse ;  /* 0x0000001c001f7202 */ /* 0x080fe40000000f00 */
[-C--:B------:R-:W-:Y:S02]  /*19a20*/  MOV R32, R28.reuse ;  /* 0x0000001c00207202 */ /* 0x080fe40000000f00 */
[-C--:B------:R-:W-:Y:S01]  /*19a30*/  MOV R34, R28.reuse ;  /* 0x0000001c00227202 */ /* 0x080fe20000000f00 */
[----:B------:R0:W-:Y:S01]  /*19a40*/  STL.128 [R36], R28 ;  /* 0x0000001c24007387 */ /* 0x0001e20000100c00 */
[----:B------:R-:W-:-:S02]  /*19a50*/  MOV R35, R28 ;  /* 0x0000001c00237202 */ /* 0x000fc40000000f00 */
[----:B------:R-:W-:Y:S02]  /*19a60*/  LEA R38, R38, R1, 0x2 ;  /* 0x0000000126267211 */ /* 0x000fe400078e10ff */
[----:B------:R-:W-:Y:S02]  /*19a70*/  PLOP3.LUT P0, PT, PT, PT, PT, 0x8, 0x80 ;  /* 0x000000000080781c */ /* 0x000fe40003f0e170 */
[----:B------:R-:W-:Y:S01]  /*19a80*/  IADD3 R9, PT, PT, R9, 0x8, RZ ;  /* 0x0000000809097810 */ /* 0x000fe20007ffe0ff */
[----:B------:R0:W-:Y:S10]  /*19a90*/  STL.128 [R38], R32 ;  /* 0x0000002026007387 */ /* 0x0001f40000100c00 */
.L_x_703:
[----:B------:R-:W-:-:S13]  /*19aa0*/  ISETP.NE.OR P0, PT, R9, R60, P0 ;  /* 0x0000003c0900720c */ /* 0x000fda0000705670 */
[----:B------:R-:W-:Y:S05]  /*19ab0*/  @!P0 BRA `(.L_x_699) ;  /* 0x0000000000208947 */ /* 0x000fea0003800000 */
.L_x_700:
[C---:B01----:R-:W-:Y:S01]  /*19ac0*/  IMAD R32, R9.reuse, 0x4, R1 ;  /* 0x0000000409207824 */ /* 0x043fe200078e0201 */
[-C--:B-----5:R-:W-:Y:S02]  /*19ad0*/  MOV R29, R28.reuse ;  /* 0x0000001c001d7202 */ /* 0x0a0fe40000000f00 */
[-C--:B------:R-:W-:Y:S02]  /*19ae0*/  MOV R30, R28.reuse ;  /* 0x0000001c001e7202 */ /* 0x080fe40000000f00 */
[----:B------:R-:W-:Y:S02]  /*19af0*/  MOV R31, R28 ;  /* 0x0000001c001f7202 */ /* 0x000fe40000000f00 */
[----:B------:R-:W-:-:S03]  /*19b00*/  IADD3 R9, PT, PT, R9, 0x4, RZ ;  /* 0x0000000409097810 */ /* 0x000fc60007ffe0ff */
[----:B------:R1:W-:Y:S01]  /*19b10*/  STL.128 [R32], R28 ;  /* 0x0000001c20007387 */ /* 0x0003e20000100c00 */
[----:B------:R-:W-:-:S13]  /*19b20*/  ISETP.NE.AND P0, PT, R9, R60, PT ;  /* 0x0000003c0900720c */ /* 0x000fda0003f05270 */
[----:B------:R-:W-:Y:S05]  /*19b30*/  @P0 BRA `(.L_x_700) ;  /* 0xfffffffc00e00947 */ /* 0x000fea000383ffff */
.L_x_699:
[----:B------:R-:W-:-:S13]  /*19b40*/  ISETP.NE.AND P0, PT, R18, RZ, PT ;  /* 0x000000ff1200720c */ /* 0x000fda0003f05270 */
[----:B------:R-:W-:Y:S05]  /*19b50*/  @!P0 BRA `(.L_x_697) ;  /* 0x0000000000c88947 */ /* 0x000fea0003800000 */
[----:B01---5:R-:W0:Y:S02]  /*19b60*/  LDC.64 R28, c[0x0][0x3a8] ;  /* 0x0000ea00ff1c7b82 */ /* 0x023e240000000a00 */
[----:B0-----:R-:W2:Y:S01]  /*19b70*/  LDG.E R28, desc[UR6][R28.64] ;  /* 0x000000061c1c7981 */ /* 0x001ea2000c1e1900 */
[----:B------:R-:W-:Y:S01]  /*19b80*/  IMAD R9, R60, 0x4, R1 ;  /* 0x000000043c097824 */ /* 0x000fe200078e0201 */
[----:B------:R-:W-:-:S04]  /*19b90*/  ISETP.NE.AND P0, PT, R18, 0x1, PT ;  /* 0x000000011200780c */ /* 0x000fc80003f05270 */
[----:B--2---:R0:W-:Y:S09]  /*19ba0*/  STL [R9], R28 ;  /* 0x0000001c09007387 */ /* 0x0041f20000100800 */
[----:B------:R-:W-:Y:S05]  /*19bb0*/  @!P0 BRA `(.L_x_697) ;  /* 0x0000000000b08947 */ /* 0x000fea0003800000 */
[----:B------:R1:W-:Y:S01]  /*19bc0*/  STL [R9+0x4], R28 ;  /* 0x0000041c09007387 */ /* 0x0003e20000100800 */
[----:B------:R-:W-:-:S13]  /*19bd0*/  ISETP.NE.AND P0, PT, R18, 0x2, PT ;  /* 0x000000021200780c */ /* 0x000fda0003f05270 */
[----:B-1----:R-:W-:Y:S05]  /*19be0*/  @!P0 BRA `(.L_x_697) ;  /* 0x0000000000a48947 */ /* 0x002fea0003800000 */
[----:B------:R1:W-:Y:S01]  /*19bf0*/  STL [R9+0x8], R28 ;  /* 0x0000081c09007387 */ /* 0x0003e20000100800 */
[----:B------:R-:W-:Y:S05]  /*19c00*/  BRA `(.L_x_697) ;  /* 0x00000000009c7947 */ /* 0x000fea0003800000 */
.L_x_698:
[----:B------:R-:W-:Y:S01]  /*19c10*/  UISETP.GE.U32.AND UP0, UPT, UR4, 0x8, UPT ;  /* 0x000000080400788c */ /* 0x000fe2000bf06070 */
[----:B------:R-:W-:Y:S01]  /*19c20*/  HFMA2 R32, -RZ, RZ, 0, 0 ;  /* 0x00000000ff207431 */ /* 0x000fe200000001ff */
[----:B------:R-:W-:-:S07]  /*19c30*/  ISETP.NE.AND P1, PT, R17, RZ, PT ;  /* 0x000000ff1100720c */ /* 0x000fce0003f25270 */
[----:B------:R-:W-:Y:S06]  /*19c40*/  BRA.U !UP0, `(.L_x_704) ;  /* 0x0000000108307547 */ /* 0x000fec000b800000 */
[----:B------:R-:W-:Y:S01]  /*19c50*/  LOP3.LUT R32, R6, 0xf8, RZ, 0xc0, !PT ;  /* 0x000000f806207812 */ /* 0x000fe200078ec0ff */
[----:B------:R-:W-:Y:S01]  /*19c60*/  IMAD.MOV.U32 R30, RZ, RZ, 0x3d4ccccd ;  /* 0x3d4ccccdff1e7424 */ /* 0x000fe200078e00ff */
[----:B------:R-:W-:Y:S02]  /*19c70*/  MOV R9, RZ ;  /* 0x000000ff00097202 */ /* 0x000fe40000000f00 */
[----:B------:R-:W-:Y:S02]  /*19c80*/  MOV R28, 0x3d4ccccd ;  /* 0x3d4ccccd001c7802 */ /* 0x000fe40000000f00 */
[----:B------:R-:W-:Y:S02]  /*19c90*/  MOV R29, 0x3d4ccccd ;  /* 0x3d4ccccd001d7802 */ /* 0x000fe40000000f00 */
[----:B------:R-:W-:-:S07]  /*19ca0*/  MOV R31, 0x3d4ccccd ;  /* 0x3d4ccccd001f7802 */ /* 0x000fce0000000f00 */
.L_x_705:
[C---:B0-----:R-:W-:Y:S02]  /*19cb0*/  LEA R33, R9.reuse, R1, 0x2 ;  /* 0x0000000109217211 */ /* 0x041fe400078e10ff */
[----:B------:R-:W-:-:S03]  /*19cc0*/  IADD3 R9, PT, PT, R9, 0x8, RZ ;  /* 0x0000000809097810 */ /* 0x000fc60007ffe0ff */
[----:B------:R0:W-:Y:S01]  /*19cd0*/  STL.128 [R33], R28 ;  /* 0x0000001c21007387 */ /* 0x0001e20000100c00 */
[----:B------:R-:W-:-:S03]  /*19ce0*/  ISETP.NE.AND P0, PT, R9, R32, PT ;  /* 0x000000200900720c */ /* 0x000fc60003f05270 */
[----:B------:R0:W-:Y:S10]  /*19cf0*/  STL.128 [R33+0x10], R28 ;  /* 0x0000101c21007387 */ /* 0x0001f40000100c00 */
[----:B------:R-:W-:Y:S05]  /*19d00*/  @P0 BRA `(.L_x_705) ;  /* 0xfffffffc00e80947 */ /* 0x000fea000383ffff */
.L_x_704:
[----:B------:R-:W-:Y:S05]  /*19d10*/  @!P1 BRA `(.L_x_697) ;  /* 0x0000000000589947 */ /* 0x000fea0003800000 */
[----:B------:R-:W-:Y:S02]  /*19d20*/  ISETP.GE.U32.AND P0, PT, R17, 0x4, PT ;  /* 0x000000041100780c */ /* 0x000fe40003f06070 */
[----:B------:R-:W-:-:S11]  /*19d30*/  ISETP.NE.AND P1, PT, R18, RZ, PT ;  /* 0x000000ff1200720c */ /* 0x000fd60003f25270 */
[----:B0-----:R-:W-:Y:S01]  /*19d40*/  @P0 MOV R28, 0x3d4ccccd ;  /* 0x3d4ccccd001c0802 */ /* 0x001fe20000000f00 */
[C---:B------:R-:W-:Y:S01]  /*19d50*/  @P0 IMAD R9, R32.reuse, 0x4, R1 ;  /* 0x0000000420090824 */ /* 0x040fe200078e0201 */
[----:B------:R-:W-:Y:S02]  /*19d60*/  @P0 IADD3 R32, PT, PT, R32, 0x4, RZ ;  /* 0x0000000420200810 */ /* 0x000fe40007ffe0ff */
[-C--:B------:R-:W-:Y:S02]  /*19d70*/  MOV R29, R28.reuse ;  /* 0x0000001c001d7202 */ /* 0x080fe40000000f00 */
[-C--:B------:R-:W-:Y:S02]  /*19d80*/  MOV R30, R28.reuse ;  /* 0x0000001c001e7202 */ /* 0x080fe40000000f00 */
[----:B------:R-:W-:Y:S01]  /*19d90*/  MOV R31, R28 ;  /* 0x0000001c001f7202 */ /* 0x000fe20000000f00 */
[----:B------:R4:W-:Y:S04]  /*19da0*/  @P0 STL.64 [R9], R28 ;  /* 0x0000001c09000387 */ /* 0x0009e80000100a00 */
[----:B------:R4:W-:Y:S01]  /*19db0*/  @P0 STL.64 [R9+0x8], R30 ;  /* 0x0000081e09000387 */ /* 0x0009e20000100a00 */
[----:B------:R-:W-:Y:S05]  /*19dc0*/  @!P1 BRA `(.L_x_697) ;  /* 0x00000000002c9947 */ /* 0x000fea0003800000 */
[----:B------:R-:W-:Y:S02]  /*19dd0*/  ISETP.NE.AND P0, PT, R51, RZ, PT ;  /* 0x000000ff3300720c */ /* 0x000fe40003f05270 */
[----:B----4-:R-:W-:-:S04]  /*19de0*/  LOP3.LUT R9, R6, 0x1, RZ, 0xc0, !PT ;  /* 0x0000000106097812 */ /* 0x010fc800078ec0ff */
[----:B------:R-:W-:-:S07]  /*19df0*/  ISETP.NE.U32.AND P1, PT, R9, 0x1, PT ;  /* 0x000000010900780c */ /* 0x000fce0003f25070 */
[C-C-:B------:R-:W-:Y:S01]  /*19e00*/  @P0 IMAD R9, R32.reuse, 0x4, R1.reuse ;  /* 0x0000000420090824 */ /* 0x140fe200078e0201 */
[----:B------:R-:W-:Y:S02]  /*19e10*/  @P0 MOV R28, 0x3d4ccccd ;  /* 0x3d4ccccd001c0802 */ /* 0x000fe40000000f00 */
[----:B------:R-:W-:Y:S02]  /*19e20*/  @P0 IADD3 R32, PT, PT, R32, 0x2, RZ ;  /* 0x0000000220200810 */ /* 0x000fe40007ffe0ff */
[----:B------:R-:W-:Y:S02]  /*19e30*/  MOV R29, R28 ;  /* 0x0000001c001d7202 */ /* 0x000fe40000000f00 */
[----:B------:R-:W-:Y:S01]  /*19e40*/  @!P1 MOV R31, 0x3d4ccccd ;  /* 0x3d4ccccd001f9802 */ /* 0x000fe20000000f00 */
[----:B------:R-:W-:Y:S02]  /*19e50*/  @!P1 IMAD R32, R32, 0x4, R1 ;  /* 0x0000000420209824 */ /* 0x000fe400078e0201 */
[----:B------:R0:W-:Y:S04]  /*19e60*/  @P0 STL.64 [R9], R28 ;  /* 0x0000001c09000387 */ /* 0x0001e80000100a00 */
[----:B------:R0:W-:Y:S02]  /*19e70*/  @!P1 STL [R32], R31 ;  /* 0x0000001f20009387 */ /* 0x0001e40000100800 */
.L_x_697:
[----:B------:R-:W2:Y:S01]  /*19e80*/  LDCU UR4, c[0x0][0x3bc] ;  /* 0x00007780ff0477ac */ /* 0x000ea20008000800 */
[----:B01--4-:R-:W-:Y:S01]  /*19e90*/  HFMA2 R9, -RZ, RZ, 0, 0 ;  /* 0x00000000ff097431 */ /* 0x013fe200000001ff */
[----:B------:R-:W-:Y:S01]  /*19ea0*/  ISETP.NE.AND P1, PT, R16, RZ, PT ;  /* 0x000000ff1000720c */ /* 0x000fe20003f25270 */
[----:B--2---:R-:W-:-:S09]  /*19eb0*/  UISETP.GE.U32.AND UP0, UPT, UR4, 0x10, UPT ;  /* 0x000000100400788c */ /* 0x004fd2000bf06070 */
[----:B------:R-:W-:Y:S05]  /*19ec0*/  BRA.U !UP0, `(.L_x_706) ;  /* 0x0000000108287547 */ /* 0x000fea000b800000 */
[----:B------:R-:W-:Y:S02]  /*19ed0*/  LOP3.LUT R9, R6, 0xf0, RZ, 0xc0, !PT ;  /* 0x000000f006097812 */ /* 0x000fe400078ec0ff */
[----:B-----5:R-:W-:-:S07]  /*19ee0*/  MOV R28, RZ ;  /* 0x000000ff001c7202 */ /* 0x020fce0000000f00 */
.L_x_707:
        /* <DEDUP_REMOVED lines=8> */
.L_x_706:
[----:B------:R-:W-:Y:S05]  /*19f70*/  @!P1 BRA `(.L_x_684) ;  /* 0x0000000000509947 */ /* 0x000fea0003800000 */
[----:B------:R-:W-:Y:S02]  /*19f80*/  ISETP.GE.U32.AND P0, PT, R16, 0x8, PT ;  /* 0x000000081000780c */ /* 0x000fe40003f06070 */
[----:B------:R-:W-:-:S11]  /*19f90*/  ISETP.NE.AND P1, PT, R17, RZ, PT ;  /* 0x000000ff1100720c */ /* 0x000fd60003f25270 */
[C---:B-----5:R-:W-:Y:S01]  /*19fa0*/  @P0 IMAD R28, R9.reuse, 0x4, R20 ;  /* 0x00000004091c0824 */ /* 0x060fe200078e0214 */
[----:B------:R-:W-:-:S04]  /*19fb0*/  @P0 IADD3 R9, PT, PT, R9, 0x8, RZ ;  /* 0x0000000809090810 */ /* 0x000fc80007ffe0ff */
[----:B------:R1:W-:Y:S04]  /*19fc0*/  @P0 STL.128 [R28], RZ ;  /* 0x000000ff1c000387 */ /* 0x0003e80000100c00 */
[----:B------:R1:W-:Y:S01]  /*19fd0*/  @P0 STL.128 [R28+0x10], RZ ;  /* 0x000010ff1c000387 */ /* 0x0003e20000100c00 */
[----:B------:R-:W-:Y:S05]  /*19fe0*/  @!P1 BRA `(.L_x_684) ;  /* 0x0000000000349947 */ /* 0x000fea0003800000 */
[----:B------:R-:W-:Y:S02]  /*19ff0*/  ISETP.GE.U32.AND P0, PT, R17, 0x4, PT ;  /* 0x000000041100780c */ /* 0x000fe40003f06070 */
[----:B------:R-:W-:-:S11]  /*1a000*/  ISETP.NE.AND P1, PT, R18, RZ, PT ;  /* 0x000000ff1200720c */ /* 0x000fd60003f25270 */
[C---:B-1----:R-:W-:Y:S02]  /*1a010*/  @P0 LEA R28, R9.reuse, R20, 0x2 ;  /* 0x00000014091c0211 */ /* 0x042fe400078e10ff */
[----:B------:R-:W-:-:S03]  /*1a020*/  @P0 IADD3 R9, PT, PT, R9, 0x4, RZ ;  /* 0x0000000409090810 */ /* 0x000fc60007ffe0ff */
[----:B------:R2:W-:Y:S01]  /*1a030*/  @P0 STL.128 [R28], RZ ;  /* 0x000000ff1c000387 */ /* 0x0005e20000100c00 */
[----:B------:R-:W-:Y:S05]  /*1a040*/  @!P1 BRA `(.L_x_684) ;  /* 0x00000000001c9947 */ /* 0x000fea0003800000 */
[----:B------:R-:W-:Y:S02]  /*1a050*/  LEA R9, R9, R20, 0x2 ;  /* 0x0000001409097211 */ /* 0x000fe400078e10ff */
[----:B------:R-:W-:-:S03]  /*1a060*/  ISETP.NE.AND P0, PT, R18, 0x1, PT ;  /* 0x000000011200780c */ /* 0x000fc60003f05270 */
[----:B------:R4:W-:Y:S10]  /*1a070*/  STL [R9], RZ ;  /* 0x000000ff09007387 */ /* 0x0009f40000100800 */
[----:B----4-:R-:W-:Y:S05]  /*1a080*/  @!P0 BRA `(.L_x_684) ;  /* 0x00000000000c8947 */ /* 0x010fea0003800000 */
[----:B------:R-:W-:Y:S01]  /*1a090*/  ISETP.NE.AND P0, PT, R18, 0x2, PT ;  /* 0x000000021200780c */ /* 0x000fe20003f05270 */
[----:B------:R4:W-:-:S12]  /*1a0a0*/  STL [R9+0x4], RZ ;  /* 0x000004ff09007387 */ /* 0x0009d80000100800 */
[----:B------:R4:W-:Y:S02]  /*1a0b0*/  @P0 STL [R9+0x8], RZ ;  /* 0x000008ff09000387 */ /* 0x0009e40000100800 */
.L_x_684:
[----:B------:R-:W-:Y:S01]  /*1a0c0*/  ISETP.GE.AND P0, PT, R2, 0x1, PT ;  /* 0x000000010200780c */ /* 0x000fe20003f06270 */
[----:B------:R-:W-:-:S12]  /*1a0d0*/  BSSY.RECONVERGENT B0, `(.L_x_708) ;  /* 0x000005e000007945 */ /* 0x000fd80003800200 */
[----:B------:R-:W-:Y:S05]  /*1a0e0*/  @!P0 BRA `(.L_x_709) ;  /* 0x0000000400708947 */ /* 0x000fea0003800000 */
[C---:B------:R-:W-:Y:S01]  /*1a0f0*/  ISETP.GE.U32.AND P0, PT, R2.reuse, 0x4, PT ;  /* 0x000000040200780c */ /* 0x040fe20003f06070 */
[----:B------:R-:W-:Y:S01]  /*1a100*/  BSSY.RECONVERGENT B1, `(.L_x_710) ;  /* 0x0000031000017945 */ /* 0x000fe20003800200 */
[----:B------:R-:W-:Y:S01]  /*1a110*/  LOP3.LUT R36, R2, 0x3, RZ, 0xc0, !PT ;  /* 0x0000000302247812 */ /* 0x000fe200078ec0ff */
[----:B-12--5:R-:W-:-:S10]  /*1a120*/  IMAD.MOV.U32 R28, RZ, RZ, RZ ;  /* 0x000000ffff1c7224 */ /* 0x026fd400078e00ff */
[----:B------:R-:W-:Y:S05]  /*1a130*/  @!P0 BRA `(.L_x_711) ;  /* 0x0000000000b48947 */ /* 0x000fea0003800000 */
[----:B------:R-:W-:Y:S02]  /*1a140*/  LOP3.LUT R28, R2, 0x7ffffffc, RZ, 0xc0, !PT ;  /* 0x7ffffffc021c7812 */ /* 0x000fe400078ec0ff */
[----:B----4-:R-:W-:-:S07]  /*1a150*/  MOV R9, RZ ;  /* 0x000000ff00097202 */ /* 0x010fce0000000f00 */
.L_x_714:
[----:B---3--:R-:W-:-:S05]  /*1a160*/  LEA R33, R9, R1, 0x2 ;  /* 0x0000000109217211 */ /* 0x008fca00078e10ff */
[----:B0-----:R-:W2:Y:S02]  /*1a170*/  LDL R29, [R33+0x1f10] ;  /* 0x001f1000211d7983 */ /* 0x001ea40000100800 */
[----:B--2---:R-:W-:-:S04]  /*1a180*/  ISETP.GT.AND P0, PT, R29, R6, PT ;  /* 0x000000061d00720c */ /* 0x004fc80003f04270 */
[----:B------:R-:W-:-:S13]  /*1a190*/  ISETP.LT.OR P0, PT, R29, 0x1, P0 ;  /* 0x000000011d00780c */ /* 0x000fda0000701670 */
[----:B------:R-:W-:-:S04]  /*1a1a0*/  @!P0 IADD3 R29, PT, PT, R29, -0x1, RZ ;  /* 0xffffffff1d1d8810 */ /* 0x000fc80007ffe0ff */
[----:B------:R-:W-:Y:S02]  /*1a1b0*/  @!P0 LEA R30, R29, R20, 0x2 ;  /* 0x000000141d1e8211 */ /* 0x000fe400078e10ff */
[----:B------:R-:W2:Y:S04]  /*1a1c0*/  @!P0 LDL R29, [R33+0x1e90] ;  /* 0x001e9000211d8983 */ /* 0x000ea80000100800 */
[----:B------:R-:W2:Y:S02]  /*1a1d0*/  @!P0 LDL R32, [R30] ;  /* 0x000000001e208983 */ /* 0x000ea40000100800 */
[----:B--2---:R-:W-:-:S05]  /*1a1e0*/  @!P0 FADD R29, R29, R32 ;  /* 0x000000201d1d8221 */ /* 0x004fca0000000000 */
[----:B------:R0:W-:Y:S04]  /*1a1f0*/  @!P0 STL [R30], R29 ;  /* 0x0000001d1e008387 */ /* 0x0001e80000100800 */
[----:B------:R-:W2:Y:S02]  /*1a200*/  LDL R31, [R33+0x1f14] ;  /* 0x001f1400211f7983 */ /* 0x000ea40000100800 */
[----:B--2---:R-:W-:-:S04]  /*1a210*/  ISETP.GT.AND P0, PT, R31, R6, PT ;  /* 0x000000061f00720c */ /* 0x004fc80003f04270 */
[----:B------:R-:W-:-:S13]  /*1a220*/  ISETP.LT.OR P0, PT, R31, 0x1, P0 ;  /* 0x000000011f00780c */ /* 0x000fda0000701670 */
[----:B------:R-:W-:-:S05]  /*1a230*/  @!P0 VIADD R31, R31, 0xffffffff ;  /* 0xffffffff1f1f8836 */ /* 0x000fca0000000000 */
        /* <DEDUP_REMOVED lines=8> */
[----:B0-----:R-:W-:-:S04]  /*1a2c0*/  @!P0 IADD3 R29, PT, PT, R35, -0x1, RZ ;  /* 0xffffffff231d8810 */ /* 0x001fc80007ffe0ff */
[----:B------:R-:W-:Y:S02]  /*1a2d0*/  @!P0 LEA R30, R29, R20, 0x2 ;  /* 0x000000141d1e8211 */ /* 0x000fe400078e10ff */
[----:B------:R-:W2:Y:S04]  /*1a2e0*/  @!P0 LDL R29, [R33+0x1e98] ;  /* 0x001e9800211d8983 */ /* 0x000ea80000100800 */
        /* <DEDUP_REMOVED lines=10> */
[----:B------:R-:W-:-:S05]  /*1a390*/  VIADD R29, R35, 0xffffffff ;  /* 0xffffffff231d7836 */ /* 0x000fca0000000000 */
[----:B------:R-:W-:Y:S02]  /*1a3a0*/  LEA R30, R29, R20, 0x2 ;  /* 0x000000141d1e7211 */ /* 0x000fe400078e10ff */
[----:B------:R-:W2:Y:S04]  /*1a3b0*/  LDL R29, [R33+0x1e9c] ;  /* 0x001e9c00211d7983 */ /* 0x000ea80000100800 */
[----:B------:R-:W2:Y:S02]  /*1a3c0*/  LDL R32, [R30] ;  /* 0x000000001e207983 */ /* 0x000ea40000100800 */
[----:B--2---:R-:W-:-:S05]  /*1a3d0*/  FADD R29, R29, R32 ;  /* 0x000000201d1d7221 */ /* 0x004fca0000000000 */
[----:B------:R0:W-:Y:S02]  /*1a3e0*/  STL [R30], R29 ;  /* 0x0000001d1e007387 */ /* 0x0001e40000100800 */
.L_x_713:
[----:B------:R-:W-:Y:S05]  /*1a3f0*/  BSYNC.RECONVERGENT B4 ;  /* 0x0000000000047941 */ /* 0x000fea0003800200 */
.L_x_712:
[----:B------:R-:W-:Y:S05]  /*1a400*/  @P1 BRA `(.L_x_714) ;  /* 0xfffffffc00541947 */ /* 0x000fea000383ffff */
.L_x_711:
[----:B------:R-:W-:Y:S05]  /*1a410*/  BSYNC.RECONVERGENT B1 ;  /* 0x0000000000017941 */ /* 0x000fea0003800200 */
.L_x_710:
[----:B------:R-:W-:-:S13]  /*1a420*/  ISETP.NE.AND P0, PT, R36, RZ, PT ;  /* 0x000000ff2400720c */ /* 0x000fda0003f05270 */
[----:B------:R-:W-:Y:S05]  /*1a430*/  @!P0 BRA `(.L_x_709) ;  /* 0x00000000009c8947 */ /* 0x000fea0003800000 */
[----:B0-----:R-:W-:-:S05]  /*1a440*/  LEA R29, R28, R1, 0x2 ;  /* 0x000000011c1d7211 */ /* 0x001fca00078e10ff */
[----:B----4-:R-:W2:Y:S01]  /*1a450*/  LDL R9, [R29+0x1f10] ;  /* 0x001f10001d097983 */ /* 0x010ea20000100800 */
[----:B------:R-:W-:Y:S01]  /*1a460*/  BSSY.RECONVERGENT B1, `(.L_x_715) ;  /* 0x000000b000017945 */ /* 0x000fe20003800200 */
[----:B------:R-:W-:Y:S02]  /*1a470*/  ISETP.NE.AND P1, PT, R36, 0x1, PT ;  /* 0x000000012400780c */ /* 0x000fe40003f25270 */
[----:B--2---:R-:W-:-:S04]  /*1a480*/  ISETP.GT.AND P0, PT, R9, R6, PT ;  /* 0x000000060900720c */ /* 0x004fc80003f04270 */
[----:B------:R-:W-:-:S13]  /*1a490*/  ISETP.LT.OR P0, PT, R9, 0x1, P0 ;  /* 0x000000010900780c */ /* 0x000fda0000701670 */
[----:B------:R-:W-:Y:S05]  /*1a4a0*/  @P0 BRA `(.L_x_716) ;  /* 0x0000000000180947 */ /* 0x000fea0003800000 */
[----:B------:R-:W-:-:S04]  /*1a4b0*/  IADD3 R9, PT, PT, R9, -0x1, RZ ;  /* 0xffffffff09097810 */ /* 0x000fc80007ffe0ff */
[----:B------:R-:W-:Y:S02]  /*1a4c0*/  LEA R28, R9, R20, 0x2 ;  /* 0x00000014091c7211 */ /* 0x000fe400078e10ff */
[----:B------:R-:W2:Y:S04]  /*1a4d0*/  LDL R9, [R29+0x1e90] ;  /* 0x001e90001d097983 */ /* 0x000ea80000100800 */
[----:B---3--:R-:W2:Y:S02]  /*1a4e0*/  LDL R30, [R28] ;  /* 0x000000001c1e7983 */ /* 0x008ea40000100800 */
[----:B--2---:R-:W-:-:S05]  /*1a4f0*/  FADD R9, R9, R30 ;  /* 0x0000001e09097221 */ /* 0x004fca0000000000 */
[----:B------:R0:W-:Y:S02]  /*1a500*/  STL [R28], R9 ;  /* 0x000000091c007387 */ /* 0x0001e40000100800 */
.L_x_716:
[----:B------:R-:W-:Y:S05]  /*1a510*/  BSYNC.RECONVERGENT B1 ;  /* 0x0000000000017941 */ /* 0x000fea0003800200 */
.L_x_715:
[----:B------:R-:W-:Y:S05]  /*1a520*/  @!P1 BRA `(.L_x_709) ;  /* 0x0000000000609947 */ /* 0x000fea0003800000 */
[----:B0-----:R-:W2:Y:S01]  /*1a530*/  LDL R9, [R29+0x1f14] ;  /* 0x001f14001d097983 */ /* 0x001ea20000100800 */
[----:B------:R-:W-:Y:S01]  /*1a540*/  BSSY.RECONVERGENT B1, `(.L_x_717) ;  /* 0x000000b000017945 */ /* 0x000fe20003800200 */
[----:B------:R-:W-:Y:S02]  /*1a550*/  ISETP.NE.AND P1, PT, R36, 0x2, PT ;  /* 0x000000022400780c */ /* 0x000fe40003f25270 */
[----:B--2---:R-:W-:-:S04]  /*1a560*/  ISETP.GT.AND P0, PT, R9, R6, PT ;  /* 0x000000060900720c */ /* 0x004fc80003f04270 */
[----:B------:R-:W-:-:S13]  /*1a570*/  ISETP.LT.OR P0, PT, R9, 0x1, P0 ;  /* 0x000000010900780c */ /* 0x000fda0000701670 */
[----:B------:R-:W-:Y:S05]  /*1a580*/  @P0 BRA `(.L_x_718) ;  /* 0x0000000000180947 */ /* 0x000fea0003800000 */
[----:B------:R-:W-:-:S05]  /*1a590*/  VIADD R9, R9, 0xffffffff ;  /* 0xffffffff09097836 */ /* 0x000fca0000000000 */
[----:B------:R-:W-:Y:S02]  /*1a5a0*/  LEA R28, R9, R20, 0x2 ;  /* 0x00000014091c7211 */ /* 0x000fe400078e10ff */
[----:B------:R-:W2:Y:S04]  /*1a5b0*/  LDL R9, [R29+0x1e94] ;  /* 0x001e94001d097983 */ /* 0x000ea80000100800 */
[----:B---3--:R-:W2:Y:S02]  /*1a5c0*/  LDL R30, [R28] ;  /* 0x000000001c1e7983 */ /* 0x008ea40000100800 */
[----:B--2---:R-:W-:-:S05]  /*1a5d0*/  FADD R9, R9, R30 ;  /* 0x0000001e09097221 */ /* 0x004fca0000000000 */
[----:B------:R0:W-:Y:S02]  /*1a5e0*/  STL [R28], R9 ;  /* 0x000000091c007387 */ /* 0x0001e40000100800 */
.L_x_718:
[----:B------:R-:W-:Y:S05]  /*1a5f0*/  BSYNC.RECONVERGENT B1 ;  /* 0x0000000000017941 */ /* 0x000fea0003800200 */
.L_x_717:
[----:B------:R-:W-:Y:S05]  /*1a600*/  @!P1 BRA `(.L_x_709) ;  /* 0x0000000000289947 */ /* 0x000fea0003800000 */
[----:B0-----:R-:W2:Y:S02]  /*1a610*/  LDL R9, [R29+0x1f18] ;  /* 0x001f18001d097983 */ /* 0x001ea40000100800 */
        /* <DEDUP_REMOVED lines=9> */
.L_x_709:
[----:B------:R-:W-:Y:S05]  /*1a6b0*/  BSYNC.RECONVERGENT B0 ;  /* 0x0000000000007941 */ /* 0x000fea0003800200 */
.L_x_708:
[----:B0---4-:R-:W-:Y:S01]  /*1a6c0*/  IADD3 R9, PT, PT, R47, -0xd000000, RZ ;  /* 0xf30000002f097810 */ /* 0x011fe20007ffe0ff */
[----:B-12--5:R0:W1:Y:S01]  /*1a6d0*/  MUFU.RSQ R28, R47 ;  /* 0x0000002f001c7308 */ /* 0x0260620000001400 */
[----:B------:R-:W-:Y:S02]  /*1a6e0*/  BSSY.RECONVERGENT B0, `(.L_x_719) ;  /* 0x000000b000007945 */ /* 0x000fe40003800200 */
[----:B------:R-:W-:-:S13]  /*1a6f0*/  ISETP.GT.U32.AND P0, PT, R9, 0x727fffff, PT ;  /* 0x727fffff0900780c */ /* 0x000fda0003f04070 */
[----:B0-----:R-:W-:Y:S05]  /*1a700*/  @!P0 BRA `(.L_x_720) ;  /* 0x0000000000108947 */ /* 0x001fea0003800000 */
[----:B------:R-:W-:Y:S01]  /*1a710*/  IMAD.MOV.U32 R31, RZ, RZ, R47 ;  /* 0x000000ffff1f7224 */ /* 0x000fe200078e002f */
[----:B------:R-:W-:-:S07]  /*1a720*/  MOV R32, 0x1a740 ;  /* 0x0001a74000207802 */ /* 0x000fce0000000f00 */
[----:B-1-3--:R-:W-:Y:S05]  /*1a730*/  CALL.REL.NOINC `($__internal_0_$__cuda_sm20_sqrt_rn_f32_slowpath) ;  /* 0x0000027c000c7944 */ /* 0x00afea0003c00000 */
[----:B------:R-:W-:Y:S05]  /*1a740*/  BRA `(.L_x_721) ;  /* 0x0000000000107947 */ /* 0x000fea0003800000 */
.L_x_720:
[----:B-1----:R-:W-:Y:S01]  /*1a750*/  FMUL.FTZ R34, R47, R28 ;  /* 0x0000001c2f227220 */ /* 0x002fe20000410000 */
[----:B------:R-:W-:-:S03]  /*1a760*/  FMUL.FTZ R28, R28, 0.5 ;  /* 0x3f0000001c1c7820 */ /* 0x000fc60000410000 */
[----:B------:R-:W-:-:S04]  /*1a770*/  FFMA R9, -R34, R34, R47 ;  /* 0x0000002222097223 */ /* 0x000fc8000000012f */
[----:B------:R-:W-:-:S07]  /*1a780*/  FFMA R34, R9, R28, R34 ;  /* 0x0000001c09227223 */ /* 0x000fce0000000022 */
.L_x_721:
[----:B------:R-:W-:Y:S05]  /*1a790*/  BSYNC.RECONVERGENT B0 ;  /* 0x0000000000007941 */ /* 0x000fea0003800200 */
.L_x_719:
[----:B------:R-:W-:Y:S02]  /*1a7a0*/  HFMA2 R9, -RZ, RZ, 0.96630859375, -0.0022525787353515625 ;  /* 0x3bbb989dff097431 */ /* 0x000fe400000001ff */
[----:B------:R-:W-:Y:S01]  /*1a7b0*/  FMUL R34, R34, 6 ;  /* 0x40c0000022227820 */ /* 0x000fe20000400000 */
[----:B------:R-:W-:Y:S01]  /*1a7c0*/  MOV R28, 0x437c0000 ;  /* 0x437c0000001c7802 */ /* 0x000fe20000000f00 */
[----:B---3--:R-:W0:Y:S01]  /*1a7d0*/  MUFU.RCP R30, R23 ;  /* 0x00000017001e7308 */ /* 0x008e220000001000 */
[----:B------:R-:W-:Y:S01]  /*1a7e0*/  BSSY.RECONVERGENT B4, `(.L_x_722) ;  /* 0x0000018000047945 */ /* 0x000fe20003800200 */
[----:B------:R-:W-:-:S04]  /*1a7f0*/  FMUL R34, R34, 6 ;  /* 0x40c0000022227820 */ /* 0x000fc80000400000 */
[----:B------:R-:W-:-:S04]  /*1a800*/  FFMA.SAT R9, R34, R9, 0.5 ;  /* 0x3f00000022097423 */ /* 0x000fc80000002009 */
[----:B------:R-:W-:-:S04]  /*1a810*/  FFMA.RM R9, R9, R28, 12582913 ;  /* 0x4b40000109097423 */ /* 0x000fc8000000401c */
[C---:B------:R-:W-:Y:S01]  /*1a820*/  FADD R29, R9.reuse, -12583039 ;  /* 0xcb40007f091d7421 */ /* 0x040fe20000000000 */
[----:B------:R-:W-:Y:S01]  /*1a830*/  SHF.L.U32 R9, R9, 0x17, RZ ;  /* 0x0000001709097819 */ /* 0x000fe200000006ff */
[----:B0-----:R-:W-:Y:S02]  /*1a840*/  FFMA R71, -R23, R30, 1 ;  /* 0x3f80000017477423 */ /* 0x001fe4000000011e */
[----:B------:R-:W-:Y:S02]  /*1a850*/  FFMA R29, R34, 1.4426950216293334961, -R29 ;  /* 0x3fb8aa3b221d7823 */ /* 0x000fe4000000081d */
[----:B------:R-:W-:Y:S02]  /*1a860*/  FFMA R71, R30, R71, R30 ;  /* 0x000000471e477223 */ /* 0x000fe4000000001e */
[----:B------:R-:W-:-:S04]  /*1a870*/  FFMA R29, R34, 1.925963033500011079e-08, R29 ;  /* 0x32a57060221d7823 */ /* 0x000fc8000000001d */
[----:B------:R-:W0:Y:S02]  /*1a880*/  MUFU.EX2 R28, R29 ;  /* 0x0000001d001c7308 */ /* 0x000e240000000800 */
[----:B0-----:R-:W-:-:S04]  /*1a890*/  FMUL R9, R9, R28 ;  /* 0x0000001c09097220 */ /* 0x001fc80000400000 */
[----:B------:R-:W-:-:S05]  /*1a8a0*/  FMUL R9, R0, R9 ;  /* 0x0000000900097220 */ /* 0x000fca0000400000 */
[----:B------:R-:W-:-:S04]  /*1a8b0*/  FMNMX R70, R46, R9, !PT ;  /* 0x000000092e467209 */ /* 0x000fc80007800000 */
[----:B------:R-:W0:Y:S01]  /*1a8c0*/  FCHK P0, R70, R23 ;  /* 0x0000001746007302 */ /* 0x000e220000000000 */
[----:B------:R-:W-:-:S04]  /*1a8d0*/  FFMA R28, R71, R70, RZ ;  /* 0x00000046471c7223 */ /* 0x000fc800000000ff */
[----:B------:R-:W-:-:S04]  /*1a8e0*/  FFMA R9, -R23, R28, R70 ;  /* 0x0000001c17097223 */ /* 0x000fc80000000146 */
[----:B------:R-:W-:Y:S01]  /*1a8f0*/  FFMA R71, R71, R9, R28 ;  /* 0x0000000947477223 */ /* 0x000fe2000000001c */
[----:B0-----:R-:W-:Y:S06]  /*1a900*/  @!P0 BRA `(.L_x_723) ;  /* 0x0000000000148947 */ /* 0x001fec0003800000 */
[----:B------:R-:W-:Y:S01]  /*1a910*/  MOV R89, R70 ;  /* 0x0000004600597202 */ /* 0x000fe20000000f00 */
[----:B------:R-:W-:Y:S01]  /*1a920*/  IMAD.MOV.U32 R39, RZ, RZ, R23 ;  /* 0x000000ffff277224 */ /* 0x000fe200078e0017 */
[----:B------:R-:W-:-:S07]  /*1a930*/  MOV R38, 0x1a950 ;  /* 0x0001a95000267802 */ /* 0x000fce0000000f00 */
[----:B------:R-:W-:Y:S05]  /*1a940*/  CALL.REL.NOINC `($__internal_1_$__cuda_sm3x_div_rn_noftz_f32_slowpath) ;  /* 0x0000027800e07944 */ /* 0x000fea0003c00000 */
[----:B------:R-:W-:-:S07]  /*1a950*/  MOV R71, R34 ;  /* 0x0000002200477202 */ /* 0x000fce0000000f00 */
.L_x_723:
[----:B------:R-:W-:Y:S05]  /*1a960*/  BSYNC.RECONVERGENT B4 ;  /* 0x0000000000047941 */ /* 0x000fea0003800200 */
.L_x_722:
[----:B------:R-:W-:Y:S01]  /*1a970*/  HFMA2 R9, -RZ, RZ, 0, 0 ;  /* 0x00000000ff097431 */ /* 0x000fe200000001ff */
[C---:B------:R-:W-:Y:S02]  /*1a980*/  LOP3.LUT R69, R27.reuse, 0x3, RZ, 0xc0, !PT ;  /* 0x000000031b457812 */ /* 0x040fe400078ec0ff */
[----:B------:R-:W-:-:S07]  /*1a990*/  LOP3.LUT R68, R27, 0xfc, RZ, 0xc0, !PT ;  /* 0x000000fc1b447812 */ /* 0x000fce00078ec0ff */
.L_x_724:
[----:B0-----:R-:W-:Y:S01]  /*1a9a0*/  I2FP.F32.U32 R28, R9 ;  /* 0x00000009001c7245 */ /* 0x001fe20000201000 */
[C---:B------:R-:W-:Y:S01]  /*1a9b0*/  VIADD R32, R9.reuse, 0x3 ;  /* 0x0000000309207836 */ /* 0x040fe20000000000 */
[C---:B------:R-:W-:Y:S02]  /*1a9c0*/  IADD3 R30, PT, PT, R9.reuse, 0x1, RZ ;  /* 0x00000001091e7810 */ /* 0x040fe40007ffe0ff */
[----:B------:R-:W-:Y:S01]  /*1a9d0*/  IADD3 R29, PT, PT, R9, 0x2, RZ ;  /* 0x00000002091d7810 */ /* 0x000fe20007ffe0ff */
[----:B------:R-:W-:Y:S01]  /*1a9e0*/  FFMA R34, R28, R71, RZ ;  /* 0x000000471c227223 */ /* 0x000fe200000000ff */
[----:B------:R-:W-:Y:S02]  /*1a9f0*/  I2FP.F32.U32 R30, R30 ;  /* 0x0000001e001e7245 */ /* 0x000fe40000201000 */
[----:B------:R-:W-:Y:S01]  /*1aa00*/  I2FP.F32.U32 R28, R29 ;  /* 0x0000001d001c7245 */ /* 0x000fe20000201000 */
[--C-:B------:R-:W-:Y:S01]  /*1aa10*/  FADD R29, -R7, R34.reuse ;  /* 0x00000022071d7221 */ /* 0x100fe20000000100 */
[----:B------:R-:W-:Y:S01]  /*1aa20*/  I2FP.F32.U32 R32, R32 ;  /* 0x0000002000207245 */ /* 0x000fe20000201000 */
[-C--:B------:R-:W-:Y:S01]  /*1aa30*/  FFMA R35, R30, R71.reuse, RZ ;  /* 0x000000471e237223 */ /* 0x080fe200000000ff */
[----:B------:R-:W-:Y:S01]  /*1aa40*/  ISETP.NE.AND P1, PT, R11, RZ, PT ;  /* 0x000000ff0b00720c */ /* 0x000fe20003f25270 */
[-C--:B------:R-:W-:Y:S01]  /*1aa50*/  FFMA R36, R28, R71.reuse, RZ ;  /* 0x000000471c247223 */ /* 0x080fe200000000ff */
[C---:B------:R-:W-:Y:S01]  /*1aa60*/  FADD R33, R7.reuse, -R34 ;  /* 0x8000002207217221 */ /* 0x040fe20000000000 */
        /* <DEDUP_REMOVED lines=18> */
[----:B------:R-:W-:Y:S02]  /*1ab90*/  MOV R32, R9 ;  /* 0x0000000900207202 */ /* 0x000fe40000000f00 */
[----:B------:R-:W-:Y:S01]  /*1aba0*/  IADD3 R9, PT, PT, R9, 0x4, RZ ;  /* 0x0000000409097810 */ /* 0x000fe20007ffe0ff */
[----:B------:R0:W-:Y:S03]  /*1abb0*/  STL.64 [R38+0x9b8], R28 ;  /* 0x0009b81c26007387 */ /* 0x0001e60000100a00 */
[----:B------:R-:W-:Y:S01]  /*1abc0*/  ISETP.NE.AND P0, PT, R9, R68, PT ;  /* 0x000000440900720c */ /* 0x000fe20003f05270 */
[----:B------:R0:W-:Y:S04]  /*1abd0*/  STL.64 [R38+0x5e8], R28 ;  /* 0x0005e81c26007387 */ /* 0x0001e80000100a00 */
[----:B------:R0:W-:Y:S04]  /*1abe0*/  STL.64 [R38+0x9c0], R30 ;  /* 0x0009c01e26007387 */ /* 0x0001e80000100a00 */
[----:B------:R0:W-:Y:S04]  /*1abf0*/  STL.64 [R38+0x5f0], R30 ;  /* 0x0005f01e26007387 */ /* 0x0001e80000100a00 */
[----:B------:R-:W-:Y:S05]  /*1ac00*/  @P0 BRA `(.L_x_724) ;  /* 0xfffffffc00640947 */ /* 0x000fea000383ffff */
[----:B------:R-:W-:-:S13]  /*1ac10*/  ISETP.NE.AND P6, PT, R69, RZ, PT ;  /* 0x000000ff4500720c */ /* 0x000fda0003fc5270 */
[----:B------:R-:W-:Y:S05]  /*1ac20*/  @!P6 BRA `(.L_x_725) ;  /* 0x000000000078e947 */ /* 0x000fea0003800000 */
[----:B0-----:R-:W-:Y:S02]  /*1ac30*/  I2FP.F32.U32 R28, R68 ;  /* 0x00000044001c7245 */ /* 0x001fe40000201000 */
[----:B------:R-:W-:-:S03]  /*1ac40*/  ISETP.NE.AND P0, PT, R69, 0x1, PT ;  /* 0x000000014500780c */ /* 0x000fc60003f05270 */
[----:B------:R-:W-:-:S04]  /*1ac50*/  FFMA R28, R28, R71, RZ ;  /* 0x000000471c1c7223 */ /* 0x000fc800000000ff */
[C-C-:B------:R-:W-:Y:S01]  /*1ac60*/  FADD R9, -R7.reuse, R28.reuse ;  /* 0x0000001c07097221 */ /* 0x140fe20000000100 */
[----:B------:R-:W-:Y:S01]  /*1ac70*/  @!P1 FADD R9, R7, -R28 ;  /* 0x8000001c07099221 */ /* 0x000fe20000000000 */
[----:B------:R1:W-:Y:S04]  /*1ac80*/  STL [R38+0x410], R28 ;  /* 0x0004101c26007387 */ /* 0x0003e80000100800 */
[----:B------:R-:W-:-:S05]  /*1ac90*/  FMNMX R9, RZ, R9, !PT ;  /* 0x00000009ff097209 */ /* 0x000fca0007800000 */
[----:B------:R1:W-:Y:S04]  /*1aca0*/  STL [R38+0x9c8], R9 ;  /* 0x0009c80926007387 */ /* 0x0003e80000100800 */
[----:B------:R1:W-:Y:S01]  /*1acb0*/  STL [R38+0x5f8], R9 ;  /* 0x0005f80926007387 */ /* 0x0003e20000100800 */
[----:B------:R-:W-:Y:S05]  /*1acc0*/  @!P0 BRA `(.L_x_725) ;  /* 0x0000000000508947 */ /* 0x000fea0003800000 */
[----:B-1----:R-:W-:Y:S02]  /*1acd0*/  IADD3 R28, PT, PT, R32, 0x5, RZ ;  /* 0x00000005201c7810 */ /* 0x002fe40007ffe0ff */
[----:B------:R-:W-:Y:S02]  /*1ace0*/  ISETP.NE.AND P0, PT, R69, 0x2, PT ;  /* 0x000000024500780c */ /* 0x000fe40003f05270 */
[----:B------:R-:W-:-:S05]  /*1acf0*/  I2FP.F32.U32 R28, R28 ;  /* 0x0000001c001c7245 */ /* 0x000fca0000201000 */
        /* <DEDUP_REMOVED lines=8> */
[----:B--2---:R-:W-:-:S05]  /*1ad80*/  VIADD R28, R32, 0x6 ;  /* 0x00000006201c7836 */ /* 0x004fca0000000000 */
[----:B------:R-:W-:-:S05]  /*1ad90*/  I2FP.F32.U32 R28, R28 ;  /* 0x0000001c001c7245 */ /* 0x000fca0000201000 */
[----:B------:R-:W-:-:S04]  /*1ada0*/  FFMA R28, R28, R71, RZ ;  /* 0x000000471c1c7223 */ /* 0x000fc800000000ff */
[C-C-:B------:R-:W-:Y:S01]  /*1adb0*/  FADD R9, -R7.reuse, R28.reuse ;  /* 0x0000001c07097221 */ /* 0x140fe20000000100 */
[----:B------:R-:W-:Y:S01]  /*1adc0*/  @!P1 FADD R9, R7, -R28 ;  /* 0x8000001c07099221 */ /* 0x000fe20000000000 */
[----:B------:R3:W-:Y:S04]  /*1add0*/  STL [R38+0x418], R28 ;  /* 0x0004181c26007387 */ /* 0x0007e80000100800 */
[----:B------:R-:W-:-:S05]  /*1ade0*/  FMNMX R9, RZ, R9, !PT ;  /* 0x00000009ff097209 */ /* 0x000fca0007800000 */
[----:B------:R3:W-:Y:S04]  /*1adf0*/  STL [R38+0x9d0], R9 ;  /* 0x0009d00926007387 */ /* 0x0007e80000100800 */
[----:B------:R3:W-:Y:S02]  /*1ae00*/  STL [R38+0x600], R9 ;  /* 0x0006000926007387 */ /* 0x0007e40000100800 */
.L_x_725:
[----:B------:R-:W4:Y:S02]  /*1ae10*/  LDCU UR4, c[0x0][0x3bc] ;  /* 0x00007780ff0477ac */ /* 0x000f240008000800 */
[----:B----4-:R-:W-:-:S09]  /*1ae20*/  UISETP.GE.AND UP0, UPT, UR4, 0x1, UPT ;  /* 0x000000010400788c */ /* 0x010fd2000bf06270 */
[----:B------:R-:W-:Y:S05]  /*1ae30*/  BRA.U !UP0, `(.L_x_726) ;  /* 0x0000007d08ac7547 */ /* 0x000fea000b800000 */
[----:B-123--:R-:W-:Y:S01]  /*1ae40*/  FADD R9, -R7, R70 ;  /* 0x0000004607097221 */ /* 0x00efe20000000100 */
[C---:B------:R-:W-:Y:S01]  /*1ae50*/  IADD3 R62, PT, PT, R22.reuse, -0x4, RZ ;  /* 0xfffffffc163e7810 */ /* 0x040fe20007ffe0ff */
[----:B------:R-:W-:Y:S01]  /*1ae60*/  FMUL R67, R71, R71 ;  /* 0x0000004747437220 */ /* 0x000fe20000400000 */
[----:B------:R-:W-:Y:S01]  /*1ae70*/  IADD3 R60, PT, PT, R22, -0x5, RZ ;  /* 0xfffffffb163c7810 */ /* 0x000fe20007ffe0ff */
[----:B------:R-:W-:Y:S01]  /*1ae80*/  IMAD.MOV.U32 R43, RZ, RZ, R6 ;  /* 0x000000ffff2b7224 */ /* 0x000fe200078e0006 */
[----:B------:R-:W-:Y:S02]  /*1ae90*/  FMNMX R9, RZ, R9, !PT ;  /* 0x00000009ff097209 */ /* 0x000fe40007800000 */
[C---:B------:R-:W-:Y:S02]  /*1aea0*/  LOP3.LUT R66, R25.reuse, 0x3, RZ, 0xc0, !PT ;  /* 0x0000000319427812 */ /* 0x040fe400078ec0ff */
[----:B------:R-:W-:Y:S02]  /*1aeb0*/  LOP3.LUT R65, R25, 0x7c, RZ, 0xc0, !PT ;  /* 0x0000007c19417812 */ /* 0x000fe400078ec0ff */
[----:B------:R-:W-:-:S02]  /*1aec0*/  LOP3.LUT R64, R24, 0x3, RZ, 0xc0, !PT ;  /* 0x0000000318407812 */ /* 0x000fc400078ec0ff */
[----:B------:R-:W-:Y:S02]  /*1aed0*/  LOP3.LUT R63, R24, 0x7c, RZ, 0xc0, !PT ;  /* 0x0000007c183f7812 */ /* 0x000fe400078ec0ff */
[-C--:B------:R-:W-:Y:S02]  /*1aee0*/  LEA R61, R44, R1.reuse, 0x2 ;  /* 0x000000012c3d7211 */ /* 0x080fe400078e10ff */
[----:B------:R-:W-:Y:S02]  /*1aef0*/  IADD3 R53, PT, PT, R22, -0x6, RZ ;  /* 0xfffffffa16357810 */ /* 0x000fe40007ffe0ff */
[-C--:B------:R-:W-:Y:S02]  /*1af00*/  LEA R42, R62, R1.reuse, 0x2 ;  /* 0x000000013e2a7211 */ /* 0x080fe400078e10ff */
[----:B0-----:R-:W-:Y:S02]  /*1af10*/  LEA R36, R60, R1, 0x2 ;  /* 0x000000013c247211 */ /* 0x001fe400078e10ff */
[----:B------:R-:W-:-:S07]  /*1af20*/  FSEL R37, R9, RZ, P1 ;  /* 0x000000ff09257208 */ /* 0x000fce0000800000 */
.L_x_939:
[----:B------:R-:W-:Y:S01]  /*1af30*/  MOV R9, R43 ;  /* 0x0000002b00097202 */ /* 0x000fe20000000f00 */
[----:B0-23--:R0:W5:Y:S01]  /*1af40*/  LDL R33, [R1+0x5ec] ;  /* 0x0005ec0001217983 */ /* 0x00d1620000100800 */
[----:B------:R-:W-:-:S05]  /*1af50*/  IADD3 R43, PT, PT, R43, -0x1, RZ ;  /* 0xffffffff2b2b7810 */ /* 0x000fca0007ffe0ff */
[----:B------:R-:W-:-:S06]  /*1af60*/  IMAD R76, R43, 0x4, R1 ;  /* 0x000000042b4c7824 */ /* 0x000fcc00078e0201 */
[----:B------:R-:W5:Y:S01]  /*1af70*/  LDL R76, [R76] ;  /* 0x000000004c4c7983 */ /* 0x000f620000100800 */
[----:B01--4-:R-:W-:-:S07]  /*1af80*/  HFMA2 R78, -RZ, RZ, 0, 5.9604644775390625e-08 ;  /* 0x00000001ff4e7431 */ /* 0x013fce00000001ff */
.L_x_743:
        /* <DEDUP_REMOVED lines=16> */
[----:B------:R-:W-:-:S07]  /*1b090*/  MOV R79, R34 ;  /* 0x00000022004f7202 */ /* 0x000fce0000000f00 */
.L_x_728:
[----:B------:R-:W-:Y:S05]  /*1b0a0*/  BSYNC.RECONVERGENT B4 ;  /* 0x0000000000047941 */ /* 0x000fea0003800200 */
.L_x_727:
        /* <DEDUP_REMOVED lines=13> */
.L_x_730:
[----:B------:R-:W-:Y:S05]  /*1b180*/  BSYNC.RECONVERGENT B4 ;  /* 0x0000000000047941 */ /* 0x000fea0003800200 */
.L_x_729:
[----:B------:R-:W2:Y:S04]  /*1b190*/  LDL R38, [R77+0x5e4] ;  /* 0x0005e4004d267983 */ /* 0x000ea80000100800 */
[----:B------:R-:W3:Y:S04]  /*1b1a0*/  LDL.64 R30, [R77+0x5ec] ;  /* 0x0005ec004d1e7983 */ /* 0x000ee80000100a00 */
[----:B------:R-:W4:Y:S01]  /*1b1b0*/  LDL.64 R28, [R77+0x404] ;  /* 0x000404004d1c7983 */ /* 0x000f220000100a00 */
[--C-:B------:R-:W-:Y:S01]  /*1b1c0*/  FADD R32, R76, R79.reuse ;  /* 0x0000004f4c207221 */ /* 0x100fe20000000000 */
[C-C-:B------:R-:W-:Y:S01]  /*1b1d0*/  FADD R35, -R34.reuse, R79.reuse ;  /* 0x0000004f22237221 */ /* 0x140fe20000000100 */
[----:B------:R-:W-:Y:S01]  /*1b1e0*/  FADD R79, R34, R79 ;  /* 0x0000004f224f7221 */ /* 0x000fe20000000000 */
[----:B------:R-:W0:Y:S01]  /*1b1f0*/  MUFU.RCP R82, R67 ;  /* 0x0000004300527308 */ /* 0x000e220000001000 */
[CC--:B------:R-:W-:Y:S01]  /*1b200*/  FFMA R40, R15.reuse, R32.reuse, 1 ;  /* 0x3f8000000f287423 */ /* 0x0c0fe20000000020 */
[C---:B------:R-:W-:Y:S01]  /*1b210*/  FMUL R35, R14.reuse, R35 ;  /* 0x000000230e237220 */ /* 0x040fe20000400000 */
[----:B------:R-:W-:Y:S01]  /*1b220*/  FMUL R79, R14, R79 ;  /* 0x0000004f0e4f7220 */ /* 0x000fe20000400000 */
[----:B------:R-:W-:Y:S01]  /*1b230*/  FFMA R32, -R15, R32, 1 ;  /* 0x3f8000000f207423 */ /* 0x000fe20000000120 */
[----:B------:R-:W-:Y:S01]  /*1b240*/  FMUL R40, R40, R33 ;  /* 0x0000002128287220 */ /* 0x000fe20000400000 */
[----:B------:R-:W-:Y:S01]  /*1b250*/  BSSY.RECONVERGENT B4, `(.L_x_731) ;  /* 0x0000016000047945 */ /* 0x000fe20003800200 */
[----:B------:R-:W-:-:S02]  /*1b260*/  FADD R80, -R79, -RZ ;  /* 0x800000ff4f507221 */ /* 0x000fc40000000100 */
[----:B------:R1:W-:Y:S04]  /*1b270*/  STL [R77+0xd80], R32 ;  /* 0x000d80204d007387 */ /* 0x0003e80000100800 */
[----:B------:R1:W-:Y:S01]  /*1b280*/  STL [R77+0xf64], R80 ;  /* 0x000f64504d007387 */ /* 0x0003e20000100800 */
[C---:B--2---:R-:W-:Y:S01]  /*1b290*/  FFMA R38, R35.reuse, R38, R40 ;  /* 0x0000002623267223 */ /* 0x044fe20000000028 */
[----:B------:R-:W-:-:S03]  /*1b2a0*/  FADD R40, -R35, -RZ ;  /* 0x800000ff23287221 */ /* 0x000fc60000000100 */
[----:B---3--:R-:W-:Y:S01]  /*1b2b0*/  FFMA R38, R79, R30, R38 ;  /* 0x0000001e4f267223 */ /* 0x008fe20000000026 */
[----:B0-----:R-:W-:Y:S01]  /*1b2c0*/  FFMA R79, -R67, R82, 1 ;  /* 0x3f800000434f7423 */ /* 0x001fe20000000152 */
[----:B------:R1:W-:Y:S01]  /*1b2d0*/  STL [R77+0xb9c], R40 ;  /* 0x000b9c284d007387 */ /* 0x0003e20000100800 */
[----:B----4-:R-:W-:Y:S02]  /*1b2e0*/  FMUL R34, R28, R28 ;  /* 0x0000001c1c227220 */ /* 0x010fe40000400000 */
[----:B------:R-:W-:Y:S01]  /*1b2f0*/  FFMA R79, R82, R79, R82 ;  /* 0x0000004f524f7223 */ /* 0x000fe20000000052 */
[----:B------:R1:W-:Y:S01]  /*1b300*/  STL [R77+0x1148], R38 ;  /* 0x001148264d007387 */ /* 0x0003e20000100800 */
[----:B------:R-:W-:-:S04]  /*1b310*/  FMUL R89, R34, 36 ;  /* 0x4210000022597820 */ /* 0x000fc80000400000 */
        /* <DEDUP_REMOVED lines=9> */
.L_x_732:
[----:B------:R-:W-:Y:S05]  /*1b3b0*/  BSYNC.RECONVERGENT B4 ;  /* 0x0000000000047941 */ /* 0x000fea0003800200 */
.L_x_731:
        /* <DEDUP_REMOVED lines=13> */
.L_x_734:
[----:B------:R-:W-:Y:S05]  /*1b490*/  BSYNC.RECONVERGENT B4 ;  /* 0x0000000000047941 */ /* 0x000fea0003800200 */
.L_x_733:
        /* <DEDUP_REMOVED lines=16> */
[----:B------:R-:W-:Y:S01]  /*1b5a0*/  FMUL R89, R28, 36 ;  /* 0x421000001c597820 */ /* 0x000fe20000400000 */
        /* <DEDUP_REMOVED lines=14> */
.L_x_736:
[----:B------:R-:W-:Y:S05]  /*1b690*/  BSYNC.RECONVERGENT B4 ;  /* 0x0000000000047941 */ /* 0x000fea0003800200 */
.L_x_735:
        /* <DEDUP_REMOVED lines=13> */
.L_x_738:
[----:B------:R-:W-:Y:S05]  /*1b770*/  BSYNC.RECONVERGENT B4 ;  /* 0x0000000000047941 */ /* 0x000fea0003800200 */
.L_x_737:
[----:B------:R-:W2:Y:S04]  /*1b780*/  LDL.64 R32, [R77+0x5f4] ;  /* 0x0005f4004d207983 */ /* 0x000ea80000100a00 */
[----:B------:R-:W3:Y:S01]  /*1b790*/  LDL R29, [R77+0x40c] ;  /* 0x00040c004d1d7983 */ /* 0x000ee20000100800 */
        /* <DEDUP_REMOVED lines=10> */
[C---:B------:R-:W-:Y:S01]  /*1b840*/  FADD R40, -R79.reuse, -RZ ;  /* 0x800000ff4f287221 */ /* 0x040fe20000000100 */
[----:B------:R-:W-:Y:S01]  /*1b850*/  BSSY.RECONVERGENT B4, `(.L_x_739) ;  /* 0x0000014000047945 */ /* 0x000fe20003800200 */
[----:B------:R-:W-:Y:S01]  /*1b860*/  FFMA R30, R30, R35, R39 ;  /* 0x000000231e1e7223 */ /* 0x000fe20000000027 */
[----:B------:R1:W-:Y:S04]  /*1b870*/  STL [R77+0xd88], R28 ;  /* 0x000d881c4d007387 */ /* 0x0003e80000100800 */
[----:B------:R1:W-:Y:S04]  /*1b880*/  STL [R77+0xba4], R38 ;  /* 0x000ba4264d007387 */ /* 0x0003e80000100800 */
[----:B------:R1:W-:Y:S01]  /*1b890*/  STL [R77+0xf6c], R40 ;  /* 0x000f6c284d007387 */ /* 0x0003e20000100800 */
[----:B--2---:R-:W-:Y:S01]  /*1b8a0*/  FFMA R30, R79, R32, R30 ;  /* 0x000000204f1e7223 */ /* 0x004fe2000000001e */
[----:B0-----:R-:W-:Y:S01]  /*1b8b0*/  FFMA R79, -R67, R80, 1 ;  /* 0x3f800000434f7423 */ /* 0x001fe20000000150 */
[----:B---3--:R-:W-:-:S03]  /*1b8c0*/  FMUL R34, R29, R29 ;  /* 0x0000001d1d227220 */ /* 0x008fc60000400000 */
[----:B------:R1:W-:Y:S01]  /*1b8d0*/  STL [R77+0x1150], R30 ;  /* 0x0011501e4d007387 */ /* 0x0003e20000100800 */
[----:B------:R-:W-:Y:S01]  /*1b8e0*/  FFMA R79, R80, R79, R80 ;  /* 0x0000004f504f7223 */ /* 0x000fe20000000050 */
        /* <DEDUP_REMOVED lines=10> */
.L_x_740:
[----:B------:R-:W-:Y:S05]  /*1b990*/  BSYNC.RECONVERGENT B4 ;  /* 0x0000000000047941 */ /* 0x000fea0003800200 */
.L_x_739:
        /* <DEDUP_REMOVED lines=13> */
.L_x_742:
[----:B------:R-:W-:Y:S05]  /*1ba70*/  BSYNC.RECONVERGENT B4 ;  /* 0x0000000000047941 */ /* 0x000fea0003800200 */
.L_x_741:
[--C-:B------:R-:W-:Y:S01]  /*1ba80*/  FADD R30, R76, R79.reuse ;  /* 0x0000004f4c1e7221 */ /* 0x100fe20000000000 */
[C-C-:B------:R-:W-:Y:S01]  /*1ba90*/  FADD R29, -R34.reuse, R79.reuse ;  /* 0x0000004f221d7221 */ /* 0x140fe20000000100 */
[----:B------:R-:W-:Y:S02]  /*1baa0*/  FADD R79, R34, R79 ;  /* 0x0000004f224f7221 */ /* 0x000fe40000000000 */
[CC--:B------:R-:W-:Y:S01]  /*1bab0*/  FFMA R35, R15.reuse, R30.reuse, 1 ;  /* 0x3f8000000f237423 */ /* 0x0c0fe2000000001e */
        /* <DEDUP_REMOVED lines=8> */
[C---:B------:R-:W-:Y:S01]  /*1bb40*/  VIADD R28, R78.reuse, 0x3 ;  /* 0x000000034e1c7836 */ /* 0x040fe20000000000 */
[----:B------:R-:W-:Y:S01]  /*1bb50*/  IADD3 R78, PT, PT, R78, 0x4, RZ ;  /* 0x000000044e4e7810 */ /* 0x000fe20007ffe0ff */
[----:B------:R-:W-:Y:S01]  /*1bb60*/  FFMA R38, R33, R34, R38 ;  /* 0x0000002221267223 */ /* 0x000fe20000000026 */
[----:B------:R0:W-:Y:S02]  /*1bb70*/  STL [R77+0xba8], R40 ;  /* 0x000ba8284d007387 */ /* 0x0001e40000100800 */
[----:B------:R-:W-:Y:S02]  /*1bb80*/  ISETP.NE.AND P0, PT, R28, R65, PT ;  /* 0x000000411c00720c */ /* 0x000fe40003f05270 */
[----:B------:R0:W-:Y:S04]  /*1bb90*/  STL [R77+0xf70], R80 ;  /* 0x000f70504d007387 */ /* 0x0001e80000100800 */
[----:B------:R0:W-:Y:S07]  /*1bba0*/  STL [R77+0x1154], R38 ;  /* 0x001154264d007387 */ /* 0x0001ee0000100800 */
        /* <DEDUP_REMOVED lines=19> */
.L_x_746:
[----:B------:R-:W-:Y:S05]  /*1bce0*/  BSYNC.RECONVERGENT B4 ;  /* 0x0000000000047941 */ /* 0x000fea0003800200 */
.L_x_745:
        /* <DEDUP_REMOVED lines=13> */
.L_x_748:
[----:B------:R-:W-:Y:S05]  /*1bdc0*/  BSYNC.RECONVERGENT B4 ;  /* 0x0000000000047941 */ /* 0x000fea0003800200 */
.L_x_747:
[----:B------:R-:W2:Y:S01]  /*1bdd0*/  LDL R29, [R77+0x5fc] ;  /* 0x0005fc004d1d7983 */ /* 0x000ea20000100800 */
[--C-:B------:R-:W-:Y:S01]  /*1bde0*/  FADD R28, R76, R31.reuse ;  /* 0x0000001f4c1c7221 */ /* 0x100fe20000000000 */
[C-C-:B------:R-:W-:Y:S01]  /*1bdf0*/  FADD R35, -R34.reuse, R31.reuse ;  /* 0x0000001f22237221 */ /* 0x140fe20000000100 */
[----:B------:R-:W-:Y:S01]  /*1be00*/  FADD R31, R34, R31 ;  /* 0x0000001f221f7221 */ /* 0x000fe20000000000 */
[----:B------:R-:W-:Y:S01]  /*1be10*/  ISETP.NE.AND P0, PT, R66, 0x1, PT ;  /* 0x000000014200780c */ /* 0x000fe20003f05270 */
[CC--:B------:R-:W-:Y:S01]  /*1be20*/  FFMA R30, R15.reuse, R28.reuse, 1 ;  /* 0x3f8000000f1e7423 */ /* 0x0c0fe2000000001c */
[C---:B------:R-:W-:Y:S01]  /*1be30*/  FMUL R35, R14.reuse, R35 ;  /* 0x000000230e237220 */ /* 0x040fe20000400000 */
        /* <DEDUP_REMOVED lines=28> */
.L_x_750:
[----:B------:R-:W-:Y:S05]  /*1c000*/  BSYNC.RECONVERGENT B4 ;  /* 0x0000000000047941 */ /* 0x000fea0003800200 */
.L_x_749:
        /* <DEDUP_REMOVED lines=13> */
.L_x_752:
[----:B------:R-:W-:Y:S05]  /*1c0e0*/  BSYNC.RECONVERGENT B4 ;  /* 0x0000000000047941 */ /* 0x000fea0003800200 */
.L_x_751:
[----:B------:R-:W2:Y:S01]  /*1c0f0*/  LDL R30, [R77+0x600] ;  /* 0x000600004d1e7983 */ /* 0x000ea20000100800 */
[--C-:B------:R-:W-:Y:S01]  /*1c100*/  FADD R32, R76, R31.reuse ;  /* 0x0000001f4c207221 */ /* 0x100fe20000000000 */
[C-C-:B------:R-:W-:Y:S01]  /*1c110*/  FADD R35, -R34.reuse, R31.reuse ;  /* 0x0000001f22237221 */ /* 0x140fe20000000100 */
[----:B------:R-:W-:Y:S01]  /*1c120*/  FADD R31, R34, R31 ;  /* 0x0000001f221f7221 */ /* 0x000fe20000000000 */
[----:B------:R-:W-:Y:S01]  /*1c130*/  ISETP.NE.AND P0, PT, R66, 0x2, PT ;  /* 0x000000024200780c */ /* 0x000fe20003f05270 */
[CC--:B------:R-:W-:Y:S01]  /*1c140*/  FFMA R38, R15.reuse, R32.reuse, 1 ;  /* 0x3f8000000f267423 */ /* 0x0c0fe20000000020 */
[C---:B------:R-:W-:Y:S01]  /*1c150*/  FMUL R28, R14.reuse, R35 ;  /* 0x000000230e1c7220 */ /* 0x040fe20000400000 */
[----:B------:R-:W-:Y:S01]  /*1c160*/  FMUL R31, R14, R31 ;  /* 0x0000001f0e1f7220 */ /* 0x000fe20000400000 */
[----:B------:R-:W-:Y:S01]  /*1c170*/  FFMA R32, -R15, R32, 1 ;  /* 0x3f8000000f207423 */ /* 0x000fe20000000120 */
[----:B------:R-:W-:Y:S02]  /*1c180*/  FMUL R38, R29, R38 ;  /* 0x000000261d267220 */ /* 0x000fe40000400000 */
[----:B------:R-:W-:-:S02]  /*1c190*/  FADD R34, -R31, -RZ ;  /* 0x800000ff1f227221 */ /* 0x000fc40000000100 */
[----:B------:R-:W-:Y:S01]  /*1c1a0*/  FFMA R38, R33, R28, R38 ;  /* 0x0000001c21267223 */ /* 0x000fe20000000026 */
        /* <DEDUP_REMOVED lines=23> */
.L_x_754:
[----:B------:R-:W-:Y:S05]  /*1c320*/  BSYNC.RECONVERGENT B4 ;  /* 0x0000000000047941 */ /* 0x000fea0003800200 */
.L_x_753:
        /* <DEDUP_REMOVED lines=13> */
.L_x_756:
[----:B------:R-:W-:Y:S05]  /*1c400*/  BSYNC.RECONVERGENT B4 ;  /* 0x0000000000047941 */ /* 0x000fea0003800200 */
.L_x_755:
[----:B------:R-:W2:Y:S01]  /*1c410*/  LDL R32, [R77+0x604] ;  /* 0x000604004d207983 */ /* 0x000ea20000100800 */
[--C-:B------:R-:W-:Y:S01]  /*1c420*/  FADD R76, R76, R33.reuse ;  /* 0x000000214c4c7221 */ /* 0x100fe20000000000 */
[C-C-:B------:R-:W-:Y:S01]  /*1c430*/  FADD R31, -R34.reuse, R33.reuse ;  /* 0x00000021221f7221 */ /* 0x140fe20000000100 */
[----:B------:R-:W-:Y:S02]  /*1c440*/  FADD R33, R34, R33 ;  /* 0x0000002122217221 */ /* 0x000fe40000000000 */
        /* <DEDUP_REMOVED lines=12> */
[----:B------:R4:W-:Y:S02]  /*1c510*/  STL [R77+0x1160], R30 ;  /* 0x0011601e4d007387 */ /* 0x0009e40000100800 */
.L_x_744:
[----:B-1-34-:R-:W2:Y:S04]  /*1c520*/  LDL R28, [R1+0xba0] ;  /* 0x000ba000011c7983 */ /* 0x01aea80000100800 */
[----:B------:R-:W2:Y:S02]  /*1c530*/  LDL R29, [R1+0x114c] ;  /* 0x00114c00011d7983 */ /* 0x000ea40000100800 */
[----:B--2---:R-:W-:-:S05]  /*1c540*/  FFMA R28, -R10, R28, R29 ;  /* 0x0000001c0a1c7223 */ /* 0x004fca000000011d */
[----:B------:R1:W-:Y:S04]  /*1c550*/  STL [R1+0x114c], R28 ;  /* 0x00114c1c01007387 */ /* 0x0003e80000100800 */
[----:B0-----:R-:W2:Y:S04]  /*1c560*/  LDL R30, [R45+0xf68] ;  /* 0x000f68002d1e7983 */ /* 0x001ea80000100800 */
[----:B------:R-:W2:Y:S02]  /*1c570*/  LDL R32, [R45+0x114c] ;  /* 0x00114c002d207983 */ /* 0x000ea40000100800 */
[----:B--2---:R-:W-:Y:S01]  /*1c580*/  FFMA R30, -R37, R30, R32 ;  /* 0x0000001e251e7223 */ /* 0x004fe20000000120 */
[----:B------:R-:W-:-:S04]  /*1c590*/  HFMA2 R32, -RZ, RZ, 0, 0 ;  /* 0x00000000ff207431 */ /* 0x000fc800000001ff */
[----:B------:R1:W-:Y:S03]  /*1c5a0*/  STL [R45+0x114c], R30 ;  /* 0x00114c1e2d007387 */ /* 0x0003e60000100800 */
.L_x_757:
[----:B0-----:R-:W-:-:S05]  /*1c5b0*/  LEA R81, R32, R1, 0x2 ;  /* 0x0000000120517211 */ /* 0x001fca00078e10ff */
[----:B-1----:R-:W2:Y:S04]  /*1c5c0*/  LDL R28, [R81+0xba0] ;  /* 0x000ba000511c7983 */ /* 0x002ea80000100800 */
[----:B------:R-:W3:Y:S04]  /*1c5d0*/  LDL R29, [R81+0xd84] ;  /* 0x000d8400511d7983 */ /* 0x000ee80000100800 */
[----:B------:R-:W4:Y:S04]  /*1c5e0*/  LDL R30, [R81+0xf68] ;  /* 0x000f6800511e7983 */ /* 0x000f280000100800 */
[----:B------:R-:W5:Y:S04]  /*1c5f0*/  LDL R31, [R81+0x114c] ;  /* 0x00114c00511f7983 */ /* 0x000f680000100800 */
        /* <DEDUP_REMOVED lines=59> */
.L_x_758:
[----:B--2---:R-:W0:Y:S04]  /*1c9b0*/  LDL R32, [R1+0x1514] ;  /* 0x0015140001207983 */ /* 0x004e280000100800 */
[----:B------:R-:W2:Y:S01]  /*1c9c0*/  LDL R89, [R1+0x16f8] ;  /* 0x0016f80001597983 */ /* 0x000ea20000100800 */
[----:B------:R-:W-:Y:S01]  /*1c9d0*/  BSSY.RECONVERGENT B4, `(.L_x_759) ;  /* 0x000000c000047945 */ /* 0x000fe20003800200 */
[----:B01----:R-:W0:Y:S08]  /*1c9e0*/  MUFU.RCP R28, R32 ;  /* 0x00000020001c7308 */ /* 0x003e300000001000 */
        /* <DEDUP_REMOVED lines=10> */
.L_x_760:
[----:B------:R-:W-:Y:S05]  /*1ca90*/  BSYNC.RECONVERGENT B4 ;  /* 0x0000000000047941 */ /* 0x000fea0003800200 */
.L_x_759:
        /* <DEDUP_REMOVED lines=15> */
.L_x_762:
[----:B------:R-:W-:Y:S05]  /*1cb90*/  BSYNC.RECONVERGENT B4 ;  /* 0x0000000000047941 */ /* 0x000fea0003800200 */
.L_x_761:
[----:B------:R0:W-:Y:S01]  /*1cba0*/  STL [R1+0x18dc], R28 ;  /* 0x0018dc1c01007387 */ /* 0x0001e20000100800 */
[----:B------:R-:W-:-:S07]  /*1cbb0*/  HFMA2 R79, -RZ, RZ, 0, 5.9604644775390625e-08 ;  /* 0x00000001ff4f7431 */ /* 0x000fce00000001ff */
.L_x_781:
[C---:B0-----:R-:W-:Y:S02]  /*1cbc0*/  LEA R28, R79.reuse, R1, 0x2 ;  /* 0x000000014f1c7211 */ /* 0x041fe400078e10ff */
[----:B------:R-:W-:-:S03]  /*1cbd0*/  LEA R77, R79, R19, 0x2 ;  /* 0x000000134f4d7211 */ /* 0x000fc600078e10ff */
[----:B------:R-:W2:Y:S04]  /*1cbe0*/  LDL R31, [R28+0x1514] ;  /* 0x001514001c1f7983 */ /* 0x000ea80000100800 */
[----:B------:R-:W2:Y:S04]  /*1cbf0*/  LDL R32, [R28+0x1330] ;  /* 0x001330001c207983 */ /* 0x000ea80000100800 */
[----:B------:R-:W2:Y:S01]  /*1cc00*/  LDL R30, [R77+-0x4] ;  /* 0xfffffc004d1e7983 */ /* 0x000ea20000100800 */
[----:B------:R-:W-:Y:S01]  /*1cc10*/  ISETP.NE.AND P0, PT, R79, R24, PT ;  /* 0x000000184f00720c */ /* 0x000fe20003f05270 */
[----:B------:R-:W-:Y:S01]  /*1cc20*/  IMAD.MOV.U32 R29, RZ, RZ, R79 ;  /* 0x000000ffff1d7224 */ /* 0x000fe200078e004f */
[----:B------:R-:W-:Y:S01]  /*1cc30*/  MOV R78, RZ ;  /* 0x000000ff004e7202 */ /* 0x000fe20000000f00 */
        /* <DEDUP_REMOVED lines=15> */
.L_x_765:
[----:B------:R-:W-:Y:S05]  /*1cd30*/  BSYNC.RECONVERGENT B4 ;  /* 0x0000000000047941 */ /* 0x000fea0003800200 */
.L_x_764:
[----:B------:R-:W-:-:S07]  /*1cd40*/  MOV R78, R34 ;  /* 0x00000022004e7202 */ /* 0x000fce0000000f00 */
.L_x_763:
[----:B------:R-:W-:Y:S01]  /*1cd50*/  LEA R30, R79, R48, 0x2 ;  /* 0x000000304f1e7211 */ /* 0x000fe200078e10ff */
[----:B------:R0:W-:Y:S04]  /*1cd60*/  STL [R77], R78 ;  /* 0x0000004e4d007387 */ /* 0x0001e80000100800 */
[----:B------:R-:W2:Y:S04]  /*1cd70*/  LDL R33, [R30] ;  /* 0x000000001e217983 */ /* 0x000ea80000100800 */
[----:B------:R-:W2:Y:S01]  /*1cd80*/  LDL R34, [R30+-0x4] ;  /* 0xfffffc001e227983 */ /* 0x000ea20000100800 */
[----:B------:R-:W1:Y:S01]  /*1cd90*/  MUFU.RCP R76, R31 ;  /* 0x0000001f004c7308 */ /* 0x000e620000001000 */
[----:B------:R-:W-:Y:S01]  /*1cda0*/  BSSY.RECONVERGENT B4, `(.L_x_766) ;  /* 0x000000d000047945 */ /* 0x000fe20003800200 */
[----:B-1----:R-:W-:-:S04]  /*1cdb0*/  FFMA R35, -R31, R76, 1 ;  /* 0x3f8000001f237423 */ /* 0x002fc8000000014c */
[----:B------:R-:W-:Y:S01]  /*1cdc0*/  FFMA R76, R76, R35, R76 ;  /* 0x000000234c4c7223 */ /* 0x000fe2000000004c */
[----:B--2---:R-:W-:-:S04]  /*1cdd0*/  FFMA R89, -R32, R34, R33 ;  /* 0x0000002220597223 */ /* 0x004fc80000000121 */
[----:B------:R-:W1:Y:S01]  /*1cde0*/  FCHK P0, R89, R31 ;  /* 0x0000001f59007302 */ /* 0x000e620000000000 */
        /* <DEDUP_REMOVED lines=8> */
.L_x_767:
[----:B------:R-:W-:Y:S05]  /*1ce70*/  BSYNC.RECONVERGENT B4 ;  /* 0x0000000000047941 */ /* 0x000fea0003800200 */
.L_x_766:
        /* <DEDUP_REMOVED lines=21> */
.L_x_769:
[----:B------:R-:W-:Y:S05]  /*1cfd0*/  BSYNC.RECONVERGENT B4 ;  /* 0x0000000000047941 */ /* 0x000fea0003800200 */
.L_x_768:
        /* <DEDUP_REMOVED lines=16> */
.L_x_771:
[----:B------:R-:W-:Y:S05]  /*1d0e0*/  BSYNC.RECONVERGENT B4 ;  /* 0x0000000000047941 */ /* 0x000fea0003800200 */
.L_x_770:
        /* <DEDUP_REMOVED lines=21> */
.L_x_773:
[----:B------:R-:W-:Y:S05]  /*1d240*/  BSYNC.RECONVERGENT B4 ;  /* 0x0000000000047941 */ /* 0x000fea0003800200 */
.L_x_772:
        /* <DEDUP_REMOVED lines=16> */
.L_x_775:
[----:B------:R-:W-:Y:S05]  /*1d350*/  BSYNC.RECONVERGENT B4 ;  /* 0x0000000000047941 */ /* 0x000fea0003800200 */
.L_x_774:
        /* <DEDUP_REMOVED lines=20> */
.L_x_778:
[----:B------:R-:W-:Y:S05]  /*1d4a0*/  BSYNC.RECONVERGENT B4 ;  /* 0x0000000000047941 */ /* 0x000fea0003800200 */
.L_x_777:
[----:B------:R-:W-:-:S07]  /*1d4b0*/  MOV R76, R34 ;  /* 0x00000022004c7202 */ /* 0x000fce0000000f00 */
.L_x_776:
        /* <DEDUP_REMOVED lines=16> */
.L_x_780:
[----:B------:R-:W-:Y:S05]  /*1d5c0*/  BSYNC.RECONVERGENT B4 ;  /* 0x0000000000047941 */ /* 0x000fea0003800200 */
.L_x_779:
        /* <DEDUP_REMOVED lines=27> */
.L_x_784:
[----:B------:R-:W-:Y:S05]  /*1d780*/  BSYNC.RECONVERGENT B4 ;  /* 0x0000000000047941 */ /* 0x000fea0003800200 */
.L_x_783:
[----:B------:R0:W-:Y:S04]  /*1d790*/  STL [R77+0x10], R32 ;  /* 0x000010204d007387 */ /* 0x0001e80000100800 */
[----:B------:R-:W2:Y:S01]  /*1d7a0*/  LDL R34, [R30+0x10] ;  /* 0x000010001e227983 */ /* 0x000ea20000100800 */
[----:B------:R-:W1:Y:S01]  /*1d7b0*/  MUFU.RCP R35, R76 ;  /* 0x0000004c00237308 */ /* 0x000e620000001000 */
[----:B------:R-:W-:Y:S01]  /*1d7c0*/  ISETP.NE.AND P1, PT, R64, 0x1, PT ;  /* 0x000000014000780c */ /* 0x000fe20003f25270 */
[----:B------:R-:W-:Y:S01]  /*1d7d0*/  BSSY.RECONVERGENT B4, `(.L_x_785) ;  /* 0x000000e000047945 */ /* 0x000fe20003800200 */
[----:B-1----:R-:W-:Y:S01]  /*1d7e0*/  FFMA R38, -R76, R35, 1 ;  /* 0x3f8000004c267423 */ /* 0x002fe20000000123 */
[----:B--2---:R-:W-:-:S03]  /*1d7f0*/  FFMA R89, -R31, R33, R34 ;  /* 0x000000211f597223 */ /* 0x004fc60000000122 */
[----:B------:R-:W-:Y:S01]  /*1d800*/  FFMA R31, R35, R38, R35 ;  /* 0x00000026231f7223 */ /* 0x000fe20000000023 */
[----:B------:R-:W1:Y:S03]  /*1d810*/  FCHK P0, R89, R76 ;  /* 0x0000004c59007302 */ /* 0x000e660000000000 */
[----:B------:R-:W-:-:S04]  /*1d820*/  FFMA R33, R31, R89, RZ ;  /* 0x000000591f217223 */ /* 0x000fc800000000ff */
[----:B------:R-:W-:-:S04]  /*1d830*/  FFMA R34, -R76, R33, R89 ;  /* 0x000000214c227223 */ /* 0x000fc80000000159 */
[----:B------:R-:W-:Y:S01]  /*1d840*/  FFMA R31, R31, R34, R33 ;  /* 0x000000221f1f7223 */ /* 0x000fe20000000021 */
[----:B------:R-:W-:Y:S01]  /*1d850*/  P2R R33, PR, RZ, 0x2 ;  /* 0x00000002ff217803 */ /* 0x000fe20000000000 */
[----:B01----:R-:W-:Y:S06]  /*1d860*/  @!P0 BRA `(.L_x_786) ;  /* 0x0000000000108947 */ /* 0x003fec0003800000 */
[----:B------:R-:W-:Y:S02]  /*1d870*/  MOV R39, R76 ;  /* 0x0000004c00277202 */ /* 0x000fe40000000f00 */
[----:B------:R-:W-:-:S07]  /*1d880*/  MOV R38, 0x1d8a0 ;  /* 0x0001d8a000267802 */ /* 0x000fce0000000f00 */
[----:B------:R-:W-:Y:S05]  /*1d890*/  CALL.REL.NOINC `($__internal_1_$__cuda_sm3x_div_rn_noftz_f32_slowpath) ;  /* 0x0000024c000c7944 */ /* 0x000fea0003c00000 */
[----:B------:R-:W-:-:S07]  /*1d8a0*/  MOV R31, R34 ;  /* 0x00000022001f7202 */ /* 0x000fce0000000f00 */
.L_x_786:
[----:B------:R-:W-:Y:S05]  /*1d8b0*/  BSYNC.RECONVERGENT B4 ;  /* 0x0000000000047941 */ /* 0x000fea0003800200 */
.L_x_785:
[----:B------:R0:W-:Y:S01]  /*1d8c0*/  STL [R30+0x10], R31 ;  /* 0x0000101f1e007387 */ /* 0x0001e20000100800 */
[----:B------:R-:W-:-:S13]  /*1d8d0*/  ISETP.NE.AND P0, PT, R33, RZ, PT ;  /* 0x000000ff2100720c */ /* 0x000fda0003f05270 */
[----:B0-----:R-:W-:Y:S05]  /*1d8e0*/  @!P0 BRA `(.L_x_782) ;  /* 0x00000004004c8947 */ /* 0x001fea0003800000 */
[----:B------:R-:W2:Y:S04]  /*1d8f0*/  LDL R34, [R28+0x1528] ;  /* 0x001528001c227983 */ /* 0x000ea80000100800 */
[----:B------:R-:W2:Y:S01]  /*1d900*/  LDL R33, [R28+0x1344] ;  /* 0x001344001c217983 */ /* 0x000ea20000100800 */
[----:B------:R-:W-:Y:S01]  /*1d910*/  IADD3 R38, PT, PT, R22, -0x7, RZ ;  /* 0xfffffff916267810 */ /* 0x000fe20007ffe0ff */
[----:B------:R-:W-:-:S03]  /*1d920*/  IMAD.MOV.U32 R76, RZ, RZ, RZ ;  /* 0x000000ffff4c7224 */ /* 0x000fc600078e00ff */
[----:B------:R-:W-:Y:S01]  /*1d930*/  ISETP.NE.AND P0, PT, R29, R38, PT ;  /* 0x000000261d00720c */ /* 0x000fe20003f05270 */
[----:B--2---:R-:W-:-:S12]  /*1d940*/  FFMA R32, -R33, R32, R34 ;  /* 0x0000002021207223 */ /* 0x004fd80000000122 */
        /* <DEDUP_REMOVED lines=14> */
.L_x_789:
[----:B------:R-:W-:Y:S05]  /*1da30*/  BSYNC.RECONVERGENT B4 ;  /* 0x0000000000047941 */ /* 0x000fea0003800200 */
.L_x_788:
[----:B------:R-:W-:-:S07]  /*1da40*/  MOV R76, R34 ;  /* 0x00000022004c7202 */ /* 0x000fce0000000f00 */
.L_x_787:
        /* <DEDUP_REMOVED lines=18> */
.L_x_791:
[----:B------:R-:W-:Y:S05]  /*1db70*/  BSYNC.RECONVERGENT B4 ;  /* 0x0000000000047941 */ /* 0x000fea0003800200 */
.L_x_790:
[----:B------:R0:W-:Y:S01]  /*1db80*/  STL [R30+0x14], R31 ;  /* 0x0000141f1e007387 */ /* 0x0001e20000100800 */
[----:B------:R-:W-:-:S13]  /*1db90*/  ISETP.NE.AND P0, PT, R33, RZ, PT ;  /* 0x000000ff2100720c */ /* 0x000fda0003f05270 */
[----:B0-----:R-:W-:Y:S05]  /*1dba0*/  @!P0 BRA `(.L_x_782) ;  /* 0x00000000009c8947 */ /* 0x001fea0003800000 */
[----:B------:R-:W2:Y:S04]  /*1dbb0*/  LDL R33, [R28+0x152c] ;  /* 0x00152c001c217983 */ /* 0x000ea80000100800 */
[----:B------:R-:W2:Y:S01]  /*1dbc0*/  LDL R32, [R28+0x1348] ;  /* 0x001348001c207983 */ /* 0x000ea20000100800 */
[----:B------:R-:W-:-:S05]  /*1dbd0*/  VIADD R34, R22, 0xfffffff8 ;  /* 0xfffffff816227836 */ /* 0x000fca0000000000 */
        /* <DEDUP_REMOVED lines=17> */
.L_x_793:
[----:B------:R-:W-:Y:S05]  /*1dcf0*/  BSYNC.RECONVERGENT B4 ;  /* 0x0000000000047941 */ /* 0x000fea0003800200 */
.L_x_792:
[----:B------:R0:W-:Y:S04]  /*1dd00*/  STL [R77+0x18], R34 ;  /* 0x000018224d007387 */ /* 0x0001e80000100800 */
[----:B------:R-:W2:Y:S01]  /*1dd10*/  LDL R29, [R30+0x18] ;  /* 0x000018001e1d7983 */ /* 0x000ea20000100800 */
        /* <DEDUP_REMOVED lines=14> */
.L_x_795:
[----:B------:R-:W-:Y:S05]  /*1de00*/  BSYNC.RECONVERGENT B4 ;  /* 0x0000000000047941 */ /* 0x000fea0003800200 */
.L_x_794:
[----:B------:R0:W-:Y:S02]  /*1de10*/  STL [R30+0x18], R29 ;  /* 0x0000181d1e007387 */ /* 0x0001e40000100800 */
.L_x_782:
[----:B------:R1:W-:Y:S04]  /*1de20*/  STL [R1+0x7d0], R10 ;  /* 0x0007d00a01007387 */ /* 0x0003e80000100800 */
[----:B------:R1:W-:Y:S04]  /*1de30*/  STL [R26+0x7d0], R37 ;  /* 0x0007d0251a007387 */ /* 0x0003e80000100800 */
[----:B0-----:R-:W2:Y:S01]  /*1de40*/  LDL R29, [R45+0x18dc] ;  /* 0x0018dc002d1d7983 */ /* 0x001ea20000100800 */
[----:B------:R-:W-:-:S03]  /*1de50*/  IMAD.MOV.U32 R28, RZ, RZ, R44 ;  /* 0x000000ffff1c7224 */ /* 0x000fc600078e002c */
[----:B--2---:R1:W-:Y:S01]  /*1de60*/  STL [R26+0x7cc], R29 ;  /* 0x0007cc1d1a007387 */ /* 0x0043e20000100800 */
[----:B------:R-:W-:Y:S05]  /*1de70*/  @!P5 BRA `(.L_x_796) ;  /* 0x000000000048d947 */ /* 0x000fea0003800000 */
[----:B------:R-:W1:Y:S04]  /*1de80*/  LDL R28, [R61+0x18dc] ;  /* 0x0018dc003d1c7983 */ /* 0x000e680000100800 */
[----:B------:R-:W1:Y:S01]  /*1de90*/  LDL R30, [R61+0x1ac0] ;  /* 0x001ac0003d1e7983 */ /* 0x000e620000100800 */
[----:B------:R-:W-:Y:S01]  /*1dea0*/  ISETP.NE.AND P0, PT, R64, 0x1, PT ;  /* 0x000000014000780c */ /* 0x000fe20003f05270 */
[----:B-1----:R-:W-:Y:S01]  /*1deb0*/  FFMA R29, R29, -R30, R28 ;  /* 0x8000001e1d1d7223 */ /* 0x002fe2000000001c */
        /* <DEDUP_REMOVED lines=14> */
.L_x_796:
[----:B---3--:R-:W-:-:S05]  /*1dfa0*/  LEA R33, R28, R1, 0x2 ;  /* 0x000000011c217211 */ /* 0x008fca00078e10ff */
[----:B012---:R-:W2:Y:S04]  /*1dfb0*/  LDL R29, [R33+0x18dc] ;  /* 0x0018dc00211d7983 */ /* 0x007ea80000100800 */
[----:B------:R-:W2:Y:S04]  /*1dfc0*/  LDL R30, [R33+0x1ac0] ;  /* 0x001ac000211e7983 */ /* 0x000ea80000100800 */
[----:B------:R-:W2:Y:S01]  /*1dfd0*/  LDL R31, [R33+0x7d8] ;  /* 0x0007d800211f7983 */ /* 0x000ea20000100800 */
[----:B------:R-:W-:-:S05]  /*1dfe0*/  VIADD R32, R28, 0xffffffff ;  /* 0xffffffff1c207836 */ /* 0x000fca0000000000 */
        /* <DEDUP_REMOVED lines=22> */
[----:B------:R-:W-:Y:S01]  /*1e150*/  HFMA2 R78, -RZ, RZ, 0, 0 ;  /* 0x00000000ff4e7431 */ /* 0x000fe200000001ff */
[----:B------:R-:W-:Y:S06]  /*1e160*/  BSSY.RECONVERGENT B4, `(.L_x_797) ;  /* 0x0000282000047945 */ /* 0x000fec0003800200 */
.L_x_874:
[----:B0--3--:R-:W2:Y:S04]  /*1e170*/  LDL R29, [R1+0x7d4] ;  /* 0x0007d400011d7983 */ /* 0x009ea80000100800 */
[----:B------:R-:W2:Y:S01]  /*1e180*/  LDL R28, [R1+0x9bc] ;  /* 0x0009bc00011c7983 */ /* 0x000ea20000100800 */
[----:B------:R-:W-:Y:S01]  /*1e190*/  BSSY.RELIABLE B0, `(.L_x_798) ;  /* 0x000000d000007945 */ /* 0x000fe20003800100 */
[----:B--2---:R-:W-:-:S13]  /*1e1a0*/  FSETP.GEU.AND P0, PT, R29, R28, PT ;  /* 0x0000001c1d00720b */ /* 0x004fda0003f0e000 */
[----:B------:R-:W-:Y:S05]  /*1e1b0*/  @!P0 BRA `(.L_x_799) ;  /* 0x0000000000288947 */ /* 0x000fea0003800000 */
[----:B------:R-:W-:-:S07]  /*1e1c0*/  MOV R28, 0x1 ;  /* 0x00000001001c7802 */ /* 0x000fce0000000f00 */
.L_x_801:
[----:B------:R-:W-:-:S04]  /*1e1d0*/  IADD3 R28, PT, PT, R28, 0x1, RZ ;  /* 0x000000011c1c7810 */ /* 0x000fc80007ffe0ff */
[----:B------:R-:W-:-:S13]  /*1e1e0*/  ISETP.NE.AND P0, PT, R28, R22, PT ;  /* 0x000000161c00720c */ /* 0x000fda0003f05270 */
[----:B------:R-:W-:Y:S05]  /*1e1f0*/  @!P0 BREAK.RELIABLE B0 ;  /* 0x0000000000008942 */ /* 0x000fea0003800100 */
[----:B------:R-:W-:Y:S05]  /*1e200*/  @!P0 BRA `(.L_x_800) ;  /* 0x0000002400dc8947 */ /* 0x000fea0003800000 */
[----:B------:R-:W-:-:S05]  /*1e210*/  IMAD R31, R28, 0x4, R1 ;  /* 0x000000041c1f7824 */ /* 0x000fca00078e0201 */
[----:B------:R-:W2:Y:S04]  /*1e220*/  LDL R29, [R31+0x7d0] ;  /* 0x0007d0001f1d7983 */ /* 0x000ea80000100800 */
[----:B------:R-:W2:Y:S02]  /*1e230*/  LDL R30, [R31+0x9b8] ;  /* 0x0009b8001f1e7983 */ /* 0x000ea40000100800 */
[----:B--2---:R-:W-:-:S13]  /*1e240*/  FSETP.GEU.AND P0, PT, R29, R30, PT ;  /* 0x0000001e1d00720b */ /* 0x004fda0003f0e000 */
[----:B------:R-:W-:Y:S05]  /*1e250*/  @P0 BRA `(.L_x_801) ;  /* 0xfffffffc00dc0947 */ /* 0x000fea000383ffff */
.L_x_799:
[----:B------:R-:W-:Y:S05]  /*1e260*/  BSYNC.RELIABLE B0 ;  /* 0x0000000000007941 */ /* 0x000fea0003800100 */
.L_x_798:
[----:B------:R-:W-:Y:S01]  /*1e270*/  HFMA2 R28, -RZ, RZ, 0, 5.9604644775390625e-08 ;  /* 0x00000001ff1c7431 */ /* 0x000fe200000001ff */
[----:B------:R-:W-:Y:S06]  /*1e280*/  BSSY.RECONVERGENT B0, `(.L_x_802) ;  /* 0x0000045000007945 */ /* 0x000fec0003800200 */
.L_x_803:
        /* <DEDUP_REMOVED lines=38> */
[----:B------:R-:W-:-:S03]  /*1e4f0*/  @!P1 MOV R82, 0x3f800000 ;  /* 0x3f80000000529802 */ /* 0x000fc60000000f00 */
[----:B------:R0:W-:Y:S01]  /*1e500*/  @!P1 STL [R77+0x18d8], R80 ;  /* 0x0018d8504d009387 */ /* 0x0001e20000100800 */
[----:B------:R-:W-:-:S03]  /*1e510*/  @!P0 IMAD.MOV.U32 R84, RZ, RZ, 0x3f800000 ;  /* 0x3f800000ff548424 */ /* 0x000fc600078e00ff */
        /* <DEDUP_REMOVED lines=28> */
.L_x_802:
        /* <DEDUP_REMOVED lines=16> */
.L_x_807:
[----:B------:R-:W-:Y:S01]  /*1e7e0*/  MOV R28, 0x3f800000 ;  /* 0x3f800000001c7802 */ /* 0x000fe20000000f00 */
[----:B------:R0:W-:Y:S04]  /*1e7f0*/  STL [R77+0x18e8], R29 ;  /* 0x0018e81d4d007387 */ /* 0x0001e80000100800 */
[----:B------:R0:W-:Y:S04]  /*1e800*/  STL [R77+0x133c], RZ ;  /* 0x00133cff4d007387 */ /* 0x0001e80000100800 */
[----:B------:R0:W-:Y:S04]  /*1e810*/  STL [R77+0x1520], R28 ;  /* 0x0015201c4d007387 */ /* 0x0001e80000100800 */
[----:B------:R0:W-:Y:S02]  /*1e820*/  STL [R77+0x1704], RZ ;  /* 0x001704ff4d007387 */ /* 0x0001e40000100800 */
.L_x_808:
[----:B------:R-:W-:Y:S05]  /*1e830*/  BSYNC.RECONVERGENT B1 ;  /* 0x0000000000017941 */ /* 0x000fea0003800200 */
.L_x_806:
        /* <DEDUP_REMOVED lines=16> */
.L_x_810:
[----:B------:R-:W-:Y:S01]  /*1e940*/  IMAD.MOV.U32 R28, RZ, RZ, 0x3f800000 ;  /* 0x3f800000ff1c7424 */ /* 0x000fe200078e00ff */
[----:B------:R0:W-:Y:S04]  /*1e950*/  STL [R77+0x18ec], R29 ;  /* 0x0018ec1d4d007387 */ /* 0x0001e80000100800 */
[----:B------:R0:W-:Y:S04]  /*1e960*/  STL [R77+0x1340], RZ ;  /* 0x001340ff4d007387 */ /* 0x0001e80000100800 */
[----:B------:R0:W-:Y:S04]  /*1e970*/  STL [R77+0x1524], R28 ;  /* 0x0015241c4d007387 */ /* 0x0001e80000100800 */
[----:B------:R0:W-:Y:S02]  /*1e980*/  STL [R77+0x1708], RZ ;  /* 0x001708ff4d007387 */ /* 0x0001e40000100800 */
.L_x_811:
[----:B------:R-:W-:Y:S05]  /*1e990*/  BSYNC.RECONVERGENT B1 ;  /* 0x0000000000017941 */ /* 0x000fea0003800200 */
.L_x_809:
        /* <DEDUP_REMOVED lines=18> */
.L_x_805:
[----:B------:R-:W-:Y:S05]  /*1eac0*/  BSYNC.RECONVERGENT B0 ;  /* 0x0000000000007941 */ /* 0x000fea0003800200 */
.L_x_804:
        /* <DEDUP_REMOVED lines=26> */
.L_x_814:
[----:B------:R-:W-:Y:S05]  /*1ec70*/  BSYNC.RECONVERGENT B6 ;  /* 0x0000000000067941 */ /* 0x000fea0003800200 */
.L_x_813:
[----:B------:R-:W-:Y:S05]  /*1ec80*/  BSYNC.RECONVERGENT B5 ;  /* 0x0000000000057941 */ /* 0x000fea0003800200 */
.L_x_812:
        /* <DEDUP_REMOVED lines=11> */
[----:B------:R-:W-:Y:S01]  /*1ed40*/  IMAD.MOV.U32 R89, RZ, RZ, R29 ;  /* 0x000000ffff597224 */ /* 0x000fe200078e001d */
[----:B------:R-:W-:Y:S02]  /*1ed50*/  MOV R39, R28 ;  /* 0x0000001c00277202 */ /* 0x000fe40000000f00 */
[----:B------:R-:W-:-:S07]  /*1ed60*/  MOV R38, 0x1ed80 ;  /* 0x0001ed8000267802 */ /* 0x000fce0000000f00 */
[----:B------:R-:W-:Y:S05]  /*1ed70*/  CALL.REL.NOINC `($__internal_1_$__cuda_sm3x_div_rn_noftz_f32_slowpath) ;  /* 0x0000023400d47944 */ /* 0x000fea0003c00000 */
.L_x_816:
[----:B------:R-:W-:Y:S05]  /*1ed80*/  BSYNC.RECONVERGENT B5 ;  /* 0x0000000000057941 */ /* 0x000fea0003800200 */
.L_x_815:
[----:B------:R-:W-:Y:S01]  /*1ed90*/  FSEL R34, R34, RZ, P4 ;  /* 0x000000ff22227208 */ /* 0x000fe20002000000 */
[----:B------:R-:W-:Y:S01]  /*1eda0*/  HFMA2 R79, -RZ, RZ, 0, 5.9604644775390625e-08 ;  /* 0x00000001ff4f7431 */ /* 0x000fe200000001ff */
[----:B------:R-:W-:Y:S03]  /*1edb0*/  BSSY.RECONVERGENT B5, `(.L_x_817) ;  /* 0x00000c4000057945 */ /* 0x000fe60003800200 */
[----:B------:R0:W-:Y:S03]  /*1edc0*/  STL [R1+0x18dc], R34 ;  /* 0x0018dc2201007387 */ /* 0x0001e60000100800 */
.L_x_843:
[C---:B------:R-:W-:Y:S02]  /*1edd0*/  LEA R28, R79.reuse, R1, 0x2 ;  /* 0x000000014f1c7211 */ /* 0x040fe400078e10ff */
[----:B-1----:R-:W-:-:S03]  /*1ede0*/  LEA R76, R79, R19, 0x2 ;  /* 0x000000134f4c7211 */ /* 0x002fc600078e10ff */
[----:B------:R-:W2:Y:S04]  /*1edf0*/  LDL R77, [R28+0x1514] ;  /* 0x001514001c4d7983 */ /* 0x000ea80000100800 */
[----:B------:R-:W2:Y:S04]  /*1ee00*/  LDL R32, [R28+0x1330] ;  /* 0x001330001c207983 */ /* 0x000ea80000100800 */
[----:B------:R-:W2:Y:S01]  /*1ee10*/  LDL R29, [R76+-0x4] ;  /* 0xfffffc004c1d7983 */ /* 0x000ea20000100800 */
[----:B------:R-:W-:Y:S01]  /*1ee20*/  BSSY.RECONVERGENT B6, `(.L_x_818) ;  /* 0x0000016000067945 */ /* 0x000fe20003800200 */
[----:B------:R-:W-:Y:S01]  /*1ee30*/  MOV R31, RZ ;  /* 0x000000ff001f7202 */ /* 0x000fe20000000f00 */
[----:B--2---:R-:W-:Y:S01]  /*1ee40*/  FFMA R77, -R32, R29, R77 ;  /* 0x0000001d204d7223 */ /* 0x004fe2000000014d */
[----:B------:R-:W-:-:S04]  /*1ee50*/  IMAD.MOV.U32 R29, RZ, RZ, R79 ;  /* 0x000000ffff1d7224 */ /* 0x000fc800078e004f */
        /* <DEDUP_REMOVED lines=17> */
.L_x_820:
[----:B------:R-:W-:Y:S05]  /*1ef70*/  BSYNC.RECONVERGENT B7 ;  /* 0x0000000000077941 */ /* 0x000fea0003800200 */
.L_x_819:
[----:B------:R-:W-:Y:S05]  /*1ef80*/  BSYNC.RECONVERGENT B6 ;  /* 0x0000000000067941 */ /* 0x000fea0003800200 */
.L_x_818:
[----:B------:R1:W-:Y:S01]  /*1ef90*/  STL [R76], R31 ;  /* 0x0000001f4c007387 */ /* 0x0003e20000100800 */
[----:B------:R-:W-:Y:S01]  /*1efa0*/  BSSY.RECONVERGENT B6, `(.L_x_821) ;  /* 0x0000015000067945 */ /* 0x000fe20003800200 */
[----:B------:R-:W-:Y:S01]  /*1efb0*/  LEA R30, R79, R48, 0x2 ;  /* 0x000000304f1e7211 */ /* 0x000fe200078e10ff */
[----:B------:R-:W-:Y:S02]  /*1efc0*/  IMAD.MOV.U32 R33, RZ, RZ, RZ ;  /* 0x000000ffff217224 */ /* 0x000fe400078e00ff */
[----:B------:R-:W-:Y:S05]  /*1efd0*/  @!P4 BRA `(.L_x_822) ;  /* 0x000000000044c947 */ /* 0x000fea0003800000 */
        /* <DEDUP_REMOVED lines=16> */
.L_x_823:
[----:B------:R-:W-:Y:S05]  /*1f0e0*/  BSYNC.RECONVERGENT B7 ;  /* 0x0000000000077941 */ /* 0x000fea0003800200 */
.L_x_822:
[----:B------:R-:W-:Y:S05]  /*1f0f0*/  BSYNC.RECONVERGENT B6 ;  /* 0x0000000000067941 */ /* 0x000fea0003800200 */
.L_x_821:
[----:B------:R2:W-:Y:S04]  /*1f100*/  STL [R30], R33 ;  /* 0x000000211e007387 */ /* 0x0005e80000100800 */
        /* <DEDUP_REMOVED lines=22> */
.L_x_826:
[----:B------:R-:W-:Y:S05]  /*1f270*/  BSYNC.RECONVERGENT B7 ;  /* 0x0000000000077941 */ /* 0x000fea0003800200 */
.L_x_825:
[----:B------:R-:W-:Y:S05]  /*1f280*/  BSYNC.RECONVERGENT B6 ;  /* 0x0000000000067941 */ /* 0x000fea0003800200 */
.L_x_824:
        /* <DEDUP_REMOVED lines=18> */
.L_x_830:
[----:B------:R-:W-:Y:S05]  /*1f3b0*/  BSYNC.RECONVERGENT B7 ;  /* 0x0000000000077941 */ /* 0x000fea0003800200 */
.L_x_829:
[----:B------:R-:W-:-:S07]  /*1f3c0*/  MOV R77, R34 ;  /* 0x00000022004d7202 */ /* 0x000fce0000000f00 */
.L_x_828:
[----:B------:R-:W-:Y:S05]  /*1f3d0*/  BSYNC.RECONVERGENT B6 ;  /* 0x0000000000067941 */ /* 0x000fea0003800200 */
.L_x_827:
[----:B------:R2:W-:Y:S04]  /*1f3e0*/  STL [R30+0x4], R77 ;  /* 0x0000044d1e007387 */ /* 0x0005e80000100800 */
[----:B------:R-:W3:Y:S04]  /*1f3f0*/  LDL R33, [R28+0x151c] ;  /* 0x00151c001c217983 */ /* 0x000ee80000100800 */
[----:B------:R-:W3:Y:S01]  /*1f400*/  LDL R32, [R28+0x1338] ;  /* 0x001338001c207983 */ /* 0x000ee20000100800 */
[----:B------:R-:W-:Y:S01]  /*1f410*/  BSSY.RECONVERGENT B6, `(.L_x_831) ;  /* 0x0000015000067945 */ /* 0x000fe20003800200 */
[----:B---3--:R-:W-:Y:S01]  /*1f420*/  FFMA R80, -R32, R31, R33 ;  /* 0x0000001f20507223 */ /* 0x008fe20000000121 */
[----:B------:R-:W-:-:S04]  /*1f430*/  HFMA2 R33, -RZ, RZ, 0, 0 ;  /* 0x00000000ff217431 */ /* 0x000fc800000001ff */
[----:B------:R-:W-:-:S04]  /*1f440*/  FSETP.NEU.AND P4, PT, R80, RZ, PT ;  /* 0x000000ff5000720b */ /* 0x000fc80003f8d000 */
[----:B------:R-:W-:-:S13]  /*1f450*/  ISETP.EQ.OR P0, PT, R79, R62, !P4 ;  /* 0x0000003e4f00720c */ /* 0x000fda0006702670 */
[----:B--2---:R-:W-:Y:S05]  /*1f460*/  @P0 BRA `(.L_x_832) ;  /* 0x00000000003c0947 */ /* 0x004fea0003800000 */
[----:B------:R-:W2:Y:S01]  /*1f470*/  LDL R89, [R28+0x1700] ;  /* 0x001700001c597983 */ /* 0x000ea20000100800 */
[----:B-1----:R-:W0:Y:S01]  /*1f480*/  MUFU.RCP R31, R80 ;  /* 0x00000050001f7308 */ /* 0x002e220000001000 */
        /* <DEDUP_REMOVED lines=12> */
.L_x_833:
[----:B------:R-:W-:Y:S05]  /*1f550*/  BSYNC.RECONVERGENT B7 ;  /* 0x0000000000077941 */ /* 0x000fea0003800200 */
.L_x_832:
[----:B------:R-:W-:Y:S05]  /*1f560*/  BSYNC.RECONVERGENT B6 ;  /* 0x0000000000067941 */ /* 0x000fea0003800200 */
.L_x_831:
        /* <DEDUP_REMOVED lines=19> */
.L_x_836:
[----:B------:R-:W-:Y:S05]  /*1f6a0*/  BSYNC.RECONVERGENT B7 ;  /* 0x0000000000077941 */ /* 0x000fea0003800200 */
.L_x_835:
[----:B------:R-:W-:Y:S05]  /*1f6b0*/  BSYNC.RECONVERGENT B6 ;  /* 0x0000000000067941 */ /* 0x000fea0003800200 */
.L_x_834:
        /* <DEDUP_REMOVED lines=23> */
.L_x_839:
[----:B------:R-:W-:Y:S05]  /*1f830*/  BSYNC.RECONVERGENT B7 ;  /* 0x0000000000077941 */ /* 0x000fea0003800200 */
.L_x_838:
[----:B------:R-:W-:Y:S05]  /*1f840*/  BSYNC.RECONVERGENT B6 ;  /* 0x0000000000067941 */ /* 0x000fea0003800200 */
.L_x_837:
        /* <DEDUP_REMOVED lines=19> */
.L_x_842:
[----:B------:R-:W-:Y:S05]  /*1f980*/  BSYNC.RECONVERGENT B7 ;  /* 0x0000000000077941 */ /* 0x000fea0003800200 */
.L_x_841:
[----:B------:R-:W-:Y:S05]  /*1f990*/  BSYNC.RECONVERGENT B6 ;  /* 0x0000000000067941 */ /* 0x000fea0003800200 */
.L_x_840:
[----:B------:R2:W-:Y:S01]  /*1f9a0*/  STL [R30+0xc], R77 ;  /* 0x00000c4d1e007387 */ /* 0x0005e20000100800 */
[C---:B------:R-:W-:Y:S02]  /*1f9b0*/  IADD3 R32, PT, PT, R79.reuse, 0x3, RZ ;  /* 0x000000034f207810 */ /* 0x040fe40007ffe0ff */
[----:B------:R-:W-:Y:S02]  /*1f9c0*/  IADD3 R79, PT, PT, R79, 0x4, RZ ;  /* 0x000000044f4f7810 */ /* 0x000fe40007ffe0ff */
[----:B------:R-:W-:-:S13]  /*1f9d0*/  ISETP.NE.AND P0, PT, R32, R63, PT ;  /* 0x0000003f2000720c */ /* 0x000fda0003f05270 */
[----:B--2---:R-:W-:Y:S05]  /*1f9e0*/  @P0 BRA `(.L_x_843) ;  /* 0xfffffff000f80947 */ /* 0x004fea000383ffff */
[----:B------:R-:W-:Y:S05]  /*1f9f0*/  BSYNC.RECONVERGENT B5 ;  /* 0x0000000000057941 */ /* 0x000fea0003800200 */
.L_x_817:
[----:B------:R-:W-:Y:S04]  /*1fa00*/  BSSY.RECONVERGENT B5, `(.L_x_844) ;  /* 0x0000092000057945 */ /* 0x000fe80003800200 */
[----:B------:R-:W-:Y:S05]  /*1fa10*/  @!P5 BRA `(.L_x_845) ;  /* 0x000000080040d947 */ /* 0x000fea0003800000 */
[----:B------:R-:W1:Y:S04]  /*1fa20*/  LDL R31, [R28+0x1524] ;  /* 0x001524001c1f7983 */ /* 0x000e680000100800 */
[----:B------:R-:W1:Y:S01]  /*1fa30*/  LDL R32, [R28+0x1340] ;  /* 0x001340001c207983 */ /* 0x000e620000100800 */
[----:B------:R-:W-:Y:S01]  /*1fa40*/  BSSY.RECONVERGENT B6, `(.L_x_846) ;  /* 0x0000015000067945 */ /* 0x000fe20003800200 */
[----:B-1----:R-:W-:-:S05]  /*1fa50*/  FFMA R33, -R32, R33, R31 ;  /* 0x0000002120217223 */ /* 0x002fca000000011f */
[----:B------:R-:W-:-:S04]  /*1fa60*/  FSETP.NEU.AND P4, PT, R33, RZ, PT ;  /* 0x000000ff2100720b */ /* 0x000fc80003f8d000 */
[----:B------:R-:W-:Y:S01]  /*1fa70*/  ISETP.EQ.OR P0, PT, R79, R24, !P4 ;  /* 0x000000184f00720c */ /* 0x000fe20006702670 */
[----:B------:R-:W-:-:S12]  /*1fa80*/  HFMA2 R79, -RZ, RZ, 0, 0 ;  /* 0x00000000ff4f7431 */ /* 0x000fd800000001ff */
[----:B------:R-:W-:Y:S05]  /*1fa90*/  @P0 BRA `(.L_x_847) ;  /* 0x00000000003c0947 */ /* 0x000fea0003800000 */
[----:B------:R-:W2:Y:S01]  /*1faa0*/  LDL R89, [R28+0x1708] ;  /* 0x001708001c597983 */ /* 0x000ea20000100800 */
[----:B0-----:R-:W0:Y:S01]  /*1fab0*/  MUFU.RCP R34, R33 ;  /* 0x0000002100227308 */ /* 0x001e220000001000 */
        /* <DEDUP_REMOVED lines=11> */
.L_x_849:
[----:B------:R-:W-:Y:S05]  /*1fb70*/  BSYNC.RECONVERGENT B7 ;  /* 0x0000000000077941 */ /* 0x000fea0003800200 */
.L_x_848:
[----:B------:R-:W-:-:S07]  /*1fb80*/  IMAD.MOV.U32 R79, RZ, RZ, R34 ;  /* 0x000000ffff4f7224 */ /* 0x000fce00078e0022 */
.L_x_847:
[----:B------:R-:W-:Y:S05]  /*1fb90*/  BSYNC.RECONVERGENT B6 ;  /* 0x0000000000067941 */ /* 0x000fea0003800200 */
.L_x_846:
[----:B------:R1:W-:Y:S01]  /*1fba0*/  STL [R76+0x10], R79 ;  /* 0x0000104f4c007387 */ /* 0x0003e20000100800 */
[----:B------:R-:W-:Y:S01]  /*1fbb0*/  BSSY.RECONVERGENT B6, `(.L_x_850) ;  /* 0x0000013000067945 */ /* 0x000fe20003800200 */
[----:B------:R-:W-:-:S03]  /*1fbc0*/  HFMA2 R31, -RZ, RZ, 0, 0 ;  /* 0x00000000ff1f7431 */ /* 0x000fc600000001ff */
[----:B------:R-:W-:Y:S05]  /*1fbd0*/  @!P4 BRA `(.L_x_851) ;  /* 0x000000000040c947 */ /* 0x000fea0003800000 */
[----:B------:R-:W2:Y:S01]  /*1fbe0*/  LDL R31, [R30+0x10] ;  /* 0x000010001e1f7983 */ /* 0x000ea20000100800 */
[----:B0-----:R-:W0:Y:S01]  /*1fbf0*/  MUFU.RCP R34, R33 ;  /* 0x0000002100227308 */ /* 0x001e220000001000 */
        /* <DEDUP_REMOVED lines=13> */
.L_x_852:
[----:B------:R-:W-:Y:S05]  /*1fcd0*/  BSYNC.RECONVERGENT B7 ;  /* 0x0000000000077941 */ /* 0x000fea0003800200 */
.L_x_851:
[----:B------:R-:W-:Y:S05]  /*1fce0*/  BSYNC.RECONVERGENT B6 ;  /* 0x0000000000067941 */ /* 0x000fea0003800200 */
.L_x_850:
[----:B------:R2:W-:Y:S01]  /*1fcf0*/  STL [R30+0x10], R31 ;  /* 0x0000101f1e007387 */ /* 0x0005e20000100800 */
[----:B------:R-:W-:-:S13]  /*1fd00*/  ISETP.NE.AND P0, PT, R64, 0x1, PT ;  /* 0x000000014000780c */ /* 0x000fda0003f05270 */
[----:B--2---:R-:W-:Y:S05]  /*1fd10*/  @!P0 BRA `(.L_x_845) ;  /* 0x0000000400808947 */ /* 0x004fea0003800000 */
[----:B------:R-:W1:Y:S04]  /*1fd20*/  LDL R33, [R28+0x1528] ;  /* 0x001528001c217983 */ /* 0x000e680000100800 */
[----:B------:R-:W1:Y:S01]  /*1fd30*/  LDL R32, [R28+0x1344] ;  /* 0x001344001c207983 */ /* 0x000e620000100800 */
[----:B0-----:R-:W-:Y:S01]  /*1fd40*/  IADD3 R34, PT, PT, R22, -0x7, RZ ;  /* 0xfffffff916227810 */ /* 0x001fe20007ffe0ff */
[----:B------:R-:W-:Y:S01]  /*1fd50*/  BSSY.RECONVERGENT B6, `(.L_x_853) ;  /* 0x0000015000067945 */ /* 0x000fe20003800200 */
[----:B------:R-:W-:Y:S02]  /*1fd60*/  IMAD.MOV.U32 R77, RZ, RZ, RZ ;  /* 0x000000ffff4d7224 */ /* 0x000fe400078e00ff */
[----:B-1----:R-:W-:-:S05]  /*1fd70*/  FFMA R79, -R32, R79, R33 ;  /* 0x0000004f204f7223 */ /* 0x002fca0000000121 */
        /* <DEDUP_REMOVED lines=16> */
.L_x_856:
[----:B------:R-:W-:Y:S05]  /*1fe80*/  BSYNC.RECONVERGENT B7 ;  /* 0x0000000000077941 */ /* 0x000fea0003800200 */
.L_x_855:
[----:B------:R-:W-:-:S07]  /*1fe90*/  MOV R77, R34 ;  /* 0x00000022004d7202 */ /* 0x000fce0000000f00 */
.L_x_854:
[----:B------:R-:W-:Y:S05]  /*1fea0*/  BSYNC.RECONVERGENT B6 ;  /* 0x0000000000067941 */ /* 0x000fea0003800200 */
.L_x_853:
[----:B------:R0:W-:Y:S01]  /*1feb0*/  STL [R76+0x14], R77 ;  /* 0x0000144d4c007387 */ /* 0x0001e20000100800 */
[----:B------:R-:W-:Y:S01]  /*1fec0*/  BSSY.RECONVERGENT B6, `(.L_x_857) ;  /* 0x0000013000067945 */ /* 0x000fe20003800200 */
[----:B------:R-:W-:-:S03]  /*1fed0*/  HFMA2 R33, -RZ, RZ, 0, 0 ;  /* 0x00000000ff217431 */ /* 0x000fc600000001ff */
[----:B------:R-:W-:Y:S05]  /*1fee0*/  @!P4 BRA `(.L_x_858) ;  /* 0x000000000040c947 */ /* 0x000fea0003800000 */
        /* <DEDUP_REMOVED lines=14> */
[----:B------:R-:W-:-:S07]  /*1ffd0*/  IMAD.MOV.U32 R33, RZ, RZ, R34 ;  /* 0x000000ffff217224 */ /* 0x000fce00078e0022 */
.L_x_859:
[----:B------:R-:W-:Y:S05]  /*1ffe0*/  BSYNC.RECONVERGENT B7 ;  /* 0x0000000000077941 */ /* 0x000fea0003800200 */
.L_x_858:
[----:B------:R-:W-:Y:S05]  /*1fff0*/  BSYNC.RECONVERGENT B6 ;  /* 0x0000000000067941 */ /* 0x000fea0003800200 */
.L_x_857:
[----:B------:R2:W-:Y:S01]  /*20000*/  STL [R30+0x14], R33 ;  /* 0x000014211e007387 */ /* 0x0005e20000100800 */
[----:B------:R-:W-:-:S13]  /*20010*/  ISETP.NE.AND P0, PT, R64, 0x2, PT ;  /* 0x000000024000780c */ /* 0x000fda0003f05270 */
[----:B--2---:R-:W-:Y:S05]  /*20020*/  @!P0 BRA `(.L_x_845) ;  /* 0x0000000000bc8947 */ /* 0x004fea0003800000 */
[----:B------:R-:W0:Y:S04]  /*20030*/  LDL R31, [R28+0x152c] ;  /* 0x00152c001c1f7983 */ /* 0x000e280000100800 */
[----:B------:R-:W0:Y:S01]  /*20040*/  LDL R32, [R28+0x1348] ;  /* 0x001348001c207983 */ /* 0x000e220000100800 */
[----:B------:R-:W-:Y:S01]  /*20050*/  IADD3 R34, PT, PT, R22, -0x8, RZ ;  /* 0xfffffff816227810 */ /* 0x000fe20007ffe0ff */
[----:B------:R-:W-:Y:S01]  /*20060*/  BSSY.RECONVERGENT B6, `(.L_x_860) ;  /* 0x0000015000067945 */ /* 0x000fe20003800200 */
[----:B0-----:R-:W-:-:S05]  /*20070*/  FFMA R77, -R32, R77, R31 ;  /* 0x0000004d204d7223 */ /* 0x001fca000000011f */
        /* <DEDUP_REMOVED lines=18> */
.L_x_862:
[----:B------:R-:W-:Y:S05]  /*201a0*/  BSYNC.RECONVERGENT B7 ;  /* 0x0000000000077941 */ /* 0x000fea0003800200 */
.L_x_861:
[----:B------:R-:W-:Y:S05]  /*201b0*/  BSYNC.RECONVERGENT B6 ;  /* 0x0000000000067941 */ /* 0x000fea0003800200 */
.L_x_860:
[----:B------:R0:W-:Y:S01]  /*201c0*/  STL [R76+0x18], R29 ;  /* 0x0000181d4c007387 */ /* 0x0001e20000100800 */
[----:B------:R-:W-:Y:S01]  /*201d0*/  BSSY.RECONVERGENT B6, `(.L_x_863) ;  /* 0x0000013000067945 */ /* 0x000fe20003800200 */
[----:B------:R-:W-:-:S03]  /*201e0*/  IMAD.MOV.U32 R31, RZ, RZ, RZ ;  /* 0x000000ffff1f7224 */ /* 0x000fc600078e00ff */
[----:B------:R-:W-:Y:S05]  /*201f0*/  @!P4 BRA `(.L_x_864) ;  /* 0x000000000040c947 */ /* 0x000fea0003800000 */
[----:B0-----:R-:W2:Y:S01]  /*20200*/  LDL R29, [R30+0x18] ;  /* 0x000018001e1d7983 */ /* 0x001ea20000100800 */
[----:B------:R-:W0:Y:S01]  /*20210*/  MUFU.RCP R28, R77 ;  /* 0x0000004d001c7308 */ /* 0x000e220000001000 */
[----:B------:R-:W-:Y:S01]  /*20220*/  BSSY.RECONVERGENT B7, `(.L_x_864) ;  /* 0x000000d000077945 */ /* 0x000fe20003800200 */
[----:B0-----:R-:W-:-:S04]  /*20230*/  FFMA R31, -R77, R28, 1 ;  /* 0x3f8000004d1f7423 */ /* 0x001fc8000000011c */
[----:B------:R-:W-:Y:S01]  /*20240*/  FFMA R28, R28, R31, R28 ;  /* 0x0000001f1c1c7223 */ /* 0x000fe2000000001c */
[----:B--2---:R-:W-:-:S04]  /*20250*/  FFMA R89, -R32, R33, R29 ;  /* 0x0000002120597223 */ /* 0x004fc8000000011d */
        /* <DEDUP_REMOVED lines=9> */
.L_x_865:
[----:B------:R-:W-:Y:S05]  /*202f0*/  BSYNC.RECONVERGENT B7 ;  /* 0x0000000000077941 */ /* 0x000fea0003800200 */
.L_x_864:
[----:B------:R-:W-:Y:S05]  /*20300*/  BSYNC.RECONVERGENT B6 ;  /* 0x0000000000067941 */ /* 0x000fea0003800200 */
.L_x_863:
[----:B------:R2:W-:Y:S02]  /*20310*/  STL [R30+0x18], R31 ;  /* 0x0000181f1e007387 */ /* 0x0005e40000100800 */
.L_x_845:
[----:B------:R-:W-:Y:S05]  /*20320*/  BSYNC.RECONVERGENT B5 ;  /* 0x0000000000057941 */ /* 0x000fea0003800200 */
.L_x_844:
[----:B0-----:R-:W3:Y:S01]  /*20330*/  LDL R29, [R45+0x18dc] ;  /* 0x0018dc002d1d7983 */ /* 0x001ee20000100800 */
[----:B------:R-:W-:Y:S01]  /*20340*/  ISETP.NE.AND P5, PT, R64, RZ, PT ;  /* 0x000000ff4000720c */ /* 0x000fe20003fa5270 */
[----:B------:R-:W-:Y:S01]  /*20350*/  BSSY.RECONVERGENT B0, `(.L_x_866) ;  /* 0x0000016000007945 */ /* 0x000fe20003800200 */
[----:B------:R-:W-:Y:S01]  /*20360*/  MOV R28, R44 ;  /* 0x0000002c001c7202 */ /* 0x000fe20000000f00 */
[----:B---3--:R0:W-:Y:S10]  /*20370*/  STL [R26+0x7cc], R29 ;  /* 0x0007cc1d1a007387 */ /* 0x0081f40000100800 */
[----:B------:R-:W-:Y:S05]  /*20380*/  @!P5 BRA `(.L_x_867) ;  /* 0x000000000048d947 */ /* 0x000fea0003800000 */
[----:B------:R-:W0:Y:S04]  /*20390*/  LDL R28, [R61+0x18dc] ;  /* 0x0018dc003d1c7983 */ /* 0x000e280000100800 */
[----:B--2---:R-:W0:Y:S01]  /*203a0*/  LDL R30, [R61+0x1ac0] ;  /* 0x001ac0003d1e7983 */ /* 0x004e220000100800 */
[----:B------:R-:W-:Y:S01]  /*203b0*/  ISETP.NE.AND P0, PT, R64, 0x1, PT ;  /* 0x000000014000780c */ /* 0x000fe20003f05270 */
[----:B0-----:R-:W-:Y:S01]  /*203c0*/  FFMA R29, R29, -R30, R28 ;  /* 0x8000001e1d1d7223 */ /* 0x001fe2000000001c */
[----:B------:R-:W-:-:S04]  /*203d0*/  MOV R28, R62 ;  /* 0x0000003e001c7202 */ /* 0x000fc80000000f00 */
[----:B------:R3:W-:Y:S07]  /*203e0*/  STL [R26+0x7c8], R29 ;  /* 0x0007c81d1a007387 */ /* 0x0007ee0000100800 */
[----:B------:R-:W-:Y:S05]  /*203f0*/  @!P0 BRA `(.L_x_867) ;  /* 0x00000000002c8947 */ /* 0x000fea0003800000 */
[----:B------:R-:W3:Y:S04]  /*20400*/  LDL R28, [R42+0x18dc] ;  /* 0x0018dc002a1c7983 */ /* 0x000ee80000100800 */
[----:B------:R-:W3:Y:S01]  /*20410*/  LDL R30, [R42+0x1ac0] ;  /* 0x001ac0002a1e7983 */ /* 0x000ee20000100800 */
[----:B------:R-:W-:Y:S01]  /*20420*/  ISETP.NE.AND P0, PT, R64, 0x2, PT ;  /* 0x000000024000780c */ /* 0x000fe20003f05270 */
[----:B---3--:R-:W-:-:S05]  /*20430*/  FFMA R29, R29, -R30, R28 ;  /* 0x8000001e1d1d7223 */ /* 0x008fca000000001c */
[----:B------:R4:W-:Y:S07]  /*20440*/  STL [R26+0x7c4], R29 ;  /* 0x0007c41d1a007387 */ /* 0x0009ee0000100800 */
[----:B------:R-:W2:Y:S04]  /*20450*/  @P0 LDL R28, [R36+0x18dc] ;  /* 0x0018dc00241c0983 */ /* 0x000ea80000100800 */
[----:B------:R-:W2:Y:S02]  /*20460*/  @P0 LDL R30, [R36+0x1ac0] ;  /* 0x001ac000241e0983 */ /* 0x000ea40000100800 */
[----:B--2---:R-:W-:Y:S01]  /*20470*/  @P0 FFMA R31, R29, -R30, R28 ;  /* 0x8000001e1d1f0223 */ /* 0x004fe2000000001c */
[----:B------:R-:W-:Y:S01]  /*20480*/  IMAD.MOV.U32 R28, RZ, RZ, R60 ;  /* 0x000000ffff1c7224 */ /* 0x000fe200078e003c */
[----:B------:R-:W-:-:S03]  /*20490*/  @P0 MOV R28, R53 ;  /* 0x00000035001c0202 */ /* 0x000fc60000000f00 */
[----:B------:R4:W-:Y:S04]  /*204a0*/  @P0 STL [R26+0x7c0], R31 ;  /* 0x0007c01f1a000387 */ /* 0x0009e80000100800 */
.L_x_867:
[----:B------:R-:W-:Y:S05]  /*204b0*/  BSYNC.RECONVERGENT B0 ;  /* 0x0000000000007941 */ /* 0x000fea0003800200 */
.L_x_866:
[----:B------:R-:W-:Y:S01]  /*204c0*/  BSSY.RECONVERGENT B0, `(.L_x_868) ;  /* 0x000001c000007945 */ /* 0x000fe20003800200 */
.L_x_869:
[----:B-1----:R-:W-:-:S05]  /*204d0*/  LEA R33, R28, R1, 0x2 ;  /* 0x000000011c217211 */ /* 0x002fca00078e10ff */
[----:B0--34-:R-:W3:Y:S04]  /*204e0*/  LDL R29, [R33+0x18dc] ;  /* 0x0018dc00211d7983 */ /* 0x019ee80000100800 */
[----:B--2---:R-:W3:Y:S04]  /*204f0*/  LDL R30, [R33+0x1ac0] ;  /* 0x001ac000211e7983 */ /* 0x004ee80000100800 */
[----:B------:R-:W3:Y:S01]  /*20500*/  LDL R31, [R33+0x7d8] ;  /* 0x0007d800211f7983 */ /* 0x000ee20000100800 */
[----:B------:R-:W-:-:S04]  /*20510*/  IADD3 R32, PT, PT, R28, -0x1, RZ ;  /* 0xffffffff1c207810 */ /* 0x000fc80007ffe0ff */
[----:B------:R-:W-:Y:S01]  /*20520*/  LEA R38, R32, R1, 0x2 ;  /* 0x0000000120267211 */ /* 0x000fe200078e10ff */
[----:B---3--:R-:W-:-:S05]  /*20530*/  FFMA R29, -R30, R31, R29 ;  /* 0x0000001f1e1d7223 */ /* 0x008fca000000011d */
        /* <DEDUP_REMOVED lines=20> */
[----:B------:R-:W-:Y:S05]  /*20680*/  BSYNC.RECONVERGENT B0 ;  /* 0x0000000000007941 */ /* 0x000fea0003800200 */
.L_x_868:
[----:B------:R-:W-:Y:S01]  /*20690*/  BSSY.RECONVERGENT B0, `(.L_x_870) ;  /* 0x0000017000007945 */ /* 0x000fe20003800200 */
[----:B------:R-:W-:-:S07]  /*206a0*/  IMAD.MOV.U32 R28, RZ, RZ, 0x1 ;  /* 0x00000001ff1c7424 */ /* 0x000fce00078e00ff */
.L_x_871:
[----:B-1----:R-:W-:-:S05]  /*206b0*/  LEA R33, R28, R1, 0x2 ;  /* 0x000000011c217211 */ /* 0x002fca00078e10ff */
        /* <DEDUP_REMOVED lines=21> */
.L_x_870:
        /* <DEDUP_REMOVED lines=19> */
.L_x_873:
[----:B------:R-:W-:Y:S05]  /*20940*/  BSYNC.RECONVERGENT B0 ;  /* 0x0000000000007941 */ /* 0x000fea0003800200 */
.L_x_872:
[----:B------:R-:W-:-:S04]  /*20950*/  IADD3 R78, PT, PT, R78, 0x1, RZ ;  /* 0x000000014e4e7810 */ /* 0x000fc80007ffe0ff */
[----:B------:R-:W-:-:S13]  /*20960*/  ISETP.NE.AND P0, PT, R78, 0x3, PT ;  /* 0x000000034e00780c */ /* 0x000fda0003f05270 */
[----:B------:R-:W-:Y:S05]  /*20970*/  @P0 BRA `(.L_x_874) ;  /* 0xffffffd400fc0947 */ /* 0x000fea000383ffff */
.L_x_800:
[----:B------:R-:W-:Y:S05]  /*20980*/  BSYNC.RECONVERGENT B4 ;  /* 0x0000000000047941 */ /* 0x000fea0003800200 */
.L_x_797:
[----:B------:R-:W-:-:S06]  /*20990*/  IMAD R30, R43, 0x4, R20 ;  /* 0x000000042b1e7824 */ /* 0x000fcc00078e0214 */
[----:B------:R-:W2:Y:S01]  /*209a0*/  LDL R30, [R30] ;  /* 0x000000001e1e7983 */ /* 0x000ea20000100800 */
[----:B------:R-:W-:Y:S01]  /*209b0*/  BSSY.RECONVERGENT B4, `(.L_x_875) ;  /* 0x00001e3000047945 */ /* 0x000fe20003800200 */
[----:B--2---:R-:W-:-:S13]  /*209c0*/  FSETP.GT.AND P0, PT, R30, RZ, PT ;  /* 0x000000ff1e00720b */ /* 0x004fda0003f04000 */
[----:B------:R-:W-:Y:S05]  /*209d0*/  @!P0 BRA `(.L_x_876) ;  /* 0x0000001c00808947 */ /* 0x000fea0003800000 */
[----:B------:R-:W-:Y:S01]  /*209e0*/  ISETP.GT.AND P0, PT, R68, RZ, PT ;  /* 0x000000ff4400720c */ /* 0x000fe20003f04270 */
[----:B------:R-:W-:-:S12]  /*209f0*/  HFMA2 R31, -RZ, RZ, 0, 0 ;  /* 0x00000000ff1f7431 */ /* 0x000fd800000001ff */
[----:B------:R-:W-:Y:S05]  /*20a00*/  @!P0 BRA `(.L_x_877) ;  /* 0x0000000000d88947 */ /* 0x000fea0003800000 */
[----:B------:R-:W-:Y:S02]  /*20a10*/  IADD3 R28, PT, PT, R68, -R31, RZ ;  /* 0x8000001f441c7210 */ /* 0x000fe40007ffe0ff */
[----:B------:R-:W-:Y:S02]  /*20a20*/  PLOP3.LUT P0, PT, PT, PT, PT, 0x80, 0x8 ;  /* 0x000000000008781c */ /* 0x000fe40003f0f070 */
[----:B------:R-:W-:-:S13]  /*20a30*/  ISETP.GT.AND P1, PT, R28, 0xc, PT ;  /* 0x0000000c1c00780c */ /* 0x000fda0003f24270 */
[----:B------:R-:W-:Y:S05]  /*20a40*/  @!P1 BRA `(.L_x_878) ;  /* 0x0000000000789947 */ /* 0x000fea0003800000 */
[----:B------:R-:W-:Y:S02]  /*20a50*/  PLOP3.LUT P0, PT, PT, PT, PT, 0x8, 0x80 ;  /* 0x000000000080781c */ /* 0x000fe40003f0e170 */
[----:B------:R-:W-:-:S11]  /*20a60*/  IADD3 R80, PT, PT, R68, -0xc, RZ ;  /* 0xfffffff444507810 */ /* 0x000fd60007ffe0ff */
.L_x_879:
[----:B------:R-:W-:-:S05]  /*20a70*/  LEA R77, R31, R1, 0x2 ;  /* 0x000000011f4d7211 */ /* 0x000fca00078e10ff */
[----:B0-2---:R-:W2:Y:S04]  /*20a80*/  LDL.64 R28, [R77+0x7d0] ;  /* 0x0007d0004d1c7983 */ /* 0x005ea80000100a00 */
[----:B------:R-:W3:Y:S01]  /*20a90*/  LDL.64 R32, [R77+0x7d8] ;  /* 0x0007d8004d207983 */ /* 0x000ee20000100a00 */
[----:B------:R-:W-:-:S05]  /*20aa0*/  VIADD R34, R31, 0x4 ;  /* 0x000000041f227836 */ /* 0x000fca0000000000 */
        /* <DEDUP_REMOVED lines=11> */
[----:B------:R-:W-:-:S05]  /*20b60*/  IADD3 R76, PT, PT, R31, 0xc, RZ ;  /* 0x0000000c1f4c7810 */ /* 0x000fca0007ffe0ff */
[----:B------:R-:W-:Y:S01]  /*20b70*/  IMAD R76, R76, 0x4, R1 ;  /* 0x000000044c4c7824 */ /* 0x000fe200078e0201 */
        /* <DEDUP_REMOVED lines=11> */
.L_x_878:
[----:B------:R-:W-:-:S04]  /*20c30*/  IADD3 R28, PT, PT, R68, -R31, RZ ;  /* 0x8000001f441c7210 */ /* 0x000fc80007ffe0ff */
[----:B------:R-:W-:-:S13]  /*20c40*/  ISETP.GT.AND P1, PT, R28, 0x4, PT ;  /* 0x000000041c00780c */ /* 0x000fda0003f24270 */
[----:B------:R-:W-:Y:S05]  /*20c50*/  @!P1 BRA `(.L_x_880) ;  /* 0x00000000003c9947 */ /* 0x000fea0003800000 */
[----:B------:R-:W-:-:S05]  /*20c60*/  IMAD R40, R31, 0x4, R1 ;  /* 0x000000041f287824 */ /* 0x000fca00078e0201 */
[----:B0-----:R-:W2:Y:S04]  /*20c70*/  LDL.64 R28, [R40+0x7d0] ;  /* 0x0007d000281c7983 */ /* 0x001ea80000100a00 */
        /* <DEDUP_REMOVED lines=13> */
.L_x_880:
[----:B------:R-:W-:-:S13]  /*20d50*/  ISETP.NE.OR P0, PT, R31, R68, P0 ;  /* 0x000000441f00720c */ /* 0x000fda0000705670 */
[----:B------:R-:W-:Y:S05]  /*20d60*/  @!P0 BRA `(.L_x_881) ;  /* 0x0000000000288947 */ /* 0x000fea0003800000 */
.L_x_877:
[----:B--2---:R-:W-:-:S05]  /*20d70*/  LEA R73, R31, R1, 0x2 ;  /* 0x000000011f497211 */ /* 0x004fca00078e10ff */
[----:B01----:R-:W2:Y:S04]  /*20d80*/  LDL.64 R28, [R73+0x7d0] ;  /* 0x0007d000491c7983 */ /* 0x003ea80000100a00 */
[----:B------:R-:W3:Y:S01]  /*20d90*/  LDL.64 R32, [R73+0x7d8] ;  /* 0x0007d80049207983 */ /* 0x000ee20000100a00 */
[----:B------:R-:W-:-:S04]  /*20da0*/  IADD3 R31, PT, PT, R31, 0x4, RZ ;  /* 0x000000041f1f7810 */ /* 0x000fc80007ffe0ff */
[----:B------:R-:W-:Y:S01]  /*20db0*/  ISETP.NE.AND P0, PT, R31, R68, PT ;  /* 0x000000441f00720c */ /* 0x000fe20003f05270 */
[----:B--2---:R2:W-:Y:S04]  /*20dc0*/  STL.64 [R73+0x1ca8], R28 ;  /* 0x001ca81c49007387 */ /* 0x0045e80000100a00 */
[----:B---3--:R2:W-:Y:S08]  /*20dd0*/  STL.64 [R73+0x1cb0], R32 ;  /* 0x001cb02049007387 */ /* 0x0085f00000100a00 */
[----:B------:R-:W-:Y:S05]  /*20de0*/  @P0 BRA `(.L_x_877) ;  /* 0xfffffffc00e00947 */ /* 0x000fea000383ffff */
[C---:B------:R-:W-:Y:S02]  /*20df0*/  IADD3 R72, PT, PT, R73.reuse, 0x7d0, RZ ;  /* 0x000007d049487810 */ /* 0x040fe40007ffe0ff */
[----:B--2---:R-:W-:-:S07]  /*20e00*/  IADD3 R73, PT, PT, R73, 0x1ca8, RZ ;  /* 0x00001ca849497810 */ /* 0x004fce0007ffe0ff */
.L_x_881:
[----:B------:R-:W-:Y:S05]  /*20e10*/  @!P6 BRA `(.L_x_882) ;  /* 0x000000000024e947 */ /* 0x000fea0003800000 */
[----:B-1----:R-:W2:Y:S01]  /*20e20*/  LDL R28, [R72+0x10] ;  /* 0x00001000481c7983 */ /* 0x002ea20000100800 */
[----:B------:R-:W-:-:S03]  /*20e30*/  ISETP.NE.AND P0, PT, R69, 0x1, PT ;  /* 0x000000014500780c */ /* 0x000fc60003f05270 */
[----:B--2---:R2:W-:Y:S10]  /*20e40*/  STL [R73+0x10], R28 ;  /* 0x0000101c49007387 */ /* 0x0045f40000100800 */
[----:B------:R-:W-:Y:S05]  /*20e50*/  @!P0 BRA `(.L_x_882) ;  /* 0x0000000000148947 */ /* 0x000fea0003800000 */
[----:B--2---:R-:W2:Y:S01]  /*20e60*/  LDL R28, [R72+0x14] ;  /* 0x00001400481c7983 */ /* 0x004ea20000100800 */
[----:B------:R-:W-:-:S03]  /*20e70*/  ISETP.NE.AND P0, PT, R69, 0x2, PT ;  /* 0x000000024500780c */ /* 0x000fc60003f05270 */
[----:B--2---:R3:W-:Y:S10]  /*20e80*/  STL [R73+0x14], R28 ;  /* 0x0000141c49007387 */ /* 0x0047f40000100800 */
[----:B------:R-:W2:Y:S04]  /*20e90*/  @P0 LDL R32, [R72+0x18] ;  /* 0x0000180048200983 */ /* 0x000ea80000100800 */
[----:B--2---:R3:W-:Y:S02]  /*20ea0*/  @P0 STL [R73+0x18], R32 ;  /* 0x0000182049000387 */ /* 0x0047e40000100800 */
.L_x_882:
[----:B------:R4:W5:Y:S01]  /*20eb0*/  LDL R31, [R1+0x1ca8] ;  /* 0x001ca800011f7983 */ /* 0x0009620000100800 */
[----:B-123--:R-:W-:-:S07]  /*20ec0*/  IMAD.MOV.U32 R28, RZ, RZ, RZ ;  /* 0x000000ffff1c7224 */ /* 0x00efce00078e00ff */
.L_x_911:
[----:B------:R-:W-:-:S05]  /*20ed0*/  LEA R32, R28, R21, 0x2 ;  /* 0x000000151c207211 */ /* 0x000fca00078e10ff */
[----:B0-2---:R-:W2:Y:S01]  /*20ee0*/  LDL R29, [R32] ;  /* 0x00000000201d7983 */ /* 0x005ea20000100800 */
[----:B------:R-:W-:Y:S01]  /*20ef0*/  BSSY.RECONVERGENT B5, `(.L_x_883) ;  /* 0x0000033000057945 */ /* 0x000fe20003800200 */
[----:B--2---:R-:W-:-:S05]  /*20f00*/  FADD R29, -R30, R29 ;  /* 0x0000001d1e1d7221 */ /* 0x004fca0000000100 */
[----:B------:R-:W-:Y:S02]  /*20f10*/  FMNMX R76, RZ, R29, !PT ;  /* 0x0000001dff4c7209 */ /* 0x000fe40007800000 */
[----:B-----5:R-:W-:Y:S02]  /*20f20*/  MOV R29, R31 ;  /* 0x0000001f001d7202 */ /* 0x020fe40000000f00 */
[----:B------:R-:W-:-:S13]  /*20f30*/  FSETP.GTU.AND P0, PT, R76, RZ, PT ;  /* 0x000000ff4c00720b */ /* 0x000fda0003f0c000 */
[----:B-1-3--:R-:W-:Y:S05]  /*20f40*/  @!P0 BRA `(.L_x_884) ;  /* 0x0000000000b48947 */ /* 0x00afea0003800000 */
[----:B------:R-:W-:-:S13]  /*20f50*/  FSETP.GE.AND P0, PT, R76, R70, PT ;  /* 0x000000464c00720b */ /* 0x000fda0003f06000 */
[----:B------:R-:W-:Y:S05]  /*20f60*/  @!P0 BRA `(.L_x_885) ;  /* 0x0000000000088947 */ /* 0x000fea0003800000 */
[----:B------:R0:W5:Y:S01]  /*20f70*/  LDL R29, [R26+0x1ca8] ;  /* 0x001ca8001a1d7983 */ /* 0x0001620000100800 */
[----:B------:R-:W-:Y:S05]  /*20f80*/  BRA `(.L_x_884) ;  /* 0x0000000000a47947 */ /* 0x000fea0003800000 */
.L_x_885:
        /* <DEDUP_REMOVED lines=10> */
[----:B------:R-:W-:Y:S02]  /*21030*/  MOV R39, R71 ;  /* 0x0000004700277202 */ /* 0x000fe40000000f00 */
[----:B------:R-:W-:-:S07]  /*21040*/  MOV R38, 0x21060 ;  /* 0x0002106000267802 */ /* 0x000fce0000000f00 */
[----:B----4-:R-:W-:Y:S05]  /*21050*/  CALL.REL.NOINC `($__internal_1_$__cuda_sm3x_div_rn_noftz_f32_slowpath) ;  /* 0x00000214001c7944 */ /* 0x010fea0003c00000 */
.L_x_887:
[----:B------:R-:W-:Y:S05]  /*21060*/  BSYNC.RECONVERGENT B6 ;  /* 0x0000000000067941 */ /* 0x000fea0003800200 */
.L_x_886:
[----:B------:R-:W0:Y:S02]  /*21070*/  F2I.TRUNC.NTZ R29, R34 ;  /* 0x00000022001d7305 */ /* 0x000e24000020f100 */
[----:B0-----:R-:W-:Y:S02]  /*21080*/  ISETP.GE.AND P0, PT, R29, R22, PT ;  /* 0x000000161d00720c */ /* 0x001fe40003f06270 */
[----:B------:R-:W-:-:S04]  /*21090*/  VIMNMX R78, PT, PT, RZ, R29, !PT ;  /* 0x0000001dff4e7248 */ /* 0x000fc80007fe0100 */
[----:B------:R-:W-:-:S05]  /*210a0*/  SEL R78, R78, R25, !P0 ;  /* 0x000000194e4e7207 */ /* 0x000fca0004000000 */
[----:B------:R-:W-:-:S05]  /*210b0*/  IMAD R35, R78, 0x4, R1 ;  /* 0x000000044e237824 */ /* 0x000fca00078e0201 */
[----:B------:R-:W2:Y:S01]  /*210c0*/  LDL R29, [R35+0x400] ;  /* 0x00040000231d7983 */ /* 0x000ea20000100800 */
[----:B------:R-:W0:Y:S01]  /*210d0*/  MUFU.RCP R38, R71 ;  /* 0x0000004700267308 */ /* 0x000e220000001000 */
[----:B------:R-:W-:Y:S01]  /*210e0*/  BSSY.RECONVERGENT B6, `(.L_x_888) ;  /* 0x000000c000067945 */ /* 0x000fe20003800200 */
[----:B0-----:R-:W-:Y:S01]  /*210f0*/  FFMA R33, R38, -R71, 1 ;  /* 0x3f80000026217423 */ /* 0x001fe20000000847 */
[----:B--2---:R-:W-:-:S03]  /*21100*/  FADD R89, R76, -R29 ;  /* 0x8000001d4c597221 */ /* 0x004fc60000000000 */
        /* <DEDUP_REMOVED lines=8> */
[----:B----4-:R-:W-:Y:S05]  /*21190*/  CALL.REL.NOINC `($__internal_1_$__cuda_sm3x_div_rn_noftz_f32_slowpath) ;  /* 0x0000021000cc7944 */ /* 0x010fea0003c00000 */
.L_x_889:
[----:B------:R-:W-:Y:S05]  /*211a0*/  BSYNC.RECONVERGENT B6 ;  /* 0x0000000000067941 */ /* 0x000fea0003800200 */
.L_x_888:
[----:B------:R-:W-:-:S05]  /*211b0*/  LEA R78, R78, R1, 0x2 ;  /* 0x000000014e4e7211 */ /* 0x000fca00078e10ff */
[----:B------:R-:W2:Y:S04]  /*211c0*/  LDL R29, [R78+0x1ca8] ;  /* 0x001ca8004e1d7983 */ /* 0x000ea80000100800 */
[----:B------:R-:W3:Y:S01]  /*211d0*/  LDL R33, [R78+0x1cac] ;  /* 0x001cac004e217983 */ /* 0x000ee20000100800 */
[----:B------:R-:W-:-:S04]  /*211e0*/  FADD.SAT R34, RZ, R34 ;  /* 0x00000022ff227221 */ /* 0x000fc80000002000 */
[----:B------:R-:W-:-:S04]  /*211f0*/  FADD R38, -R34, 1 ;  /* 0x3f80000022267421 */ /* 0x000fc80000000100 */
[----:B--2---:R-:W-:-:S04]  /*21200*/  FMUL R29, R29, R38 ;  /* 0x000000261d1d7220 */ /* 0x004fc80000400000 */
[----:B---3--:R-:W-:-:S07]  /*21210*/  FFMA R29, R34, R33, R29 ;  /* 0x00000021221d7223 */ /* 0x008fce000000001d */
.L_x_884:
[----:B------:R-:W-:Y:S05]  /*21220*/  BSYNC.RECONVERGENT B5 ;  /* 0x0000000000057941 */ /* 0x000fea0003800200 */
.L_x_883:
[----:B------:R-:W-:-:S05]  /*21230*/  LEA R33, R28, R1, 0x2 ;  /* 0x000000011c217211 */ /* 0x000fca00078e10ff */
[----:B------:R-:W2:Y:S02]  /*21240*/  LDL R34, [R33+0x9b8] ;  /* 0x0009b80021227983 */ /* 0x000ea40000100800 */
[----:B--2--5:R-:W-:-:S05]  /*21250*/  FMNMX R34, R34, R29, !PT ;  /* 0x0000001d22227209 */ /* 0x024fca0007800000 */
[----:B------:R1:W-:Y:S04]  /*21260*/  STL [R33+0x7d0], R34 ;  /* 0x0007d02221007387 */ /* 0x0003e80000100800 */
[----:B------:R-:W2:Y:S01]  /*21270*/  LDL R29, [R32+0x4] ;  /* 0x00000400201d7983 */ /* 0x000ea20000100800 */
[----:B------:R-:W-:Y:S01]  /*21280*/  BSSY.RECONVERGENT B5, `(.L_x_890) ;  /* 0x0000033000057945 */ /* 0x000fe20003800200 */
[----:B--2---:R-:W-:-:S05]  /*21290*/  FADD R29, -R30, R29 ;  /* 0x0000001d1e1d7221 */ /* 0x004fca0000000100 */
[----:B------:R-:W-:Y:S02]  /*212a0*/  FMNMX R78, RZ, R29, !PT ;  /* 0x0000001dff4e7209 */ /* 0x000fe40007800000 */
[----:B------:R-:W-:Y:S02]  /*212b0*/  MOV R29, R31 ;  /* 0x0000001f001d7202 */ /* 0x000fe40000000f00 */
[----:B------:R-:W-:-:S13]  /*212c0*/  FSETP.GTU.AND P0, PT, R78, RZ, PT ;  /* 0x000000ff4e00720b */ /* 0x000fda0003f0c000 */
[----:B-1----:R-:W-:Y:S05]  /*212d0*/  @!P0 BRA `(.L_x_891) ;  /* 0x0000000000b48947 */ /* 0x002fea0003800000 */
[----:B------:R-:W-:-:S13]  /*212e0*/  FSETP.GE.AND P0, PT, R78, R70, PT ;  /* 0x000000464e00720b */ /* 0x000fda0003f06000 */
[----:B------:R-:W-:Y:S05]  /*212f0*/  @!P0 BRA `(.L_x_892) ;  /* 0x0000000000088947 */ /* 0x000fea0003800000 */
[----:B------:R1:W5:Y:S01]  /*21300*/  LDL R29, [R26+0x1ca8] ;  /* 0x001ca8001a1d7983 */ /* 0x0003620000100800 */
[----:B------:R-:W-:Y:S05]  /*21310*/  BRA `(.L_x_891) ;  /* 0x0000000000a47947 */ /* 0x000fea0003800000 */
.L_x_892:
        /* <DEDUP_REMOVED lines=12> */
[----:B0---4-:R-:W-:Y:S05]  /*213e0*/  CALL.REL.NOINC `($__internal_1_$__cuda_sm3x_div_rn_noftz_f32_slowpath) ;  /* 0x0000021000387944 */ /* 0x011fea0003c00000 */
.L_x_894:
[----:B------:R-:W-:Y:S05]  /*213f0*/  BSYNC.RECONVERGENT B6 ;  /* 0x0000000000067941 */ /* 0x000fea0003800200 */
.L_x_893:
        /* <DEDUP_REMOVED lines=18> */
[----:B0---4-:R-:W-:Y:S05]  /*21520*/  CALL.REL.NOINC `($__internal_1_$__cuda_sm3x_div_rn_noftz_f32_slowpath) ;  /* 0x0000020c00e87944 */ /* 0x011fea0003c00000 */
.L_x_896:
[----:B------:R-:W-:Y:S05]  /*21530*/  BSYNC.RECONVERGENT B6 ;  /* 0x0000000000067941 */ /* 0x000fea0003800200 */
.L_x_895:
[----:B------:R-:W-:-:S05]  /*21540*/  LEA R76, R76, R1, 0x2 ;  /* 0x000000014c4c7211 */ /* 0x000fca00078e10ff */
[----:B------:R-:W2:Y:S04]  /*21550*/  LDL R29, [R76+0x1ca8] ;  /* 0x001ca8004c1d7983 */ /* 0x000ea80000100800 */
[----:B------:R-:W3:Y:S01]  /*21560*/  LDL R35, [R76+0x1cac] ;  /* 0x001cac004c237983 */ /* 0x000ee20000100800 */
[----:B------:R-:W-:-:S04]  /*21570*/  FADD.SAT R34, RZ, R34 ;  /* 0x00000022ff227221 */ /* 0x000fc80000002000 */
[----:B------:R-:W-:-:S04]  /*21580*/  FADD R38, -R34, 1 ;  /* 0x3f80000022267421 */ /* 0x000fc80000000100 */
[----:B--2---:R-:W-:-:S04]  /*21590*/  FMUL R29, R29, R38 ;  /* 0x000000261d1d7220 */ /* 0x004fc80000400000 */
[----:B---3--:R-:W-:-:S07]  /*215a0*/  FFMA R29, R34, R35, R29 ;  /* 0x00000023221d7223 */ /* 0x008fce000000001d */
.L_x_891:
[----:B------:R-:W-:Y:S05]  /*215b0*/  BSYNC.RECONVERGENT B5 ;  /* 0x0000000000057941 */ /* 0x000fea0003800200 */
.L_x_890:
[----:B------:R-:W2:Y:S02]  /*215c0*/  LDL R34, [R33+0x9bc] ;  /* 0x0009bc0021227983 */ /* 0x000ea40000100800 */
[----:B--2--5:R-:W-:-:S05]  /*215d0*/  FMNMX R34, R34, R29, !PT ;  /* 0x0000001d22227209 */ /* 0x024fca0007800000 */
[----:B------:R2:W-:Y:S04]  /*215e0*/  STL [R33+0x7d4], R34 ;  /* 0x0007d42221007387 */ /* 0x0005e80000100800 */
[----:B------:R-:W3:Y:S01]  /*215f0*/  LDL R29, [R32+0x8] ;  /* 0x00000800201d7983 */ /* 0x000ee20000100800 */
[----:B------:R-:W-:Y:S01]  /*21600*/  BSSY.RECONVERGENT B5, `(.L_x_897) ;  /* 0x0000033000057945 */ /* 0x000fe20003800200 */
[----:B---3--:R-:W-:-:S05]  /*21610*/  FADD R29, -R30, R29 ;  /* 0x0000001d1e1d7221 */ /* 0x008fca0000000100 */
[----:B------:R-:W-:Y:S01]  /*21620*/  FMNMX R78, RZ, R29, !PT ;  /* 0x0000001dff4e7209 */ /* 0x000fe20007800000 */
[----:B------:R-:W-:-:S03]  /*21630*/  IMAD.MOV.U32 R29, RZ, RZ, R31 ;  /* 0x000000ffff1d7224 */ /* 0x000fc600078e001f */
[----:B------:R-:W-:-:S13]  /*21640*/  FSETP.GTU.AND P0, PT, R78, RZ, PT ;  /* 0x000000ff4e00720b */ /* 0x000fda0003f0c000 */
[----:B--2---:R-:W-:Y:S05]  /*21650*/  @!P0 BRA `(.L_x_898) ;  /* 0x0000000000b48947 */ /* 0x004fea0003800000 */
[----:B------:R-:W-:-:S13]  /*21660*/  FSETP.GE.AND P0, PT, R78, R70, PT ;  /* 0x000000464e00720b */ /* 0x000fda0003f06000 */
[----:B------:R-:W-:Y:S05]  /*21670*/  @!P0 BRA `(.L_x_899) ;  /* 0x0000000000088947 */ /* 0x000fea0003800000 */
[----:B------:R2:W5:Y:S01]  /*21680*/  LDL R29, [R26+0x1ca8] ;  /* 0x001ca8001a1d7983 */ /* 0x0005620000100800 */
[----:B------:R-:W-:Y:S05]  /*21690*/  BRA `(.L_x_898) ;  /* 0x0000000000a47947 */ /* 0x000fea0003800000 */
.L_x_899:
        /* <DEDUP_REMOVED lines=12> */
[----:B01--4-:R-:W-:Y:S05]  /*21760*/  CALL.REL.NOINC `($__internal_1_$__cuda_sm3x_div_rn_noftz_f32_slowpath) ;  /* 0x0000020c00587944 */ /* 0x013fea0003c00000 */
.L_x_901:
[----:B------:R-:W-:Y:S05]  /*21770*/  BSYNC.RECONVERGENT B6 ;  /* 0x0000000000067941 */ /* 0x000fea0003800200 */
.L_x_900:
        /* <DEDUP_REMOVED lines=18> */
[----:B01--4-:R-:W-:Y:S05]  /*218a0*/  CALL.REL.NOINC `($__internal_1_$__cuda_sm3x_div_rn_noftz_f32_slowpath) ;  /* 0x0000020c00087944 */ /* 0x013fea0003c00000 */
.L_x_903:
[----:B------:R-:W-:Y:S05]  /*218b0*/  BSYNC.RECONVERGENT B6 ;  /* 0x0000000000067941 */ /* 0x000fea0003800200 */
.L_x_902:
[----:B------:R-:W-:-:S05]  /*218c0*/  IMAD R76, R76, 0x4, R1 ;  /* 0x000000044c4c7824 */ /* 0x000fca00078e0201 */
[----:B------:R-:W2:Y:S04]  /*218d0*/  LDL R29, [R76+0x1ca8] ;  /* 0x001ca8004c1d7983 */ /* 0x000ea80000100800 */
[----:B------:R-:W3:Y:S01]  /*218e0*/  LDL R35, [R76+0x1cac] ;  /* 0x001cac004c237983 */ /* 0x000ee20000100800 */
[----:B------:R-:W-:-:S04]  /*218f0*/  FADD.SAT R34, RZ, R34 ;  /* 0x00000022ff227221 */ /* 0x000fc80000002000 */
[----:B------:R-:W-:-:S04]  /*21900*/  FADD R38, -R34, 1 ;  /* 0x3f80000022267421 */ /* 0x000fc80000000100 */
[----:B--2---:R-:W-:-:S04]  /*21910*/  FMUL R29, R29, R38 ;  /* 0x000000261d1d7220 */ /* 0x004fc80000400000 */
[----:B---3--:R-:W-:-:S07]  /*21920*/  FFMA R29, R34, R35, R29 ;  /* 0x00000023221d7223 */ /* 0x008fce000000001d */
.L_x_898:
[----:B------:R-:W-:Y:S05]  /*21930*/  BSYNC.RECONVERGENT B5 ;  /* 0x0000000000057941 */ /* 0x000fea0003800200 */
.L_x_897:
[----:B------:R-:W3:Y:S02]  /*21940*/  LDL R34, [R33+0x9c0] ;  /* 0x0009c00021227983 */ /* 0x000ee40000100800 */
[----:B---3-5:R-:W-:-:S05]  /*21950*/  FMNMX R34, R34, R29, !PT ;  /* 0x0000001d22227209 */ /* 0x028fca0007800000 */
[----:B------:R3:W-:Y:S04]  /*21960*/  STL [R33+0x7d8], R34 ;  /* 0x0007d82221007387 */ /* 0x0007e80000100800 */
[----:B------:R-:W2:Y:S01]  /*21970*/  LDL R29, [R32+0xc] ;  /* 0x00000c00201d7983 */ /* 0x000ea20000100800 */
[----:B------:R-:W-:Y:S01]  /*21980*/  BSSY.RECONVERGENT B5, `(.L_x_904) ;  /* 0x0000033000057945 */ /* 0x000fe20003800200 */
[----:B--2---:R-:W-:-:S05]  /*21990*/  FADD R29, -R30, R29 ;  /* 0x0000001d1e1d7221 */ /* 0x004fca0000000100 */
        /* <DEDUP_REMOVED lines=8> */
.L_x_906:
        /* <DEDUP_REMOVED lines=13> */
.L_x_908:
[----:B------:R-:W-:Y:S05]  /*21af0*/  BSYNC.RECONVERGENT B6 ;  /* 0x0000000000067941 */ /* 0x000fea0003800200 */
.L_x_907:
        /* <DEDUP_REMOVED lines=18> */
[----:B01--4-:R-:W-:Y:S05]  /*21c20*/  CALL.REL.NOINC `($__internal_1_$__cuda_sm3x_div_rn_noftz_f32_slowpath) ;  /* 0x0000020800287944 */ /* 0x013fea0003c00000 */
.L_x_910:
[----:B------:R-:W-:Y:S05]  /*21c30*/  BSYNC.RECONVERGENT B6 ;  /* 0x0000000000067941 */ /* 0x000fea0003800200 */
.L_x_909:
[----:B------:R-:W-:-:S05]  /*21c40*/  LEA R76, R76, R1, 0x2 ;  /* 0x000000014c4c7211 */ /* 0x000fca00078e10ff */
[----:B------:R-:W2:Y:S04]  /*21c50*/  LDL R29, [R76+0x1ca8] ;  /* 0x001ca8004c1d7983 */ /* 0x000ea80000100800 */
[----:B------:R-:W3:Y:S01]  /*21c60*/  LDL R35, [R76+0x1cac] ;  /* 0x001cac004c237983 */ /* 0x000ee20000100800 */
[----:B------:R-:W-:-:S04]  /*21c70*/  FADD.SAT R34, RZ, R34 ;  /* 0x00000022ff227221 */ /* 0x000fc80000002000 */
[----:B------:R-:W-:-:S04]  /*21c80*/  FADD R38, -R34, 1 ;  /* 0x3f80000022267421 */ /* 0x000fc80000000100 */
[----:B--2---:R-:W-:-:S04]  /*21c90*/  FMUL R29, R29, R38 ;  /* 0x000000261d1d7220 */ /* 0x004fc80000400000 */
[----:B---3--:R-:W-:-:S07]  /*21ca0*/  FFMA R29, R34, R35, R29 ;  /* 0x00000023221d7223 */ /* 0x008fce000000001d */
.L_x_905:
[----:B------:R-:W-:Y:S05]  /*21cb0*/  BSYNC.RECONVERGENT B5 ;  /* 0x0000000000057941 */ /* 0x000fea0003800200 */
.L_x_904:
[----:B------:R-:W3:Y:S01]  /*21cc0*/  LDL R34, [R33+0x9c4] ;  /* 0x0009c40021227983 */ /* 0x000ee20000100800 */
[----:B------:R-:W-:-:S04]  /*21cd0*/  IADD3 R28, PT, PT, R28, 0x4, RZ ;  /* 0x000000041c1c7810 */ /* 0x000fc80007ffe0ff */
[----:B------:R-:W-:Y:S02]  /*21ce0*/  ISETP.NE.AND P0, PT, R28, R68, PT ;  /* 0x000000441c00720c */ /* 0x000fe40003f05270 */
[----:B---3-5:R-:W-:-:S05]  /*21cf0*/  FMNMX R34, R34, R29, !PT ;  /* 0x0000001d22227209 */ /* 0x028fca0007800000 */
[----:B------:R3:W-:Y:S06]  /*21d00*/  STL [R33+0x7dc], R34 ;  /* 0x0007dc2221007387 */ /* 0x0007ec0000100800 */
[----:B------:R-:W-:Y:S05]  /*21d10*/  @P0 BRA `(.L_x_911) ;  /* 0xfffffff0006c0947 */ /* 0x000fea000383ffff */
[----:B------:R-:W-:Y:S05]  /*21d20*/  @!P6 BRA `(.L_x_876) ;  /* 0x0000000800ace947 */ /* 0x000fea0003800000 */
[----:B------:R-:W5:Y:S01]  /*21d30*/  LDL R29, [R32+0x10] ;  /* 0x00001000201d7983 */ /* 0x000f620000100800 */
[----:B------:R-:W-:Y:S01]  /*21d40*/  BSSY.RECONVERGENT B5, `(.L_x_912) ;  /* 0x0000033000057945 */ /* 0x000fe20003800200 */
[----:B------:R-:W-:Y:S01]  /*21d50*/  MOV R28, R31 ;  /* 0x0000001f001c7202 */ /* 0x000fe20000000f00 */
        /* <DEDUP_REMOVED lines=8> */
.L_x_914:
[----:B------:R-:W5:Y:S01]  /*21de0*/  MUFU.RCP R28, R71 ;  /* 0x00000047001c7308 */ /* 0x000f620000001000 */
[----:B------:R-:W-:Y:S07]  /*21df0*/  BSSY.RECONVERGENT B6, `(.L_x_915) ;  /* 0x000000c000067945 */ /* 0x000fee0003800200 */
[----:B------:R-:W0:Y:S01]  /*21e00*/  FCHK P0, R29, R71 ;  /* 0x000000471d007302 */ /* 0x000e220000000000 */
[----:B-----5:R-:W-:-:S04]  /*21e10*/  FFMA R35, R28, -R71, 1 ;  /* 0x3f8000001c237423 */ /* 0x020fc80000000847 */
[----:B------:R-:W-:-:S04]  /*21e20*/  FFMA R28, R28, R35, R28 ;  /* 0x000000231c1c7223 */ /* 0x000fc8000000001c */
[----:B---3--:R-:W-:-:S04]  /*21e30*/  FFMA R34, R28, R29, RZ ;  /* 0x0000001d1c227223 */ /* 0x008fc800000000ff */
[----:B------:R-:W-:-:S04]  /*21e40*/  FFMA R35, R34, -R71, R29 ;  /* 0x8000004722237223 */ /* 0x000fc8000000001d */
[----:B------:R-:W-:Y:S01]  /*21e50*/  FFMA R34, R28, R35, R34 ;  /* 0x000000231c227223 */ /* 0x000fe20000000022 */
[----:B0-----:R-:W-:Y:S06]  /*21e60*/  @!P0 BRA `(.L_x_916) ;  /* 0x0000000000108947 */ /* 0x001fec0003800000 */
[----:B------:R-:W-:Y:S01]  /*21e70*/  MOV R89, R29 ;  /* 0x0000001d00597202 */ /* 0x000fe20000000f00 */
[----:B------:R-:W-:Y:S01]  /*21e80*/  IMAD.MOV.U32 R39, RZ, RZ, R71 ;  /* 0x000000ffff277224 */ /* 0x000fe200078e0047 */
[----:B------:R-:W-:-:S07]  /*21e90*/  MOV R38, 0x21eb0 ;  /* 0x00021eb000267802 */ /* 0x000fce0000000f00 */
[----:B-12-4-:R-:W-:Y:S05]  /*21ea0*/  CALL.REL.NOINC `($__internal_1_$__cuda_sm3x_div_rn_noftz_f32_slowpath) ;  /* 0x0000020400887944 */ /* 0x016fea0003c00000 */
.L_x_916:
[----:B------:R-:W-:Y:S05]  /*21eb0*/  BSYNC.RECONVERGENT B6 ;  /* 0x0000000000067941 */ /* 0x000fea0003800200 */
.L_x_915:
        /* <DEDUP_REMOVED lines=18> */
[----:B-12-4-:R-:W-:Y:S05]  /*21fe0*/  CALL.REL.NOINC `($__internal_1_$__cuda_sm3x_div_rn_noftz_f32_slowpath) ;  /* 0x0000020400387944 */ /* 0x016fea0003c00000 */
.L_x_918:
[----:B------:R-:W-:Y:S05]  /*21ff0*/  BSYNC.RECONVERGENT B6 ;  /* 0x0000000000067941 */ /* 0x000fea0003800200 */
.L_x_917:
[----:B------:R-:W-:-:S05]  /*22000*/  LEA R76, R76, R1, 0x2 ;  /* 0x000000014c4c7211 */ /* 0x000fca00078e10ff */
[----:B------:R-:W3:Y:S04]  /*22010*/  LDL R28, [R76+0x1ca8] ;  /* 0x001ca8004c1c7983 */ /* 0x000ee80000100800 */
[----:B------:R-:W5:Y:S01]  /*22020*/  LDL R35, [R76+0x1cac] ;  /* 0x001cac004c237983 */ /* 0x000f620000100800 */
[----:B------:R-:W-:-:S04]  /*22030*/  FADD.SAT R34, RZ, R34 ;  /* 0x00000022ff227221 */ /* 0x000fc80000002000 */
[----:B------:R-:W-:-:S04]  /*22040*/  FADD R29, -R34, 1 ;  /* 0x3f800000221d7421 */ /* 0x000fc80000000100 */
[----:B---3--:R-:W-:-:S04]  /*22050*/  FMUL R29, R28, R29 ;  /* 0x0000001d1c1d7220 */ /* 0x008fc80000400000 */
[----:B-----5:R-:W-:-:S07]  /*22060*/  FFMA R28, R34, R35, R29 ;  /* 0x00000023221c7223 */ /* 0x020fce000000001d */
.L_x_913:
[----:B------:R-:W-:Y:S05]  /*22070*/  BSYNC.RECONVERGENT B5 ;  /* 0x0000000000057941 */ /* 0x000fea0003800200 */
.L_x_912:
        /* <DEDUP_REMOVED lines=16> */
.L_x_921:
[----:B------:R-:W2:Y:S01]  /*22180*/  MUFU.RCP R28, R71 ;  /* 0x00000047001c7308 */ /* 0x000ea20000001000 */
[----:B------:R-:W-:Y:S07]  /*22190*/  BSSY.RECONVERGENT B6, `(.L_x_922) ;  /* 0x000000c000067945 */ /* 0x000fee0003800200 */
[----:B------:R-:W5:Y:S01]  /*221a0*/  FCHK P0, R29, R71 ;  /* 0x000000471d007302 */ /* 0x000f620000000000 */
[----:B--2---:R-:W-:-:S04]  /*221b0*/  FFMA R35, R28, -R71, 1 ;  /* 0x3f8000001c237423 */ /* 0x004fc80000000847 */
[----:B------:R-:W-:-:S04]  /*221c0*/  FFMA R28, R28, R35, R28 ;  /* 0x000000231c1c7223 */ /* 0x000fc8000000001c */
[----:B---3--:R-:W-:-:S04]  /*221d0*/  FFMA R34, R28, R29, RZ ;  /* 0x0000001d1c227223 */ /* 0x008fc800000000ff */
[----:B------:R-:W-:-:S04]  /*221e0*/  FFMA R35, R34, -R71, R29 ;  /* 0x8000004722237223 */ /* 0x000fc8000000001d */
[----:B------:R-:W-:Y:S01]  /*221f0*/  FFMA R34, R28, R35, R34 ;  /* 0x000000231c227223 */ /* 0x000fe20000000022 */
[----:B-----5:R-:W-:Y:S06]  /*22200*/  @!P0 BRA `(.L_x_923) ;  /* 0x0000000000108947 */ /* 0x020fec0003800000 */
[----:B------:R-:W-:Y:S01]  /*22210*/  IMAD.MOV.U32 R89, RZ, RZ, R29 ;  /* 0x000000ffff597224 */ /* 0x000fe200078e001d */
[----:B------:R-:W-:Y:S02]  /*22220*/  MOV R39, R71 ;  /* 0x0000004700277202 */ /* 0x000fe40000000f00 */
[----:B------:R-:W-:-:S07]  /*22230*/  MOV R38, 0x22250 ;  /* 0x0002225000267802 */ /* 0x000fce0000000f00 */
[----:B01--4-:R-:W-:Y:S05]  /*22240*/  CALL.REL.NOINC `($__internal_1_$__cuda_sm3x_div_rn_noftz_f32_slowpath) ;  /* 0x0000020000a07944 */ /* 0x013fea0003c00000 */
.L_x_923:
[----:B------:R-:W-:Y:S05]  /*22250*/  BSYNC.RECONVERGENT B6 ;  /* 0x0000000000067941 */ /* 0x000fea0003800200 */
.L_x_922:
        /* <DEDUP_REMOVED lines=19> */
.L_x_925:
[----:B------:R-:W-:Y:S05]  /*22390*/  BSYNC.RECONVERGENT B6 ;  /* 0x0000000000067941 */ /* 0x000fea0003800200 */
.L_x_924:
[----:B------:R-:W-:-:S05]  /*223a0*/  LEA R76, R76, R1, 0x2 ;  /* 0x000000014c4c7211 */ /* 0x000fca00078e10ff */
[----:B------:R-:W2:Y:S04]  /*223b0*/  LDL R28, [R76+0x1ca8] ;  /* 0x001ca8004c1c7983 */ /* 0x000ea80000100800 */
[----:B------:R-:W3:Y:S01]  /*223c0*/  LDL R35, [R76+0x1cac] ;  /* 0x001cac004c237983 */ /* 0x000ee20000100800 */
[----:B------:R-:W-:-:S04]  /*223d0*/  FADD.SAT R34, RZ, R34 ;  /* 0x00000022ff227221 */ /* 0x000fc80000002000 */
[----:B------:R-:W-:-:S04]  /*223e0*/  FADD R29, -R34, 1 ;  /* 0x3f800000221d7421 */ /* 0x000fc80000000100 */
[----:B--2---:R-:W-:-:S04]  /*223f0*/  FMUL R29, R28, R29 ;  /* 0x0000001d1c1d7220 */ /* 0x004fc80000400000 */
[----:B---3--:R-:W-:-:S07]  /*22400*/  FFMA R28, R34, R35, R29 ;  /* 0x00000023221c7223 */ /* 0x008fce000000001d */
.L_x_920:
[----:B------:R-:W-:Y:S05]  /*22410*/  BSYNC.RECONVERGENT B5 ;  /* 0x0000000000057941 */ /* 0x000fea0003800200 */
.L_x_919:
        /* <DEDUP_REMOVED lines=15> */
.L_x_928:
[----:B--2---:R-:W2:Y:S01]  /*22510*/  MUFU.RCP R28, R71 ;  /* 0x00000047001c7308 */ /* 0x004ea20000001000 */
[----:B------:R-:W-:Y:S07]  /*22520*/  BSSY.RECONVERGENT B6, `(.L_x_929) ;  /* 0x000000c000067945 */ /* 0x000fee0003800200 */
[----:B------:R-:W5:Y:S01]  /*22530*/  FCHK P0, R29, R71 ;  /* 0x000000471d007302 */ /* 0x000f620000000000 */
[----:B--2---:R-:W-:-:S04]  /*22540*/  FFMA R31, R28, -R71, 1 ;  /* 0x3f8000001c1f7423 */ /* 0x004fc80000000847 */
[----:B------:R-:W-:-:S04]  /*22550*/  FFMA R28, R28, R31, R28 ;  /* 0x0000001f1c1c7223 */ /* 0x000fc8000000001c */
[----:B------:R-:W-:-:S04]  /*22560*/  FFMA R30, R28, R29, RZ ;  /* 0x0000001d1c1e7223 */ /* 0x000fc800000000ff */
[----:B------:R-:W-:-:S04]  /*22570*/  FFMA R31, R30, -R71, R29 ;  /* 0x800000471e1f7223 */ /* 0x000fc8000000001d */
[----:B---3--:R-:W-:Y:S01]  /*22580*/  FFMA R34, R28, R31, R30 ;  /* 0x0000001f1c227223 */ /* 0x008fe2000000001e */
[----:B-----5:R-:W-:Y:S06]  /*22590*/  @!P0 BRA `(.L_x_930) ;  /* 0x0000000000108947 */ /* 0x020fec0003800000 */
[----:B------:R-:W-:Y:S01]  /*225a0*/  IMAD.MOV.U32 R89, RZ, RZ, R29 ;  /* 0x000000ffff597224 */ /* 0x000fe200078e001d */
[----:B------:R-:W-:Y:S02]  /*225b0*/  MOV R39, R71 ;  /* 0x0000004700277202 */ /* 0x000fe40000000f00 */
[----:B------:R-:W-:-:S07]  /*225c0*/  MOV R38, 0x225e0 ;  /* 0x000225e000267802 */ /* 0x000fce0000000f00 */
[----:B01--4-:R-:W-:Y:S05]  /*225d0*/  CALL.REL.NOINC `($__internal_1_$__cuda_sm3x_div_rn_noftz_f32_slowpath) ;  /* 0x000001fc00bc7944 */ /* 0x013fea0003c00000 */
.L_x_930:
[----:B------:R-:W-:Y:S05]  /*225e0*/  BSYNC.RECONVERGENT B6 ;  /* 0x0000000000067941 */ /* 0x000fea0003800200 */
.L_x_929:
        /* <DEDUP_REMOVED lines=19> */
.L_x_932:
[----:B------:R-:W-:Y:S05]  /*22720*/  BSYNC.RECONVERGENT B6 ;  /* 0x0000000000067941 */ /* 0x000fea0003800200 */
.L_x_931:
[----:B------:R-:W-:-:S05]  /*22730*/  LEA R30, R30, R1, 0x2 ;  /* 0x000000011e1e7211 */ /* 0x000fca00078e10ff */
[----:B------:R-:W2:Y:S04]  /*22740*/  LDL R28, [R30+0x1ca8] ;  /* 0x001ca8001e1c7983 */ /* 0x000ea80000100800 */
[----:B------:R-:W3:Y:S01]  /*22750*/  LDL R31, [R30+0x1cac] ;  /* 0x001cac001e1f7983 */ /* 0x000ee20000100800 */
[----:B------:R-:W-:-:S04]  /*22760*/  FADD.SAT R34, RZ, R34 ;  /* 0x00000022ff227221 */ /* 0x000fc80000002000 */
[----:B------:R-:W-:-:S04]  /*22770*/  FADD R29, -R34, 1 ;  /* 0x3f800000221d7421 */ /* 0x000fc80000000100 */
[----:B--2---:R-:W-:-:S04]  /*22780*/  FMUL R29, R28, R29 ;  /* 0x0000001d1c1d7220 */ /* 0x004fc80000400000 */
[----:B---3--:R-:W-:-:S07]  /*22790*/  FFMA R31, R34, R31, R29 ;  /* 0x0000001f221f7223 */ /* 0x008fce000000001d */
.L_x_927:
[----:B------:R-:W-:Y:S05]  /*227a0*/  BSYNC.RECONVERGENT B5 ;  /* 0x0000000000057941 */ /* 0x000fea0003800200 */
.L_x_926:
[----:B--2---:R-:W2:Y:S02]  /*227b0*/  LDL R28, [R33+0x9d0] ;  /* 0x0009d000211c7983 */ /* 0x004ea40000100800 */
[----:B--2--5:R-:W-:-:S05]  /*227c0*/  FMNMX R28, R28, R31, !PT ;  /* 0x0000001f1c1c7209 */ /* 0x024fca0007800000 */
[----:B------:R2:W-:Y:S02]  /*227d0*/  STL [R33+0x7e8], R28 ;  /* 0x0007e81c21007387 */ /* 0x0005e40000100800 */
.L_x_876:
[----:B------:R-:W-:Y:S05]  /*227e0*/  BSYNC.RECONVERGENT B4 ;  /* 0x0000000000047941 */ /* 0x000fea0003800200 */
.L_x_875:
[----:B------:R-:W-:Y:S01]  /*227f0*/  ISETP.GT.AND P0, PT, R68, RZ, PT ;  /* 0x000000ff4400720c */ /* 0x000fe20003f04270 */
[----:B------:R-:W-:-:S12]  /*22800*/  IMAD.MOV.U32 R77, RZ, RZ, RZ ;  /* 0x000000ffff4d7224 */ /* 0x000fd800078e00ff */
[----:B------:R-:W-:Y:S05]  /*22810*/  @!P0 BRA `(.L_x_933) ;  /* 0x0000000000d88947 */ /* 0x000fea0003800000 */
[----:B--2---:R-:W-:Y:S02]  /*22820*/  IADD3 R28, PT, PT, R68, -R77, RZ ;  /* 0x8000004d441c7210 */ /* 0x004fe40007ffe0ff */
[----:B------:R-:W-:Y:S02]  /*22830*/  PLOP3.LUT P0, PT, PT, PT, PT, 0x80, 0x8 ;  /* 0x000000000008781c */ /* 0x000fe40003f0f070 */
[----:B------:R-:W-:-:S13]  /*22840*/  ISETP.GT.AND P1, PT, R28, 0xc, PT ;  /* 0x0000000c1c00780c */ /* 0x000fda0003f24270 */
[----:B------:R-:W-:Y:S05]  /*22850*/  @!P1 BRA `(.L_x_934) ;  /* 0x0000000000789947 */ /* 0x000fea0003800000 */
[----:B------:R-:W-:Y:S02]  /*22860*/  PLOP3.LUT P0, PT, PT, PT, PT, 0x8, 0x80 ;  /* 0x000000000080781c */ /* 0x000fe40003f0e170 */
[----:B------:R-:W-:-:S11]  /*22870*/  IADD3 R80, PT, PT, R68, -0xc, RZ ;  /* 0xfffffff444507810 */ /* 0x000fd60007ffe0ff */
.L_x_935:
[----:B------:R-:W-:-:S05]  /*22880*/  LEA R75, R77, R1, 0x2 ;  /* 0x000000014d4b7211 */ /* 0x000fca00078e10ff */
[----:B--2---:R-:W2:Y:S04]  /*22890*/  LDL.64 R30, [R75+0x7d0] ;  /* 0x0007d0004b1e7983 */ /* 0x004ea80000100a00 */
[----:B0-----:R-:W5:Y:S01]  /*228a0*/  LDL.64 R28, [R75+0x7d8] ;  /* 0x0007d8004b1c7983 */ /* 0x001f620000100a00 */
[----:B------:R-:W-:-:S05]  /*228b0*/  IADD3 R32, PT, PT, R77, 0x4, RZ ;  /* 0x000000044d207810 */ /* 0x000fca0007ffe0ff */
[----:B------:R-:W-:Y:S01]  /*228c0*/  IMAD R76, R32, 0x4, R1 ;  /* 0x00000004204c7824 */ /* 0x000fe200078e0201 */
[----:B--2---:R-:W-:Y:S04]  /*228d0*/  STL.64 [R75+0x5e8], R30 ;  /* 0x0005e81e4b007387 */ /* 0x004fe80000100a00 */
[----:B-----5:R0:W-:Y:S04]  /*228e0*/  STL.64 [R75+0x5f0], R28 ;  /* 0x0005f01c4b007387 */ /* 0x0201e80000100a00 */
[----:B---3--:R-:W2:Y:S04]  /*228f0*/  LDL.64 R34, [R76+0x7d0] ;  /* 0x0007d0004c227983 */ /* 0x008ea80000100a00 */
[----:B------:R-:W3:Y:S01]  /*22900*/  LDL.64 R32, [R76+0x7d8] ;  /* 0x0007d8004c207983 */ /* 0x000ee20000100a00 */
[----:B------:R-:W-:-:S04]  /*22910*/  IADD3 R38, PT, PT, R77, 0x8, RZ ;  /* 0x000000084d267810 */ /* 0x000fc80007ffe0ff */
[----:B------:R-:W-:Y:S01]  /*22920*/  LEA R78, R38, R1, 0x2 ;  /* 0x00000001264e7211 */ /* 0x000fe200078e10ff */
[----:B--2---:R2:W-:Y:S04]  /*22930*/  STL.64 [R76+0x5e8], R34 ;  /* 0x0005e8224c007387 */ /* 0x0045e80000100a00 */
[----:B---3--:R2:W-:Y:S04]  /*22940*/  STL.64 [R76+0x5f0], R32 ;  /* 0x0005f0204c007387 */ /* 0x0085e80000100a00 */
[----:B------:R-:W3:Y:S04]  /*22950*/  LDL.64 R40, [R78+0x7d0] ;  /* 0x0007d0004e287983 */ /* 0x000ee80000100a00 */
[----:B------:R-:W5:Y:S01]  /*22960*/  LDL.64 R38, [R78+0x7d8] ;  /* 0x0007d8004e267983 */ /* 0x000f620000100a00 */
[----:B------:R-:W-:-:S04]  /*22970*/  IADD3 R74, PT, PT, R77, 0xc, RZ ;  /* 0x0000000c4d4a7810 */ /* 0x000fc80007ffe0ff */
[----:B------:R-:W-:Y:S01]  /*22980*/  LEA R79, R74, R1, 0x2 ;  /* 0x000000014a4f7211 */ /* 0x000fe200078e10ff */
[----:B---3--:R2:W-:Y:S04]  /*22990*/  STL.64 [R78+0x5e8], R40 ;  /* 0x0005e8284e007387 */ /* 0x0085e80000100a00 */
[----:B-----5:R2:W-:Y:S04]  /*229a0*/  STL.64 [R78+0x5f0], R38 ;  /* 0x0005f0264e007387 */ /* 0x0205e80000100a00 */
[----:B0-----:R-:W3:Y:S04]  /*229b0*/  LDL.64 R28, [R79+0x7d0] ;  /* 0x0007d0004f1c7983 */ /* 0x001ee80000100a00 */
[----:B------:R-:W5:Y:S01]  /*229c0*/  LDL.64 R30, [R79+0x7d8] ;  /* 0x0007d8004f1e7983 */ /* 0x000f620000100a00 */
[----:B------:R-:W-:-:S05]  /*229d0*/  VIADD R77, R77, 0x10 ;  /* 0x000000104d4d7836 */ /* 0x000fca0000000000 */
[----:B------:R-:W-:Y:S01]  /*229e0*/  ISETP.GE.AND P1, PT, R77, R80, PT ;  /* 0x000000504d00720c */ /* 0x000fe20003f26270 */
[----:B---3--:R2:W-:Y:S04]  /*229f0*/  STL.64 [R79+0x5e8], R28 ;  /* 0x0005e81c4f007387 */ /* 0x0085e80000100a00 */
[----:B-----5:R2:W-:Y:S08]  /*22a00*/  STL.64 [R79+0x5f0], R30 ;  /* 0x0005f01e4f007387 */ /* 0x0205f00000100a00 */
[----:B------:R-:W-:Y:S05]  /*22a10*/  @!P1 BRA `(.L_x_935) ;  /* 0xfffffffc00989947 */ /* 0x000fea000383ffff */
[C---:B------:R-:W-:Y:S02]  /*22a20*/  IADD3 R74, PT, PT, R79.reuse, 0x7d0, RZ ;  /* 0x000007d04f4a7810 */ /* 0x040fe40007ffe0ff */
[----:B------:R-:W-:-:S07]  /*22a30*/  IADD3 R75, PT, PT, R79, 0x5e8, RZ ;  /* 0x000005e84f4b7810 */ /* 0x000fce0007ffe0ff */
.L_x_934:
[----:B--2---:R-:W-:-:S04]  /*22a40*/  IADD3 R28, PT, PT, R68, -R77, RZ ;  /* 0x8000004d441c7210 */ /* 0x004fc80007ffe0ff */
[----:B------:R-:W-:-:S13]  /*22a50*/  ISETP.GT.AND P1, PT, R28, 0x4, PT ;  /* 0x000000041c00780c */ /* 0x000fda0003f24270 */
[----:B------:R-:W-:Y:S05]  /*22a60*/  @!P1 BRA `(.L_x_936) ;  /* 0x00000000003c9947 */ /* 0x000fea0003800000 */
[----:B------:R-:W-:-:S05]  /*22a70*/  LEA R38, R77, R1, 0x2 ;  /* 0x000000014d267211 */ /* 0x000fca00078e10ff */
[----:B------:R-:W2:Y:S04]  /*22a80*/  LDL.64 R30, [R38+0x7d0] ;  /* 0x0007d000261e7983 */ /* 0x000ea80000100a00 */
[----:B0-----:R-:W5:Y:S01]  /*22a90*/  LDL.64 R28, [R38+0x7d8] ;  /* 0x0007d800261c7983 */ /* 0x001f620000100a00 */
[----:B------:R-:W-:-:S05]  /*22aa0*/  VIADD R32, R77, 0x4 ;  /* 0x000000044d207836 */ /* 0x000fca0000000000 */
[----:B------:R-:W-:Y:S01]  /*22ab0*/  LEA R39, R32, R1, 0x2 ;  /* 0x0000000120277211 */ /* 0x000fe200078e10ff */
[----:B--2---:R2:W-:Y:S04]  /*22ac0*/  STL.64 [R38+0x5e8], R30 ;  /* 0x0005e81e26007387 */ /* 0x0045e80000100a00 */
[----:B-----5:R2:W-:Y:S04]  /*22ad0*/  STL.64 [R38+0x5f0], R28 ;  /* 0x0005f01c26007387 */ /* 0x0205e80000100a00 */
[----:B---3--:R-:W3:Y:S04]  /*22ae0*/  LDL.64 R32, [R39+0x7d0] ;  /* 0x0007d00027207983 */ /* 0x008ee80000100a00 */
[----:B------:R-:W5:Y:S01]  /*22af0*/  LDL.64 R34, [R39+0x7d8] ;  /* 0x0007d80027227983 */ /* 0x000f620000100a00 */
[----:B------:R-:W-:-:S02]  /*22b00*/  PLOP3.LUT P0, PT, PT, PT, PT, 0x8, 0x80 ;  /* 0x000000000080781c */ /* 0x000fc40003f0e170 */
[----:B------:R-:W-:Y:S02]  /*22b10*/  IADD3 R77, PT, PT, R77, 0x8, RZ ;  /* 0x000000084d4d7810 */ /* 0x000fe40007ffe0ff */
[C---:B------:R-:W-:Y:S02]  /*22b20*/  IADD3 R74, PT, PT, R39.reuse, 0x7d0, RZ ;  /* 0x000007d0274a7810 */ /* 0x040fe40007ffe0ff */
[----:B------:R-:W-:Y:S01]  /*22b30*/  IADD3 R75, PT, PT, R39, 0x5e8, RZ ;  /* 0x000005e8274b7810 */ /* 0x000fe20007ffe0ff */
[----:B---3--:R2:W-:Y:S04]  /*22b40*/  STL.64 [R39+0x5e8], R32 ;  /* 0x0005e82027007387 */ /* 0x0085e80000100a00 */
[----:B-----5:R2:W-:Y:S02]  /*22b50*/  STL.64 [R39+0x5f0], R34 ;  /* 0x0005f02227007387 */ /* 0x0205e40000100a00 */
.L_x_936:
[----:B------:R-:W-:-:S13]  /*22b60*/  ISETP.EQ.AND P1, PT, R77, R68, PT ;  /* 0x000000444d00720c */ /* 0x000fda0003f22270 */
[----:B------:R-:W-:Y:S05]  /*22b70*/  @!P0 BRA P1, `(.L_x_937) ;  /* 0x0000000000288947 */ /* 0x000fea0000800000 */
.L_x_933:
[----:B0-----:R-:W-:-:S05]  /*22b80*/  IMAD R75, R77, 0x4, R1 ;  /* 0x000000044d4b7824 */ /* 0x001fca00078e0201 */
[----:B0-2---:R-:W2:Y:S04]  /*22b90*/  LDL.64 R28, [R75+0x7d0] ;  /* 0x0007d0004b1c7983 */ /* 0x005ea80000100a00 */
[----:B------:R-:W5:Y:S01]  /*22ba0*/  LDL.64 R30, [R75+0x7d8] ;  /* 0x0007d8004b1e7983 */ /* 0x000f620000100a00 */
[----:B------:R-:W-:-:S04]  /*22bb0*/  IADD3 R77, PT, PT, R77, 0x4, RZ ;  /* 0x000000044d4d7810 */ /* 0x000fc80007ffe0ff */
[----:B------:R-:W-:Y:S01]  /*22bc0*/  ISETP.NE.AND P0, PT, R77, R68, PT ;  /* 0x000000444d00720c */ /* 0x000fe20003f05270 */
[----:B--2---:R0:W-:Y:S04]  /*22bd0*/  STL.64 [R75+0x5e8], R28 ;  /* 0x0005e81c4b007387 */ /* 0x0041e80000100a00 */
[----:B-----5:R0:W-:Y:S08]  /*22be0*/  STL.64 [R75+0x5f0], R30 ;  /* 0x0005f01e4b007387 */ /* 0x0201f00000100a00 */
[----:B------:R-:W-:Y:S05]  /*22bf0*/  @P0 BRA `(.L_x_933) ;  /* 0xfffffffc00e00947 */ /* 0x000fea000383ffff */
[C---:B------:R-:W-:Y:S02]  /*22c00*/  IADD3 R74, PT, PT, R75.reuse, 0x7d0, RZ ;  /* 0x000007d04b4a7810 */ /* 0x040fe40007ffe0ff */
[----:B0-----:R-:W-:-:S07]  /*22c10*/  IADD3 R75, PT, PT, R75, 0x5e8, RZ ;  /* 0x000005e84b4b7810 */ /* 0x001fce0007ffe0ff */
.L_x_937:
[----:B------:R-:W-:Y:S05]  /*22c20*/  @!P6 BRA `(.L_x_938) ;  /* 0x000000000028e947 */ /* 0x000fea0003800000 */
[----:B--2---:R-:W2:Y:S01]  /*22c30*/  LDL R28, [R74+0x10] ;  /* 0x000010004a1c7983 */ /* 0x004ea20000100800 */
[----:B------:R-:W-:-:S03]  /*22c40*/  ISETP.NE.AND P0, PT, R69, 0x1, PT ;  /* 0x000000014500780c */ /* 0x000fc60003f05270 */
[----:B--2---:R2:W-:Y:S10]  /*22c50*/  STL [R75+0x10], R28 ;  /* 0x0000101c4b007387 */ /* 0x0045f40000100800 */
[----:B------:R-:W-:Y:S05]  /*22c60*/  @!P0 BRA `(.L_x_938) ;  /* 0x0000000000188947 */ /* 0x000fea0003800000 */
[----:B--2---:R-:W2:Y:S01]  /*22c70*/  LDL R28, [R74+0x14] ;  /* 0x000014004a1c7983 */ /* 0x004ea20000100800 */
[----:B------:R-:W-:-:S03]  /*22c80*/  ISETP.NE.AND P0, PT, R69, 0x2, PT ;  /* 0x000000024500780c */ /* 0x000fc60003f05270 */
[----:B--2---:R2:W-:Y:S10]  /*22c90*/  STL [R75+0x14], R28 ;  /* 0x0000141c4b007387 */ /* 0x0045f40000100800 */
[----:B------:R-:W-:Y:S05]  /*22ca0*/  @!P0 BRA `(.L_x_938) ;  /* 0x0000000000088947 */ /* 0x000fea0003800000 */
[----:B--2---:R-:W2:Y:S04]  /*22cb0*/  LDL R28, [R74+0x18] ;  /* 0x000018004a1c7983 */ /* 0x004ea80000100800 */
[----:B--2---:R2:W-:Y:S02]  /*22cc0*/  STL [R75+0x18], R28 ;  /* 0x0000181c4b007387 */ /* 0x0045e40000100800 */
.L_x_938:
[----:B------:R-:W-:-:S13]  /*22cd0*/  ISETP.GE.AND P0, PT, R9, 0x2, PT ;  /* 0x000000020900780c */ /* 0x000fda0003f06270 */
[----:B------:R-:W-:Y:S05]  /*22ce0*/  @P0 BRA `(.L_x_939) ;  /* 0xffffff8000900947 */ /* 0x000fea000383ffff */
.L_x_726:
[----:B------:R-:W-:-:S13]  /*22cf0*/  FSETP.GE.AND P0, PT, R0, R70, PT ;  /* 0x000000460000720b */ /* 0x000fda0003f06000 */
[----:B------:R-:W-:Y:S05]  /*22d00*/  @!P0 BRA `(.L_x_940) ;  /* 0x0000000000088947 */ /* 0x000fea0003800000 */
[----:B0123--:R0:W5:Y:S01]  /*22d10*/  LDL R28, [R26+0x5e8] ;  /* 0x0005e8001a1c7983 */ /* 0x00f1620000100800 */
[----:B------:R-:W-:Y:S05]  /*22d20*/  BRA `(.L_x_683) ;  /* 0x00000004008c7947 */ /* 0x000fea0003800000 */
.L_x_940:
[----:B0123--:R-:W0:Y:S01]  /*22d30*/  MUFU.RCP R28, R71 ;  /* 0x00000047001c7308 */ /* 0x00fe220000001000 */
        /* <DEDUP_REMOVED lines=11> */
[----:B----4-:R-:W-:Y:S05]  /*22df0*/  CALL.REL.NOINC `($__internal_1_$__cuda_sm3x_div_rn_noftz_f32_slowpath) ;  /* 0x000001f400b47944 */ /* 0x010fea0003c00000 */
.L_x_942:
[----:B------:R-:W-:Y:S05]  /*22e00*/  BSYNC.RECONVERGENT B4 ;  /* 0x0000000000047941 */ /* 0x000fea0003800200 */
.L_x_941:
[----:B------:R-:W0:Y:S02]  /*22e10*/  F2I.TRUNC.NTZ R9, R34 ;  /* 0x0000002200097305 */ /* 0x000e24000020f100 */
[----:B0-----:R-:W-:Y:S02]  /*22e20*/  ISETP.GE.AND P0, PT, R9, R22, PT ;  /* 0x000000160900720c */ /* 0x001fe40003f06270 */
[----:B------:R-:W-:-:S04]  /*22e30*/  VIMNMX R28, PT, PT, RZ, R9, !PT ;  /* 0x00000009ff1c7248 */ /* 0x000fc80007fe0100 */
[----:B------:R-:W-:-:S04]  /*22e40*/  SEL R36, R28, R25, !P0 ;  /* 0x000000191c247207 */ /* 0x000fc80004000000 */
[----:B------:R-:W-:-:S04]  /*22e50*/  ISETP.GE.U32.AND P0, PT, R36, R25, PT ;  /* 0x000000192400720c */ /* 0x000fc80003f06070 */
[----:B------:R-:W-:-:S13]  /*22e60*/  ISETP.EQ.OR P0, PT, R36, RZ, P0 ;  /* 0x000000ff2400720c */ /* 0x000fda0000702670 */
[----:B------:R-:W-:Y:S05]  /*22e70*/  @P0 BRA `(.L_x_943) ;  /* 0x0000000400180947 */ /* 0x000fea0003800000 */
[C---:B------:R-:W-:Y:S02]  /*22e80*/  IADD3 R28, PT, PT, R36.reuse, -0x1, RZ ;  /* 0xffffffff241c7810 */ /* 0x040fe40007ffe0ff */
[-C--:B------:R-:W-:Y:S02]  /*22e90*/  LEA R36, R36, R1.reuse, 0x2 ;  /* 0x0000000124247211 */ /* 0x080fe400078e10ff */
[----:B------:R-:W-:-:S03]  /*22ea0*/  LEA R34, R28, R1, 0x2 ;  /* 0x000000011c227211 */ /* 0x000fc600078e10ff */
[----:B------:R-:W2:Y:S04]  /*22eb0*/  LDL R28, [R36+0x400] ;  /* 0x00040000241c7983 */ /* 0x000ea80000100800 */
[----:B------:R-:W2:Y:S04]  /*22ec0*/  LDL R31, [R34+0x400] ;  /* 0x00040000221f7983 */ /* 0x000ea80000100800 */
[----:B------:R-:W3:Y:S04]  /*22ed0*/  LDL R9, [R36+0x404] ;  /* 0x0004040024097983 */ /* 0x000ee80000100800 */
[----:B------:R-:W4:Y:S04]  /*22ee0*/  LDL R33, [R34+0x5e8] ;  /* 0x0005e80022217983 */ /* 0x000f280000100800 */
[----:B------:R0:W5:Y:S04]  /*22ef0*/  LDL R37, [R36+0x5e8] ;  /* 0x0005e80024257983 */ /* 0x0001680000100800 */
[----:B------:R0:W5:Y:S01]  /*22f00*/  LDL R29, [R36+0x5ec] ;  /* 0x0005ec00241d7983 */ /* 0x0001620000100800 */
[----:B------:R-:W-:Y:S01]  /*22f10*/  BSSY.RECONVERGENT B4, `(.L_x_944) ;  /* 0x0000013000047945 */ /* 0x000fe20003800200 */
[C---:B--2---:R-:W-:Y:S01]  /*22f20*/  FADD R30, R31.reuse, -R28 ;  /* 0x8000001c1f1e7221 */ /* 0x044fe20000000000 */
[--C-:B---3--:R-:W-:Y:S01]  /*22f30*/  FADD R35, R31, -R9.reuse ;  /* 0x800000091f237221 */ /* 0x108fe20000000000 */
[----:B------:R-:W-:-:S03]  /*22f40*/  FADD R42, R0, -R9 ;  /* 0x80000009002a7221 */ /* 0x000fc60000000000 */
[----:B------:R-:W-:Y:S01]  /*22f50*/  FMUL R39, R30, R35 ;  /* 0x000000231e277220 */ /* 0x000fe20000400000 */
[----:B------:R-:W-:-:S03]  /*22f60*/  FADD R30, R0, -R28 ;  /* 0x8000001c001e7221 */ /* 0x000fc60000000000 */
[----:B------:R-:W1:Y:S01]  /*22f70*/  MUFU.RCP R32, R39 ;  /* 0x0000002700207308 */ /* 0x000e620000001000 */
[----:B----4-:R-:W-:-:S04]  /*22f80*/  FMUL R33, R33, R30 ;  /* 0x0000001e21217220 */ /* 0x010fc80000400000 */
[----:B------:R-:W-:-:S04]  /*22f90*/  FMUL R89, R33, R42 ;  /* 0x0000002a21597220 */ /* 0x000fc80000400000 */
        /* <DEDUP_REMOVED lines=10> */
.L_x_945:
[----:B------:R-:W-:Y:S05]  /*23040*/  BSYNC.RECONVERGENT B4 ;  /* 0x0000000000047941 */ /* 0x000fea0003800200 */
.L_x_944:
        /* <DEDUP_REMOVED lines=19> */
.L_x_947:
[----:B------:R-:W-:Y:S05]  /*23180*/  BSYNC.RECONVERGENT B4 ;  /* 0x0000000000047941 */ /* 0x000fea0003800200 */
.L_x_946:
        /* <DEDUP_REMOVED lines=17> */
.L_x_949:
[----:B------:R-:W-:Y:S05]  /*232a0*/  BSYNC.RECONVERGENT B4 ;  /* 0x0000000000047941 */ /* 0x000fea0003800200 */
.L_x_948:
[----:B------:R-:W-:-:S04]  /*232b0*/  FADD R33, R33, R32 ;  /* 0x0000002021217221 */ /* 0x000fc80000000000 */
[----:B------:R-:W-:Y:S01]  /*232c0*/  FADD R28, R33, R34 ;  /* 0x00000022211c7221 */ /* 0x000fe20000000000 */
[----:B------:R-:W-:Y:S06]  /*232d0*/  BRA `(.L_x_683) ;  /* 0x0000000000207947 */ /* 0x000fec0003800000 */
.L_x_943:
[----:B------:R-:W-:-:S05]  /*232e0*/  LEA R29, R36, R49, 0x2 ;  /* 0x00000031241d7211 */ /* 0x000fca00078e10ff */
[----:B------:R-:W2:Y:S04]  /*232f0*/  LDL R30, [R29+0x4] ;  /* 0x000004001d1e7983 */ /* 0x000ea80000100800 */
[----:B------:R-:W3:Y:S01]  /*23300*/  LDL R28, [R29] ;  /* 0x000000001d1c7983 */ /* 0x000ee20000100800 */
[----:B------:R-:W-:-:S05]  /*23310*/  I2FP.F32.U32 R9, R36 ;  /* 0x0000002400097245 */ /* 0x000fca0000201000 */
[----:B------:R-:W-:-:S04]  /*23320*/  FADD R9, -R9, R34 ;  /* 0x0000002209097221 */ /* 0x000fc80000000100 */
[C---:B--2---:R-:W-:Y:S01]  /*23330*/  FMUL R31, R9.reuse, R30 ;  /* 0x0000001e091f7220 */ /* 0x044fe20000400000 */
[----:B------:R-:W-:-:S04]  /*23340*/  FADD R9, -R9, 1 ;  /* 0x3f80000009097421 */ /* 0x000fc80000000100 */
[----:B---3--:R-:W-:-:S07]  /*23350*/  FFMA R28, R28, R9, R31 ;  /* 0x000000091c1c7223 */ /* 0x008fce000000001f */
.L_x_683:
[----:B------:R-:W-:Y:S05]  /*23360*/  BSYNC.RECONVERGENT B3 ;  /* 0x0000000000037941 */ /* 0x000fea0003800200 */
.L_x_682:
[----:B-----5:R-:W-:Y:S01]  /*23370*/  FSETP.GT.AND P0, PT, R5, R28, PT ;  /* 0x0000001c0500720b */ /* 0x020fe20003f04000 */
[----:B------:R-:W-:-:S12]  /*23380*/  HFMA2 R9, -RZ, RZ, 2.375, 0 ;  /* 0x40c00000ff097431 */ /* 0x000fd800000001ff */
[----:B------:R-:W-:Y:S05]  /*23390*/  @!P0 BRA `(.L_x_681) ;  /* 0x0000014000c08947 */ /* 0x000fea0003800000 */
[----:B------:R-:W-:Y:S01]  /*233a0*/  FSETP.GTU.AND P0, PT, R8, RZ, PT ;  /* 0x000000ff0800720b */ /* 0x000fe20003f0c000 */
[----:B------:R-:W-:Y:S01]  /*233b0*/  BSSY.RECONVERGENT B3, `(.L_x_950) ;  /* 0x0000a15000037945 */ /* 0x000fe20003800200 */
[----:B------:R-:W-:Y:S02]  /*233c0*/  ISETP.NE.AND P1, PT, R11, RZ, PT ;  /* 0x000000ff0b00720c */ /* 0x000fe40003f25270 */
[----:B------:R-:W-:-:S09]  /*233d0*/  P2R R53, PR, RZ, 0x1 ;  /* 0x00000001ff357803 */ /* 0x000fd20000000000 */
[----:B------:R-:W-:Y:S01]  /*233e0*/  @!P0 FSEL R28, R13, R12, !P1 ;  /* 0x0000000c0d1c8208 */ /* 0x000fe20004800000 */
[----:B------:R-:W-:Y:S06]  /*233f0*/  @!P0 BRA `(.L_x_951) ;  /* 0x000000a000408947 */ /* 0x000fec0003800000 */
[----:B------:R-:W1:Y:S02]  /*23400*/  LDCU UR4, c[0x0][0x3bc] ;  /* 0x00007780ff0477ac */ /* 0x000e640008000800 */
[----:B-1----:R-:W-:-:S09]  /*23410*/  UISETP.GE.AND UP0, UPT, UR4, 0x1, UPT ;  /* 0x000000010400788c */ /* 0x002fd2000bf06270 */
[----:B------:R-:W-:Y:S05]  /*23420*/  BRA.U !UP0, `(.L_x_952) ;  /* 0x0000000d089c7547 */ /* 0x000fea000b800000 */
[----:B------:R-:W1:Y:S02]  /*23430*/  LDCU UR8, c[0x0][0x3b8] ;  /* 0x00007700ff0877ac */ /* 0x000e640008000800 */
[----:B-1----:R-:W-:-:S09]  /*23440*/  UISETP.GE.AND UP0, UPT, UR8, 0x2, UPT ;  /* 0x000000020800788c */ /* 0x002fd2000bf06270 */
[----:B------:R-:W-:Y:S05]  /*23450*/  BRA.U !UP0, `(.L_x_953) ;  /* 0x00000005080c7547 */ /* 0x000fea000b800000 */
[----:B------:R-:W1:Y:S02]  /*23460*/  LDC.64 R30, c[0x0][0x3b0] ;  /* 0x0000ec00ff1e7b82 */ /* 0x000e640000000a00 */
[----:B-1----:R1:W5:Y:S01]  /*23470*/  LDG.E R9, desc[UR6][R30.64] ;  /* 0x000000061e097981 */ /* 0x002362000c1e1900 */
[----:B------:R-:W-:-:S07]  /*23480*/  IMAD.MOV.U32 R29, RZ, RZ, RZ ;  /* 0x000000ffff1d7224 */ /* 0x000fce00078e00ff */
.L_x_964:
[----:B--2---:R-:W-:Y:S01]  /*23490*/  MOV R28, R29 ;  /* 0x0000001d001c7202 */ /* 0x004fe20000000f00 */
[----:B------:R-:W-:Y:S01]  /*234a0*/  BSSY.RECONVERGENT B4, `(.L_x_954) ;  /* 0x000003b000047945 */ /* 0x000fe20003800200 */
[----:B------:R-:W-:-:S04]  /*234b0*/  IADD3 R29, PT, PT, R29, 0x1, RZ ;  /* 0x000000011d1d7810 */ /* 0x000fc80007ffe0ff */
[----:B-1-3--:R-:W-:-:S05]  /*234c0*/  I2FP.F32.U32 R31, R29 ;  /* 0x0000001d001f7245 */ /* 0x00afca0000201000 */
[----:B------:R-:W-:-:S05]  /*234d0*/  FMUL R89, R31, R8 ;  /* 0x000000081f597220 */ /* 0x000fca0000400000 */
[----:B-----5:R-:W-:-:S13]  /*234e0*/  FSETP.GTU.AND P0, PT, R89, R9, PT ;  /* 0x000000095900720b */ /* 0x020fda0003f0c000 */
[----:B------:R-:W-:Y:S05]  /*234f0*/  @P0 BRA `(.L_x_955) ;  /* 0x0000000000140947 */ /* 0x000fea0003800000 */
[----:B------:R-:W1:Y:S02]  /*23500*/  LDC.64 R30, c[0x0][0x3a8] ;  /* 0x0000ea00ff1e7b82 */ /* 0x000e640000000a00 */
[----:B-1----:R-:W2:Y:S01]  /*23510*/  LDG.E R30, desc[UR6][R30.64] ;  /* 0x000000061e1e7981 */ /* 0x002ea2000c1e1900 */
[----:B------:R-:W-:-:S05]  /*23520*/  LEA R33, R28, R1, 0x2 ;  /* 0x000000011c217211 */ /* 0x000fca00078e10ff */
[----:B--2---:R1:W-:Y:S01]  /*23530*/  STL [R33], R30 ;  /* 0x0000001e21007387 */ /* 0x0043e20000100800 */
[----:B------:R-:W-:Y:S05]  /*23540*/  BRA `(.L_x_956) ;  /* 0x0000000000c07947 */ /* 0x000fea0003800000 */
.L_x_955:
[----:B------:R-:W2:Y:S02]  /*23550*/  LDG.E R30, desc[UR6][R58.64] ;  /* 0x000000063a1e7981 */ /* 0x000ea4000c1e1900 */
[----:B--2---:R-:W-:-:S13]  /*23560*/  FSETP.GE.AND P0, PT, R89, R30, PT ;  /* 0x0000001e5900720b */ /* 0x004fda0003f06000 */
[----:B------:R-:W-:Y:S05]  /*23570*/  @!P0 BRA `(.L_x_957) ;  /* 0x0000000000108947 */ /* 0x000fea0003800000 */
[----:B------:R-:W2:Y:S01]  /*23580*/  LDG.E R30, desc[UR6][R56.64] ;  /* 0x00000006381e7981 */ /* 0x000ea2000c1e1900 */
[----:B------:R-:W-:-:S05]  /*23590*/  LEA R31, R28, R1, 0x2 ;  /* 0x000000011c1f7211 */ /* 0x000fca00078e10ff */
[----:B--2---:R3:W-:Y:S01]  /*235a0*/  STL [R31], R30 ;  /* 0x0000001e1f007387 */ /* 0x0047e20000100800 */
[----:B------:R-:W-:Y:S05]  /*235b0*/  BRA `(.L_x_956) ;  /* 0x0000000000a47947 */ /* 0x000fea0003800000 */
.L_x_957:
[----:B------:R-:W-:Y:S01]  /*235c0*/  BSSY.RECONVERGENT B0, `(.L_x_958) ;  /* 0x000000e000007945 */ /* 0x000fe20003800200 */
[----:B------:R-:W-:-:S07]  /*235d0*/  IMAD.MOV.U32 R33, RZ, RZ, RZ ;  /* 0x000000ffff217224 */ /* 0x000fce00078e00ff */
.L_x_960:
[----:B------:R-:W-:-:S13]  /*235e0*/  ISETP.NE.AND P0, PT, R33, R52, PT ;  /* 0x000000342100720c */ /* 0x000fda0003f05270 */
[----:B------:R-:W-:Y:S05]  /*235f0*/  @!P0 BRA `(.L_x_959) ;  /* 0x0000000000208947 */ /* 0x000fea0003800000 */
[----:B------:R-:W1:Y:S01]  /*23600*/  LDC.64 R30, c[0x0][0x3b0] ;  /* 0x0000ec00ff1e7b82 */ /* 0x000e620000000a00 */
[----:B------:R-:W-:-:S05]  /*23610*/  MOV R37, R33 ;  /* 0x0000002100257202 */ /* 0x000fca0000000f00 */
[----:B-1----:R-:W-:-:S05]  /*23620*/  IMAD.WIDE.U32 R30, R37, 0x4, R30 ;  /* 0x00000004251e7825 */ /* 0x002fca00078e001e */
[----:B------:R-:W2:Y:S01]  /*23630*/  LDG.E R32, desc[UR6][R30.64+0x4] ;  /* 0x000004061e207981 */ /* 0x000ea2000c1e1900 */
[----:B------:R-:W-:Y:S02]  /*23640*/  IADD3 R33, PT, PT, R37, 0x1, RZ ;  /* 0x0000000125217810 */ /* 0x000fe40007ffe0ff */
[----:B--2---:R-:W-:-:S13]  /*23650*/  FSETP.GTU.AND P0, PT, R89, R32, PT ;  /* 0x000000205900720b */ /* 0x004fda0003f0c000 */
[----:B------:R-:W-:Y:S05]  /*23660*/  @P0 BRA `(.L_x_960) ;  /* 0xfffffffc00dc0947 */ /* 0x000fea000383ffff */
[----:B------:R-:W-:Y:S05]  /*23670*/  BRA `(.L_x_961) ;  /* 0x0000000000087947 */ /* 0x000fea0003800000 */
.L_x_959:
[----:B------:R1:W5:Y:S01]  /*23680*/  LDG.E R32, desc[UR6][R54.64] ;  /* 0x0000000636207981 */ /* 0x000362000c1e1900 */
[----:B------:R-:W-:-:S07]  /*23690*/  MOV R37, R52 ;  /* 0x0000003400257202 */ /* 0x000fce0000000f00 */
.L_x_961:
[----:B------:R-:W-:Y:S05]  /*236a0*/  BSYNC.RECONVERGENT B0 ;  /* 0x0000000000007941 */ /* 0x000fea0003800200 */
.L_x_958:
[----:B------:R-:W2:Y:S02]  /*236b0*/  LDC.64 R30, c[0x0][0x3b0] ;  /* 0x0000ec00ff1e7b82 */ /* 0x000ea40000000a00 */
[----:B--2---:R-:W-:-:S06]  /*236c0*/  IMAD.WIDE.U32 R30, R37, 0x4, R30 ;  /* 0x00000004251e7825 */ /* 0x004fcc00078e001e */
[----:B------:R-:W2:Y:S01]  /*236d0*/  LDG.E R31, desc[UR6][R30.64] ;  /* 0x000000061e1f7981 */ /* 0x000ea2000c1e1900 */
[----:B------:R-:W-:Y:S01]  /*236e0*/  BSSY.RECONVERGENT B5, `(.L_x_962) ;  /* 0x000000d000057945 */ /* 0x000fe20003800200 */
[----:B--2--5:R-:W-:Y:S01]  /*236f0*/  FADD R39, -R31, R32 ;  /* 0x000000201f277221 */ /* 0x024fe20000000100 */
[----:B------:R-:W-:-:S03]  /*23700*/  FADD R89, R89, -R31 ;  /* 0x8000001f59597221 */ /* 0x000fc60000000000 */
[----:B------:R-:W2:Y:S08]  /*23710*/  MUFU.RCP R32, R39 ;  /* 0x0000002700207308 */ /* 0x000eb00000001000 */
[----:B------:R-:W3:Y:S01]  /*23720*/  FCHK P0, R89, R39 ;  /* 0x0000002759007302 */ /* 0x000ee20000000000 */
[----:B--2---:R-:W-:-:S04]  /*23730*/  FFMA R33, -R39, R32, 1 ;  /* 0x3f80000027217423 */ /* 0x004fc80000000120 */
[----:B------:R-:W-:-:S04]  /*23740*/  FFMA R32, R32, R33, R32 ;  /* 0x0000002120207223 */ /* 0x000fc80000000020 */
[----:B------:R-:W-:-:S04]  /*23750*/  FFMA R33, R89, R32, RZ ;  /* 0x0000002059217223 */ /* 0x000fc800000000ff */
[----:B------:R-:W-:-:S04]  /*23760*/  FFMA R34, -R39, R33, R89 ;  /* 0x0000002127227223 */ /* 0x000fc80000000159 */
[----:B------:R-:W-:Y:S01]  /*23770*/  FFMA R34, R32, R34, R33 ;  /* 0x0000002220227223 */ /* 0x000fe20000000021 */
[----:B---3--:R-:W-:Y:S06]  /*23780*/  @!P0 BRA `(.L_x_963) ;  /* 0x0000000000088947 */ /* 0x008fec0003800000 */
[----:B------:R-:W-:-:S07]  /*23790*/  MOV R38, 0x237b0 ;  /* 0x000237b000267802 */ /* 0x000fce0000000f00 */
[----:B01--4-:R-:W-:Y:S05]  /*237a0*/  CALL.REL.NOINC `($__internal_1_$__cuda_sm3x_div_rn_noftz_f32_slowpath) ;  /* 0x000001ec00487944 */ /* 0x013fea0003c00000 */
.L_x_963:
[----:B------:R-:W-:Y:S05]  /*237b0*/  BSYNC.RECONVERGENT B5 ;  /* 0x0000000000057941 */ /* 0x000fea0003800200 */
.L_x_962:
[----:B------:R-:W2:Y:S02]  /*237c0*/  LDC.64 R30, c[0x0][0x3a8] ;  /* 0x0000ea00ff1e7b82 */ /* 0x000ea40000000a00 */
[----:B--2---:R-:W-:-:S05]  /*237d0*/  IMAD.WIDE.U32 R30, R37, 0x4, R30 ;  /* 0x00000004251e7825 */ /* 0x004fca00078e001e */
[----:B------:R-:W2:Y:S04]  /*237e0*/  LDG.E R32, desc[UR6][R30.64] ;  /* 0x000000061e207981 */ /* 0x000ea8000c1e1900 */
[----:B------:R-:W3:Y:S01]  /*237f0*/  LDG.E R36, desc[UR6][R30.64+0x4] ;  /* 0x000004061e247981 */ /* 0x000ee2000c1e1900 */
[----:B------:R-:W-:Y:S01]  /*23800*/  FADD R33, -R34, 1 ;  /* 0x3f80000022217421 */ /* 0x000fe20000000100 */
[----:B------:R-:W-:-:S03]  /*23810*/  LEA R28, R28, R1, 0x2 ;  /* 0x000000011c1c7211 */ /* 0x000fc600078e10ff */
[----:B--2---:R-:W-:-:S04]  /*23820*/  FMUL R33, R32, R33 ;  /* 0x0000002120217220 */ /* 0x004fc80000400000 */
[----:B---3--:R-:W-:-:S05]  /*23830*/  FFMA R33, R36, R34, R33 ;  /* 0x0000002224217223 */ /* 0x008fca0000000021 */
[----:B------:R2:W-:Y:S02]  /*23840*/  STL [R28], R33 ;  /* 0x000000211c007387 */ /* 0x0005e40000100800 */
.L_x_956:
[----:B------:R-:W-:Y:S05]  /*23850*/  BSYNC.RECONVERGENT B4 ;  /* 0x0000000000047941 */ /* 0x000fea0003800200 */
.L_x_954:
[----:B------:R-:W-:-:S13]  /*23860*/  ISETP.NE.AND P0, PT, R29, R6, PT ;  /* 0x000000061d00720c */ /* 0x000fda0003f05270 */
[----:B------:R-:W-:Y:S05]  /*23870*/  @P0 BRA `(.L_x_964) ;  /* 0xfffffffc00040947 */ /* 0x000fea000383ffff */
[----:B------:R-:W-:Y:S05]  /*23880*/  BRA `(.L_x_965) ;  /* 0x0000000400f47947 */ /* 0x000fea0003800000 */
.L_x_953:
[----:B------:R-:W-:-:S09]  /*23890*/  UISETP.NE.AND UP0, UPT, UR8, 0x1, UPT ;  /* 0x000000010800788c */ /* 0x000fd2000bf05270 */
[----:B------:R-:W-:Y:S05]  /*238a0*/  BRA.U !UP0, `(.L_x_966) ;  /* 0x0000000108a47547 */ /* 0x000fea000b800000 */
[----:B------:R-:W-:Y:S01]  /*238b0*/  UISETP.GE.U32.AND UP0, UPT, UR4, 0x8, UPT ;  /* 0x000000080400788c */ /* 0x000fe2000bf06070 */
[----:B------:R-:W-:Y:S01]  /*238c0*/  ISETP.NE.AND P1, PT, R17, RZ, PT ;  /* 0x000000ff1100720c */ /* 0x000fe20003f25270 */
[----:B------:R-:W-:-:S07]  /*238d0*/  IMAD.MOV.U32 R32, RZ, RZ, RZ ;  /* 0x000000ffff207224 */ /* 0x000fce00078e00ff */
[----:B------:R-:W-:Y:S05]  /*238e0*/  BRA.U !UP0, `(.L_x_967) ;  /* 0x0000000108307547 */ /* 0x000fea000b800000 */
[----:B------:R-:W-:Y:S01]  /*238f0*/  HFMA2 R9, -RZ, RZ, 0, 0 ;  /* 0x00000000ff097431 */ /* 0x000fe200000001ff */
[----:B------:R-:W-:Y:S01]  /*23900*/  LOP3.LUT R32, R6, 0xf8, RZ, 0xc0, !PT ;  /* 0x000000f806207812 */ /* 0x000fe200078ec0ff */
[----:B------:R-:W-:Y:S01]  /*23910*/  HFMA2 R29, -RZ, RZ, 1.32421875, -19.203125 ;  /* 0x3d4ccccdff1d7431 */ /* 0x000fe200000001ff */
[----:B------:R-:W-:Y:S01]  /*23920*/  MOV R28, 0x3d4ccccd ;  /* 0x3d4ccccd001c7802 */ /* 0x000fe20000000f00 */
[----:B------:R-:W-:Y:S01]  /*23930*/  IMAD.MOV.U32 R31, RZ, RZ, 0x3d4ccccd ;  /* 0x3d4ccccdff1f7424 */ /* 0x000fe200078e00ff */
[----:B------:R-:W-:-:S07]  /*23940*/  MOV R30, 0x3d4ccccd ;  /* 0x3d4ccccd001e7802 */ /* 0x000fce0000000f00 */
.L_x_968:
[C---:B-1----:R-:W-:Y:S02]  /*23950*/  LEA R33, R9.reuse, R1, 0x2 ;  /* 0x0000000109217211 */ /* 0x042fe400078e10ff */
[----:B------:R-:W-:-:S03]  /*23960*/  IADD3 R9, PT, PT, R9, 0x8, RZ ;  /* 0x0000000809097810 */ /* 0x000fc60007ffe0ff */
[----:B------:R1:W-:Y:S01]  /*23970*/  STL.128 [R33], R28 ;  /* 0x0000001c21007387 */ /* 0x0003e20000100c00 */
[----:B------:R-:W-:-:S03]  /*23980*/  ISETP.NE.AND P0, PT, R9, R32, PT ;  /* 0x000000200900720c */ /* 0x000fc60003f05270 */
[----:B------:R1:W-:Y:S10]  /*23990*/  STL.128 [R33+0x10], R28 ;  /* 0x0000101c21007387 */ /* 0x0003f40000100c00 */
[----:B------:R-:W-:Y:S05]  /*239a0*/  @P0 BRA `(.L_x_968) ;  /* 0xfffffffc00e80947 */ /* 0x000fea000383ffff */
.L_x_967:
[----:B------:R-:W-:Y:S05]  /*239b0*/  @!P1 BRA `(.L_x_965) ;  /* 0x0000000400a89947 */ /* 0x000fea0003800000 */
[----:B------:R-:W-:Y:S02]  /*239c0*/  ISETP.GE.U32.AND P0, PT, R17, 0x4, PT ;  /* 0x000000041100780c */ /* 0x000fe40003f06070 */
[----:B------:R-:W-:-:S11]  /*239d0*/  ISETP.NE.AND P1, PT, R18, RZ, PT ;  /* 0x000000ff1200720c */ /* 0x000fd60003f25270 */
[----:B-1----:R-:W-:Y:S02]  /*239e0*/  @P0 MOV R28, 0x3d4ccccd ;  /* 0x3d4ccccd001c0802 */ /* 0x002fe40000000f00 */
        /* <DEDUP_REMOVED lines=8> */
[----:B------:R-:W-:Y:S02]  /*23a70*/  ISETP.NE.AND P0, PT, R51, RZ, PT ;  /* 0x000000ff3300720c */ /* 0x000fe40003f05270 */
[----:B-1----:R-:W-:-:S04]  /*23a80*/  LOP3.LUT R30, R6, 0x1, RZ, 0xc0, !PT ;  /* 0x00000001061e7812 */ /* 0x002fc800078ec0ff */
[----:B------:R-:W-:-:S07]  /*23a90*/  ISETP.NE.U32.AND P1, PT, R30, 0x1, PT ;  /* 0x000000011e00780c */ /* 0x000fce0003f25070 */
[----:B------:R-:W-:Y:S01]  /*23aa0*/  @P0 MOV R28, 0x3d4ccccd ;  /* 0x3d4ccccd001c0802 */ /* 0x000fe20000000f00 */
[C---:B------:R-:W-:Y:S01]  /*23ab0*/  @P0 IMAD R9, R32.reuse, 0x4, R1 ;  /* 0x0000000420090824 */ /* 0x040fe200078e0201 */
[----:B------:R-:W-:Y:S02]  /*23ac0*/  @P0 IADD3 R32, PT, PT, R32, 0x2, RZ ;  /* 0x0000000220200810 */ /* 0x000fe40007ffe0ff */
[----:B------:R-:W-:-:S05]  /*23ad0*/  MOV R29, R28 ;  /* 0x0000001c001d7202 */ /* 0x000fca0000000f00 */
[----:B------:R1:W-:Y:S01]  /*23ae0*/  @P0 STL.64 [R9], R28 ;  /* 0x0000001c09000387 */ /* 0x0003e20000100a00 */
[----:B------:R-:W-:Y:S05]  /*23af0*/  @P1 BRA `(.L_x_965) ;  /* 0x0000000400581947 */ /* 0x000fea0003800000 */
[----:B-1----:R-:W-:Y:S01]  /*23b00*/  HFMA2 R9, -RZ, RZ, 1.32421875, -19.203125 ;  /* 0x3d4ccccdff097431 */ /* 0x002fe200000001ff */
[----:B------:R-:W-:-:S05]  /*23b10*/  LEA R32, R32, R1, 0x2 ;  /* 0x0000000120207211 */ /* 0x000fca00078e10ff */
[----:B------:R1:W-:Y:S01]  /*23b20*/  STL [R32], R9 ;  /* 0x0000000920007387 */ /* 0x0003e20000100800 */
[----:B------:R-:W-:Y:S05]  /*23b30*/  BRA `(.L_x_965) ;  /* 0x0000000400487947 */ /* 0x000fea0003800000 */
.L_x_966:
[----:B------:R-:W-:Y:S01]  /*23b40*/  UISETP.GE.U32.AND UP0, UPT, UR4, 0x4, UPT ;  /* 0x000000040400788c */ /* 0x000fe2000bf06070 */
[----:B------:R-:W-:-:S08]  /*23b50*/  IMAD.MOV.U32 R60, RZ, RZ, RZ ;  /* 0x000000ffff3c7224 */ /* 0x000fd000078e00ff */
[----:B------:R-:W-:Y:S05]  /*23b60*/  BRA.U !UP0, `(.L_x_969) ;  /* 0x0000000508107547 */ /* 0x000fea000b800000 */
[----:B------:R-:W1:Y:S02]  /*23b70*/  LDC.64 R28, c[0x0][0x3a8] ;  /* 0x0000ea00ff1c7b82 */ /* 0x000e640000000a00 */
[----:B-1----:R1:W5:Y:S01]  /*23b80*/  LDG.E R28, desc[UR6][R28.64] ;  /* 0x000000061c1c7981 */ /* 0x002362000c1e1900 */
[----:B------:R-:W-:Y:S01]  /*23b90*/  LOP3.LUT R60, R6, 0xfc, RZ, 0xc0, !PT ;  /* 0x000000fc063c7812 */ /* 0x000fe200078ec0ff */
[----:B------:R-:W-:-:S03]  /*23ba0*/  HFMA2 R9, -RZ, RZ, 0, 0 ;  /* 0x00000000ff097431 */ /* 0x000fc600000001ff */
[----:B------:R-:W-:-:S13]  /*23bb0*/  ISETP.GT.AND P0, PT, R60, RZ, PT ;  /* 0x000000ff3c00720c */ /* 0x000fda0003f04270 */
[----:B-1----:R-:W-:Y:S05]  /*23bc0*/  @!P0 BRA `(.L_x_970) ;  /* 0x0000000000d88947 */ /* 0x002fea0003800000 */
[----:B------:R-:W-:Y:S02]  /*23bd0*/  IADD3 R29, PT, PT, R60, -R9, RZ ;  /* 0x800000093c1d7210 */ /* 0x000fe40007ffe0ff */
[----:B------:R-:W-:Y:S02]  /*23be0*/  PLOP3.LUT P0, PT, PT, PT, PT, 0x80, 0x8 ;  /* 0x000000000008781c */ /* 0x000fe40003f0f070 */
[----:B------:R-:W-:-:S13]  /*23bf0*/  ISETP.GT.AND P1, PT, R29, 0xc, PT ;  /* 0x0000000c1d00780c */ /* 0x000fda0003f24270 */
[----:B------:R-:W-:Y:S05]  /*23c00*/  @!P1 BRA `(.L_x_971) ;  /* 0x00000000007c9947 */ /* 0x000fea0003800000 */
[----:B------:R-:W-:Y:S02]  /*23c10*/  PLOP3.LUT P0, PT, PT, PT, PT, 0x8, 0x80 ;  /* 0x000000000080781c */ /* 0x000fe40003f0e170 */
[----:B------:R-:W-:-:S11]  /*23c20*/  IADD3 R68, PT, PT, R60, -0xc, RZ ;  /* 0xfffffff43c447810 */ /* 0x000fd60007ffe0ff */
.L_x_972:
[C---:B-1----:R-:W-:Y:S01]  /*23c30*/  VIADD R62, R9.reuse, 0x4 ;  /* 0x00000004093e7836 */ /* 0x042fe20000000000 */
[C---:B------:R-:W-:Y:S01]  /*23c40*/  IADD3 R64, PT, PT, R9.reuse, 0x8, RZ ;  /* 0x0000000809407810 */ /* 0x040fe20007ffe0ff */
[--C-:B-----5:R-:W-:Y:S01]  /*23c50*/  IMAD.MOV.U32 R31, RZ, RZ, R28.reuse ;  /* 0x000000ffff1f7224 */ /* 0x120fe200078e001c */
[C---:B------:R-:W-:Y:S01]  /*23c60*/  IADD3 R66, PT, PT, R9.reuse, 0xc, RZ ;  /* 0x0000000c09427810 */ /* 0x040fe20007ffe0ff */
[--C-:B------:R-:W-:Y:S01]  /*23c70*/  IMAD.MOV.U32 R36, RZ, RZ, R28.reuse ;  /* 0x000000ffff247224 */ /* 0x100fe200078e001c */
[----:B------:R-:W-:Y:S01]  /*23c80*/  LEA R61, R9, R1, 0x2 ;  /* 0x00000001093d7211 */ /* 0x000fe200078e10ff */
[----:B------:R-:W-:Y:S01]  /*23c90*/  IMAD.MOV.U32 R41, RZ, RZ, R28 ;  /* 0x000000ffff297224 */ /* 0x000fe200078e001c */
[-C--:B------:R-:W-:Y:S01]  /*23ca0*/  MOV R29, R28.reuse ;  /* 0x0000001c001d7202 */ /* 0x080fe20000000f00 */
[----:B------:R-:W-:Y:S01]  /*23cb0*/  IMAD R66, R66, 0x4, R1 ;  /* 0x0000000442427824 */ /* 0x000fe200078e0201 */
[-C--:B------:R-:W-:Y:S02]  /*23cc0*/  MOV R30, R28.reuse ;  /* 0x0000001c001e7202 */ /* 0x080fe40000000f00 */
[----:B------:R-:W-:-:S02]  /*23cd0*/  MOV R32, R28 ;  /* 0x0000001c00207202 */ /* 0x000fc40000000f00 */
[-C--:B------:R-:W-:Y:S01]  /*23ce0*/  MOV R33, R28.reuse ;  /* 0x0000001c00217202 */ /* 0x080fe20000000f00 */
[----:B------:R1:W-:Y:S01]  /*23cf0*/  STL.128 [R61], R28 ;  /* 0x0000001c3d007387 */ /* 0x0003e20000100c00 */
[-C--:B------:R-:W-:Y:S02]  /*23d00*/  MOV R34, R28.reuse ;  /* 0x0000001c00227202 */ /* 0x080fe40000000f00 */
[-C--:B------:R-:W-:Y:S02]  /*23d10*/  MOV R35, R28.reuse ;  /* 0x0000001c00237202 */ /* 0x080fe40000000f00 */
[----:B------:R-:W-:Y:S02]  /*23d20*/  LEA R62, R62, R1, 0x2 ;  /* 0x000000013e3e7211 */ /* 0x000fe400078e10ff */
[-C--:B------:R-:W-:Y:S02]  /*23d30*/  MOV R37, R28.reuse ;  /* 0x0000001c00257202 */ /* 0x080fe40000000f00 */
[-C--:B------:R-:W-:Y:S01]  /*23d40*/  MOV R38, R28.reuse ;  /* 0x0000001c00267202 */ /* 0x080fe20000000f00 */
[----:B------:R1:W-:Y:S01]  /*23d50*/  STL.128 [R62], R32 ;  /* 0x000000203e007387 */ /* 0x0003e20000100c00 */
[----:B------:R-:W-:-:S02]  /*23d60*/  MOV R39, R28 ;  /* 0x0000001c00277202 */ /* 0x000fc40000000f00 */
[----:B------:R-:W-:Y:S02]  /*23d70*/  LEA R64, R64, R1, 0x2 ;  /* 0x0000000140407211 */ /* 0x000fe400078e10ff */
[-C--:B------:R-:W-:Y:S02]  /*23d80*/  MOV R40, R28.reuse ;  /* 0x0000001c00287202 */ /* 0x080fe40000000f00 */
[-C--:B------:R-:W-:Y:S01]  /*23d90*/  MOV R42, R28.reuse ;  /* 0x0000001c002a7202 */ /* 0x080fe20000000f00 */
[----:B------:R1:W-:Y:S01]  /*23da0*/  STL.128 [R64], R36 ;  /* 0x0000002440007387 */ /* 0x0003e20000100c00 */
[----:B------:R-:W-:Y:S02]  /*23db0*/  MOV R43, R28 ;  /* 0x0000001c002b7202 */ /* 0x000fe40000000f00 */
[----:B------:R-:W-:-:S03]  /*23dc0*/  IADD3 R9, PT, PT, R9, 0x10, RZ ;  /* 0x0000001009097810 */ /* 0x000fc60007ffe0ff */
[----:B------:R1:W-:Y:S01]  /*23dd0*/  STL.128 [R66], R40 ;  /* 0x0000002842007387 */ /* 0x0003e20000100c00 */
[----:B------:R-:W-:-:S13]  /*23de0*/  ISETP.GE.AND P1, PT, R9, R68, PT ;  /* 0x000000440900720c */ /* 0x000fda0003f26270 */
[----:B------:R-:W-:Y:S05]  /*23df0*/  @!P1 BRA `(.L_x_972) ;  /* 0xfffffffc008c9947 */ /* 0x000fea000383ffff */
.L_x_971:
[----:B-1----:R-:W-:-:S04]  /*23e00*/  IADD3 R29, PT, PT, R60, -R9, RZ ;  /* 0x800000093c1d7210 */ /* 0x002fc80007ffe0ff */
[----:B------:R-:W-:-:S13]  /*23e10*/  ISETP.GT.AND P1, PT, R29, 0x4, PT ;  /* 0x000000041d00780c */ /* 0x000fda0003f24270 */
[----:B------:R-:W-:Y:S05]  /*23e20*/  @!P1 BRA `(.L_x_973) ;  /* 0x0000000000389947 */ /* 0x000fea0003800000 */
[C---:B------:R-:W-:Y:S01]  /*23e30*/  IADD3 R38, PT, PT, R9.reuse, 0x4, RZ ;  /* 0x0000000409267810 */ /* 0x040fe20007ffe0ff */
[--C-:B-----5:R-:W-:Y:S01]  /*23e40*/  IMAD.MOV.U32 R29, RZ, RZ, R28.reuse ;  /* 0x000000ffff1d7224 */ /* 0x120fe200078e001c */
[----:B------:R-:W-:Y:S01]  /*23e50*/  LEA R36, R9, R1, 0x2 ;  /* 0x0000000109247211 */ /* 0x000fe200078e10ff */
[----:B------:R-:W-:Y:S01]  /*23e60*/  IMAD.MOV.U32 R34, RZ, RZ, R28 ;  /* 0x000000ffff227224 */ /* 0x000fe200078e001c */
        /* <DEDUP_REMOVED lines=10> */
.L_x_973:
[----:B------:R-:W-:-:S13]  /*23f10*/  ISETP.NE.OR P0, PT, R9, R60, P0 ;  /* 0x0000003c0900720c */ /* 0x000fda0000705670 */
[----:B------:R-:W-:Y:S05]  /*23f20*/  @!P0 BRA `(.L_x_969) ;  /* 0x0000000000208947 */ /* 0x000fea0003800000 */
.L_x_970:
[C---:B-12---:R-:W-:Y:S01]  /*23f30*/  LEA R32, R9.reuse, R1, 0x2 ;  /* 0x0000000109207211 */ /* 0x046fe200078e10ff */
[----:B-----5:R-:W-:Y:S01]  /*23f40*/  IMAD.MOV.U32 R29, RZ, RZ, R28 ;  /* 0x000000ffff1d7224 */ /* 0x020fe200078e001c */
[-C--:B------:R-:W-:Y:S02]  /*23f50*/  MOV R30, R28.reuse ;  /* 0x0000001c001e7202 */ /* 0x080fe40000000f00 */
[----:B------:R-:W-:Y:S02]  /*23f60*/  MOV R31, R28 ;  /* 0x0000001c001f7202 */ /* 0x000fe40000000f00 */
[----:B------:R-:W-:-:S03]  /*23f70*/  IADD3 R9, PT, PT, R9, 0x4, RZ ;  /* 0x0000000409097810 */ /* 0x000fc60007ffe0ff */
[----:B------:R2:W-:Y:S01]  /*23f80*/  STL.128 [R32], R28 ;  /* 0x0000001c20007387 */ /* 0x0005e20000100c00 */
[----:B------:R-:W-:-:S13]  /*23f90*/  ISETP.NE.AND P0, PT, R9, R60, PT ;  /* 0x0000003c0900720c */ /* 0x000fda0003f05270 */
[----:B------:R-:W-:Y:S05]  /*23fa0*/  @P0 BRA `(.L_x_970) ;  /* 0xfffffffc00e00947 */ /* 0x000fea000383ffff */
.L_x_969:
[----:B------:R-:W-:-:S13]  /*23fb0*/  ISETP.NE.AND P0, PT, R18, RZ, PT ;  /* 0x000000ff1200720c */ /* 0x000fda0003f05270 */
[----:B------:R-:W-:Y:S05]  /*23fc0*/  @!P0 BRA `(.L_x_965) ;  /* 0x0000000000248947 */ /* 0x000fea0003800000 */
[----:B-12--5:R-:W1:Y:S02]  /*23fd0*/  LDC.64 R28, c[0x0][0x3a8] ;  /* 0x0000ea00ff1c7b82 */ /* 0x026e640000000a00 */
[----:B-1----:R-:W2:Y:S01]  /*23fe0*/  LDG.E R28, desc[UR6][R28.64] ;  /* 0x000000061c1c7981 */ /* 0x002ea2000c1e1900 */
[----:B------:R-:W-:Y:S02]  /*23ff0*/  LEA R9, R60, R1, 0x2 ;  /* 0x000000013c097211 */ /* 0x000fe400078e10ff */
[----:B------:R-:W-:-:S03]  /*24000*/  ISETP.NE.AND P0, PT, R18, 0x1, PT ;  /* 0x000000011200780c */ /* 0x000fc60003f05270 */
[----:B--2---:R1:W-:Y:S10]  /*24010*/  STL [R9], R28 ;  /* 0x0000001c09007387 */ /* 0x0043f40000100800 */
[----:B------:R-:W-:Y:S05]  /*24020*/  @!P0 BRA `(.L_x_965) ;  /* 0x00000000000c8947 */ /* 0x000fea0003800000 */
[----:B------:R-:W-:Y:S01]  /*24030*/  ISETP.NE.AND P0, PT, R18, 0x2, PT ;  /* 0x000000021200780c */ /* 0x000fe20003f05270 */
[----:B------:R2:W-:-:S12]  /*24040*/  STL [R9+0x4], R28 ;  /* 0x0000041c09007387 */ /* 0x0005d80000100800 */
[----:B------:R2:W-:Y:S02]  /*24050*/  @P0 STL [R9+0x8], R28 ;  /* 0x0000081c09000387 */ /* 0x0005e40000100800 */
.L_x_965:
[----:B------:R-:W0:Y:S01]  /*24060*/  LDCU UR4, c[0x0][0x3bc] ;  /* 0x00007780ff0477ac */ /* 0x000e220008000800 */
[----:B------:R-:W-:Y:S01]  /*24070*/  ISETP.NE.AND P1, PT, R16, RZ, PT ;  /* 0x000000ff1000720c */ /* 0x000fe20003f25270 */
[----:B-12---:R-:W-:Y:S01]  /*24080*/  IMAD.MOV.U32 R9, RZ, RZ, RZ ;  /* 0x000000ffff097224 */ /* 0x006fe200078e00ff */
[----:B0-----:R-:W-:-:S09]  /*24090*/  UISETP.GE.U32.AND UP0, UPT, UR4, 0x10, UPT ;  /* 0x000000100400788c */ /* 0x001fd2000bf06070 */
[----:B------:R-:W-:Y:S05]  /*240a0*/  BRA.U !UP0, `(.L_x_974) ;  /* 0x0000000108287547 */ /* 0x000fea000b800000 */
[----:B-----5:R-:W-:Y:S01]  /*240b0*/  HFMA2 R28, -RZ, RZ, 0, 0 ;  /* 0x00000000ff1c7431 */ /* 0x020fe200000001ff */
[----:B------:R-:W-:-:S07]  /*240c0*/  LOP3.LUT R9, R6, 0xf0, RZ, 0xc0, !PT ;  /* 0x000000f006097812 */ /* 0x000fce00078ec0ff */
.L_x_975:
        /* <DEDUP_REMOVED lines=8> */
.L_x_974:
[----:B------:R-:W-:Y:S05]  /*24150*/  @!P1 BRA `(.L_x_952) ;  /* 0x0000000000509947 */ /* 0x000fea0003800000 */
[----:B------:R-:W-:Y:S02]  /*24160*/  ISETP.GE.U32.AND P0, PT, R16, 0x8, PT ;  /* 0x000000081000780c */ /* 0x000fe40003f06070 */
[----:B------:R-:W-:-:S11]  /*24170*/  ISETP.NE.AND P1, PT, R17, RZ, PT ;  /* 0x000000ff1100720c */ /* 0x000fd60003f25270 */
[C---:B-----5:R-:W-:Y:S01]  /*24180*/  @P0 LEA R28, R9.reuse, R20, 0x2 ;  /* 0x00000014091c0211 */ /* 0x060fe200078e10ff */
[----:B------:R-:W-:-:S04]  /*24190*/  @P0 VIADD R9, R9, 0x8 ;  /* 0x0000000809090836 */ /* 0x000fc80000000000 */
        /* <DEDUP_REMOVED lines=12> */
[----:B-1----:R-:W-:Y:S05]  /*24260*/  @!P0 BRA `(.L_x_952) ;  /* 0x00000000000c8947 */ /* 0x002fea0003800000 */
[----:B------:R-:W-:Y:S01]  /*24270*/  ISETP.NE.AND P0, PT, R18, 0x2, PT ;  /* 0x000000021200780c */ /* 0x000fe20003f05270 */
[----:B------:R1:W-:-:S12]  /*24280*/  STL [R9+0x4], RZ ;  /* 0x000004ff09007387 */ /* 0x0003d80000100800 */
[----:B------:R1:W-:Y:S02]  /*24290*/  @P0 STL [R9+0x8], RZ ;  /* 0x000008ff09000387 */ /* 0x0003e40000100800 */
.L_x_952:
[----:B------:R-:W-:Y:S01]  /*242a0*/  ISETP.GE.AND P0, PT, R2, 0x1, PT ;  /* 0x000000010200780c */ /* 0x000fe20003f06270 */
[----:B------:R-:W-:-:S12]  /*242b0*/  BSSY.RECONVERGENT B0, `(.L_x_976) ;  /* 0x000005e000007945 */ /* 0x000fd80003800200 */
[----:B------:R-:W-:Y:S05]  /*242c0*/  @!P0 BRA `(.L_x_977) ;  /* 0x0000000400708947 */ /* 0x000fea0003800000 */
[C---:B------:R-:W-:Y:S01]  /*242d0*/  ISETP.GE.U32.AND P0, PT, R2.reuse, 0x4, PT ;  /* 0x000000040200780c */ /* 0x040fe20003f06070 */
[----:B------:R-:W-:Y:S01]  /*242e0*/  BSSY.RECONVERGENT B1, `(.L_x_978) ;  /* 0x0000031000017945 */ /* 0x000fe20003800200 */
[----:B------:R-:W-:Y:S02]  /*242f0*/  LOP3.LUT R36, R2, 0x3, RZ, 0xc0, !PT ;  /* 0x0000000302247812 */ /* 0x000fe400078ec0ff */
[----:B-12--5:R-:W-:-:S09]  /*24300*/  MOV R28, RZ ;  /* 0x000000ff001c7202 */ /* 0x026fd20000000f00 */
[----:B------:R-:W-:Y:S05]  /*24310*/  @!P0 BRA `(.L_x_979) ;  /* 0x0000000000b48947 */ /* 0x000fea0003800000 */
[----:B------:R-:W-:Y:S01]  /*24320*/  LOP3.LUT R28, R2, 0x7ffffffc, RZ, 0xc0, !PT ;  /* 0x7ffffffc021c7812 */ /* 0x000fe200078ec0ff */
[----:B------:R-:W-:-:S07]  /*24330*/  IMAD.MOV.U32 R9, RZ, RZ, RZ ;  /* 0x000000ffff097224 */ /* 0x000fce00078e00ff */
.L_x_982:
[----:B------:R-:W-:-:S05]  /*24340*/  LEA R33, R9, R1, 0x2 ;  /* 0x0000000109217211 */ /* 0x000fca00078e10ff */
[----:B0-----:R-:W2:Y:S02]  /*24350*/  LDL R29, [R33+0x1f10] ;  /* 0x001f1000211d7983 */ /* 0x001ea40000100800 */
[----:B--2---:R-:W-:-:S04]  /*24360*/  ISETP.GT.AND P0, PT, R29, R6, PT ;  /* 0x000000061d00720c */ /* 0x004fc80003f04270 */
[----:B------:R-:W-:-:S13]  /*24370*/  ISETP.LT.OR P0, PT, R29, 0x1, P0 ;  /* 0x000000011d00780c */ /* 0x000fda0000701670 */
[----:B------:R-:W-:-:S04]  /*24380*/  @!P0 IADD3 R29, PT, PT, R29, -0x1, RZ ;  /* 0xffffffff1d1d8810 */ /* 0x000fc80007ffe0ff */
[----:B---3--:R-:W-:Y:S02]  /*24390*/  @!P0 LEA R30, R29, R20, 0x2 ;  /* 0x000000141d1e8211 */ /* 0x008fe400078e10ff */
[----:B------:R-:W2:Y:S04]  /*243a0*/  @!P0 LDL R29, [R33+0x1e90] ;  /* 0x001e9000211d8983 */ /* 0x000ea80000100800 */
[----:B------:R-:W2:Y:S02]  /*243b0*/  @!P0 LDL R32, [R30] ;  /* 0x000000001e208983 */ /* 0x000ea40000100800 */
[----:B--2---:R-:W-:-:S05]  /*243c0*/  @!P0 FADD R29, R29, R32 ;  /* 0x000000201d1d8221 */ /* 0x004fca0000000000 */
[----:B------:R0:W-:Y:S04]  /*243d0*/  @!P0 STL [R30], R29 ;  /* 0x0000001d1e008387 */ /* 0x0001e80000100800 */
[----:B------:R-:W2:Y:S02]  /*243e0*/  LDL R31, [R33+0x1f14] ;  /* 0x001f1400211f7983 */ /* 0x000ea40000100800 */
[----:B--2---:R-:W-:-:S04]  /*243f0*/  ISETP.GT.AND P0, PT, R31, R6, PT ;  /* 0x000000061f00720c */ /* 0x004fc80003f04270 */
[----:B------:R-:W-:-:S13]  /*24400*/  ISETP.LT.OR P0, PT, R31, 0x1, P0 ;  /* 0x000000011f00780c */ /* 0x000fda0000701670 */
[----:B------:R-:W-:-:S05]  /*24410*/  @!P0 IADD3 R31, PT, PT, R31, -0x1, RZ ;  /* 0xffffffff1f1f8810 */ /* 0x000fca0007ffe0ff */
[----:B------:R-:W-:Y:S02]  /*24420*/  @!P0 IMAD R32, R31, 0x4, R20 ;  /* 0x000000041f208824 */ /* 0x000fe400078e0214 */
        /* <DEDUP_REMOVED lines=20> */
[----:B------:R-:W-:-:S05]  /*24570*/  IADD3 R29, PT, PT, R35, -0x1, RZ ;  /* 0xffffffff231d7810 */ /* 0x000fca0007ffe0ff */
[----:B------:R-:W-:Y:S02]  /*24580*/  IMAD R30, R29, 0x4, R20 ;  /* 0x000000041d1e7824 */ /* 0x000fe400078e0214 */
[----:B------:R-:W2:Y:S04]  /*24590*/  LDL R29, [R33+0x1e9c] ;  /* 0x001e9c00211d7983 */ /* 0x000ea80000100800 */
[----:B------:R-:W2:Y:S02]  /*245a0*/  LDL R32, [R30] ;  /* 0x000000001e207983 */ /* 0x000ea40000100800 */
[----:B--2---:R-:W-:-:S05]  /*245b0*/  FADD R29, R29, R32 ;  /* 0x000000201d1d7221 */ /* 0x004fca0000000000 */
[----:B------:R0:W-:Y:S02]  /*245c0*/  STL [R30], R29 ;  /* 0x0000001d1e007387 */ /* 0x0001e40000100800 */
.L_x_981:
[----:B------:R-:W-:Y:S05]  /*245d0*/  BSYNC.RECONVERGENT B4 ;  /* 0x0000000000047941 */ /* 0x000fea0003800200 */
.L_x_980:
[----:B------:R-:W-:Y:S05]  /*245e0*/  @P1 BRA `(.L_x_982) ;  /* 0xfffffffc00541947 */ /* 0x000fea000383ffff */
.L_x_979:
[----:B------:R-:W-:Y:S05]  /*245f0*/  BSYNC.RECONVERGENT B1 ;  /* 0x0000000000017941 */ /* 0x000fea0003800200 */
.L_x_978:
[----:B------:R-:W-:-:S13]  /*24600*/  ISETP.NE.AND P0, PT, R36, RZ, PT ;  /* 0x000000ff2400720c */ /* 0x000fda0003f05270 */
[----:B------:R-:W-:Y:S05]  /*24610*/  @!P0 BRA `(.L_x_977) ;  /* 0x00000000009c8947 */ /* 0x000fea0003800000 */
[----:B0-----:R-:W-:-:S05]  /*24620*/  LEA R29, R28, R1, 0x2 ;  /* 0x000000011c1d7211 */ /* 0x001fca00078e10ff */
[----:B------:R-:W2:Y:S01]  /*24630*/  LDL R9, [R29+0x1f10] ;  /* 0x001f10001d097983 */ /* 0x000ea20000100800 */
        /* <DEDUP_REMOVED lines=11> */
.L_x_984:
[----:B------:R-:W-:Y:S05]  /*246f0*/  BSYNC.RECONVERGENT B1 ;  /* 0x0000000000017941 */ /* 0x000fea0003800200 */
.L_x_983:
[----:B------:R-:W-:Y:S05]  /*24700*/  @!P1 BRA `(.L_x_977) ;  /* 0x0000000000609947 */ /* 0x000fea0003800000 */
[----:B0-----:R-:W2:Y:S01]  /*24710*/  LDL R9, [R29+0x1f14] ;  /* 0x001f14001d097983 */ /* 0x001ea20000100800 */
[----:B------:R-:W-:Y:S01]  /*24720*/  BSSY.RECONVERGENT B1, `(.L_x_985) ;  /* 0x000000b000017945 */ /* 0x000fe20003800200 */
[----:B------:R-:W-:Y:S02]  /*24730*/  ISETP.NE.AND P1, PT, R36, 0x2, PT ;  /* 0x000000022400780c */ /* 0x000fe40003f25270 */
[----:B--2---:R-:W-:-:S04]  /*24740*/  ISETP.GT.AND P0, PT, R9, R6, PT ;  /* 0x000000060900720c */ /* 0x004fc80003f04270 */
[----:B------:R-:W-:-:S13]  /*24750*/  ISETP.LT.OR P0, PT, R9, 0x1, P0 ;  /* 0x000000010900780c */ /* 0x000fda0000701670 */
[----:B------:R-:W-:Y:S05]  /*24760*/  @P0 BRA `(.L_x_986) ;  /* 0x0000000000180947 */ /* 0x000fea0003800000 */
[----:B------:R-:W-:-:S05]  /*24770*/  IADD3 R9, PT, PT, R9, -0x1, RZ ;  /* 0xffffffff09097810 */ /* 0x000fca0007ffe0ff */
[----:B------:R-:W-:Y:S02]  /*24780*/  IMAD R28, R9, 0x4, R20 ;  /* 0x00000004091c7824 */ /* 0x000fe400078e0214 */
[----:B------:R-:W2:Y:S04]  /*24790*/  LDL R9, [R29+0x1e94] ;  /* 0x001e94001d097983 */ /* 0x000ea80000100800 */
[----:B---3--:R-:W2:Y:S02]  /*247a0*/  LDL R30, [R28] ;  /* 0x000000001c1e7983 */ /* 0x008ea40000100800 */
[----:B--2---:R-:W-:-:S05]  /*247b0*/  FADD R9, R9, R30 ;  /* 0x0000001e09097221 */ /* 0x004fca0000000000 */
[----:B------:R0:W-:Y:S02]  /*247c0*/  STL [R28], R9 ;  /* 0x000000091c007387 */ /* 0x0001e40000100800 */
.L_x_986:
[----:B------:R-:W-:Y:S05]  /*247d0*/  BSYNC.RECONVERGENT B1 ;  /* 0x0000000000017941 */ /* 0x000fea0003800200 */
.L_x_985:
        /* <DEDUP_REMOVED lines=11> */
.L_x_977:
[----:B------:R-:W-:Y:S05]  /*24890*/  BSYNC.RECONVERGENT B0 ;  /* 0x0000000000007941 */ /* 0x000fea0003800200 */
.L_x_976:
[----:B01----:R-:W-:Y:S01]  /*248a0*/  IADD3 R9, PT, PT, R47, -0xd000000, RZ ;  /* 0xf30000002f097810 */ /* 0x003fe20007ffe0ff */
[----:B--2--5:R0:W1:Y:S01]  /*248b0*/  MUFU.RSQ R28, R47 ;  /* 0x0000002f001c7308 */ /* 0x0240620000001400 */
[----:B------:R-:W-:Y:S02]  /*248c0*/  BSSY.RECONVERGENT B0, `(.L_x_987) ;  /* 0x000000b000007945 */ /* 0x000fe40003800200 */
[----:B------:R-:W-:-:S13]  /*248d0*/  ISETP.GT.U32.AND P0, PT, R9, 0x727fffff, PT ;  /* 0x727fffff0900780c */ /* 0x000fda0003f04070 */
[----:B0-----:R-:W-:Y:S05]  /*248e0*/  @!P0 BRA `(.L_x_988) ;  /* 0x0000000000108947 */ /* 0x001fea0003800000 */
[----:B---3--:R-:W-:Y:S02]  /*248f0*/  MOV R31, R47 ;  /* 0x0000002f001f7202 */ /* 0x008fe40000000f00 */
[----:B------:R-:W-:-:S07]  /*24900*/  MOV R32, 0x24920 ;  /* 0x0002492000207802 */ /* 0x000fce0000000f00 */
[----:B-1--4-:R-:W-:Y:S05]  /*24910*/  CALL.REL.NOINC `($__internal_0_$__cuda_sm20_sqrt_rn_f32_slowpath) ;  /* 0x000001d800947944 */ /* 0x012fea0003c00000 */
[----:B------:R-:W-:Y:S05]  /*24920*/  BRA `(.L_x_989) ;  /* 0x0000000000107947 */ /* 0x000fea0003800000 */
.L_x_988:
[----:B-1----:R-:W-:Y:S01]  /*24930*/  FMUL.FTZ R34, R47, R28 ;  /* 0x0000001c2f227220 */ /* 0x002fe20000410000 */
[----:B------:R-:W-:-:S03]  /*24940*/  FMUL.FTZ R28, R28, 0.5 ;  /* 0x3f0000001c1c7820 */ /* 0x000fc60000410000 */
[----:B------:R-:W-:-:S04]  /*24950*/  FFMA R9, -R34, R34, R47 ;  /* 0x0000002222097223 */ /* 0x000fc8000000012f */
[----:B------:R-:W-:-:S07]  /*24960*/  FFMA R34, R9, R28, R34 ;  /* 0x0000001c09227223 */ /* 0x000fce0000000022 */
.L_x_989:
[----:B------:R-:W-:Y:S05]  /*24970*/  BSYNC.RECONVERGENT B0 ;  /* 0x0000000000007941 */ /* 0x000fea0003800200 */
.L_x_987:
[----:B------:R-:W-:Y:S01]  /*24980*/  FMUL R34, R34, 9 ;  /* 0x4110000022227820 */ /* 0x000fe20000400000 */
[----:B------:R-:W-:Y:S02]  /*24990*/  HFMA2 R28, -RZ, RZ, 3.7421875, 0 ;  /* 0x437c0000ff1c7431 */ /* 0x000fe400000001ff */
[----:B------:R-:W-:Y:S01]  /*249a0*/  IMAD.MOV.U32 R9, RZ, RZ, 0x3bbb989d ;  /* 0x3bbb989dff097424 */ /* 0x000fe200078e00ff */
[----:B---3--:R-:W0:Y:S01]  /*249b0*/  MUFU.RCP R30, R23 ;  /* 0x00000017001e7308 */ /* 0x008e220000001000 */
[----:B------:R-:W-:Y:S01]  /*249c0*/  FMUL R34, R34, 6 ;  /* 0x40c0000022227820 */ /* 0x000fe20000400000 */
[----:B------:R-:W-:Y:S03]  /*249d0*/  BSSY.RECONVERGENT B4, `(.L_x_990) ;  /* 0x0000017000047945 */ /* 0x000fe60003800200 */
[----:B------:R-:W-:-:S04]  /*249e0*/  FFMA.SAT R9, R34, R9, 0.5 ;  /* 0x3f00000022097423 */ /* 0x000fc80000002009 */
[----:B------:R-:W-:-:S04]  /*249f0*/  FFMA.RM R9, R9, R28, 12582913 ;  /* 0x4b40000109097423 */ /* 0x000fc8000000401c */
[C---:B------:R-:W-:Y:S01]  /*24a00*/  FADD R29, R9.reuse, -12583039 ;  /* 0xcb40007f091d7421 */ /* 0x040fe20000000000 */
[----:B------:R-:W-:-:S03]  /*24a10*/  SHF.L.U32 R9, R9, 0x17, RZ ;  /* 0x0000001709097819 */ /* 0x000fc600000006ff */
[----:B------:R-:W-:Y:S01]  /*24a20*/  FFMA R29, R34, 1.4426950216293334961, -R29 ;  /* 0x3fb8aa3b221d7823 */ /* 0x000fe2000000081d */
[----:B0-----:R-:W-:-:S03]  /*24a30*/  FFMA R31, -R23, R30, 1 ;  /* 0x3f800000171f7423 */ /* 0x001fc6000000011e */
[----:B------:R-:W-:-:S04]  /*24a40*/  FFMA R29, R34, 1.925963033500011079e-08, R29 ;  /* 0x32a57060221d7823 */ /* 0x000fc8000000001d */
[----:B------:R-:W0:Y:S02]  /*24a50*/  MUFU.EX2 R28, R29 ;  /* 0x0000001d001c7308 */ /* 0x000e240000000800 */
[----:B0-----:R-:W-:-:S04]  /*24a60*/  FMUL R9, R9, R28 ;  /* 0x0000001c09097220 */ /* 0x001fc80000400000 */
[----:B------:R-:W-:-:S05]  /*24a70*/  FMUL R9, R0, R9 ;  /* 0x0000000900097220 */ /* 0x000fca0000400000 */
[----:B------:R-:W-:Y:S01]  /*24a80*/  FMNMX R36, R46, R9, !PT ;  /* 0x000000092e247209 */ /* 0x000fe20007800000 */
[----:B------:R-:W-:-:S03]  /*24a90*/  FFMA R9, R30, R31, R30 ;  /* 0x0000001f1e097223 */ /* 0x000fc6000000001e */
        /* <DEDUP_REMOVED lines=8> */
[----:B----4-:R-:W-:Y:S05]  /*24b20*/  CALL.REL.NOINC `($__internal_1_$__cuda_sm3x_div_rn_noftz_f32_slowpath) ;  /* 0x000001d800687944 */ /* 0x010fea0003c00000 */
[----:B------:R-:W-:-:S07]  /*24b30*/  IMAD.MOV.U32 R9, RZ, RZ, R34 ;  /* 0x000000ffff097224 */ /* 0x000fce00078e0022 */
.L_x_991:
[----:B------:R-:W-:Y:S05]  /*24b40*/  BSYNC.RECONVERGENT B4 ;  /* 0x0000000000047941 */ /* 0x000fea0003800200 */
.L_x_990:
[C---:B------:R-:W-:Y:S02]  /*24b50*/  LOP3.LUT R37, R27.reuse, 0x3, RZ, 0xc0, !PT ;  /* 0x000000031b257812 */ /* 0x040fe400078ec0ff */
[----:B------:R-:W-:Y:S02]  /*24b60*/  LOP3.LUT R42, R27, 0xfc, RZ, 0xc0, !PT ;  /* 0x000000fc1b2a7812 */ /* 0x000fe400078ec0ff */
[----:B------:R-:W-:-:S07]  /*24b70*/  MOV R29, RZ ;  /* 0x000000ff001d7202 */ /* 0x000fce0000000f00 */
.L_x_992:
[----:B------:R-:W-:Y:S01]  /*24b80*/  I2FP.F32.U32 R28, R29 ;  /* 0x0000001d001c7245 */ /* 0x000fe20000201000 */
[C---:B0-----:R-:W-:Y:S01]  /*24b90*/  IMAD R40, R29.reuse, 0x4, R1 ;  /* 0x000000041d287824 */ /* 0x041fe200078e0201 */
[C---:B------:R-:W-:Y:S02]  /*24ba0*/  IADD3 R30, PT, PT, R29.reuse, 0x1, RZ ;  /* 0x000000011d1e7810 */ /* 0x040fe40007ffe0ff */
[C---:B------:R-:W-:Y:S01]  /*24bb0*/  IADD3 R31, PT, PT, R29.reuse, 0x2, RZ ;  /* 0x000000021d1f7810 */ /* 0x040fe20007ffe0ff */
[----:B------:R-:W-:Y:S01]  /*24bc0*/  FFMA R34, R28, R9, RZ ;  /* 0x000000091c227223 */ /* 0x000fe200000000ff */
[----:B------:R-:W-:Y:S02]  /*24bd0*/  IADD3 R32, PT, PT, R29, 0x3, RZ ;  /* 0x000000031d207810 */ /* 0x000fe40007ffe0ff */
[----:B------:R-:W-:Y:S01]  /*24be0*/  I2FP.F32.U32 R30, R30 ;  /* 0x0000001e001e7245 */ /* 0x000fe20000201000 */
[C-C-:B------:R-:W-:Y:S01]  /*24bf0*/  FADD R41, R7.reuse, -R34.reuse ;  /* 0x8000002207297221 */ /* 0x140fe20000000000 */
[----:B------:R-:W-:Y:S01]  /*24c00*/  I2FP.F32.U32 R28, R31 ;  /* 0x0000001f001c7245 */ /* 0x000fe20000201000 */
[----:B------:R-:W-:Y:S01]  /*24c10*/  FADD R31, -R7, R34 ;  /* 0x00000022071f7221 */ /* 0x000fe20000000100 */
[----:B------:R-:W-:Y:S01]  /*24c20*/  I2FP.F32.U32 R32, R32 ;  /* 0x0000002000207245 */ /* 0x000fe20000201000 */
[-C--:B------:R-:W-:Y:S01]  /*24c30*/  FFMA R35, R30, R9.reuse, RZ ;  /* 0x000000091e237223 */ /* 0x080fe200000000ff */
[----:B------:R-:W-:Y:S01]  /*24c40*/  ISETP.NE.AND P1, PT, R11, RZ, PT ;  /* 0x000000ff0b00720c */ /* 0x000fe20003f25270 */
[----:B------:R-:W-:Y:S01]  /*24c50*/  FFMA R38, R28, R9, RZ ;  /* 0x000000091c267223 */ /* 0x000fe200000000ff */
[----:B------:R-:W-:Y:S01]  /*24c60*/  FMNMX R30, RZ, R31, !PT ;  /* 0x0000001fff1e7209 */ /* 0x000fe20007800000 */
        /* <DEDUP_REMOVED lines=12> */
[----:B------:R-:W-:Y:S02]  /*24d30*/  @!P1 FMNMX R30, RZ, R41, !PT ;  /* 0x00000029ff1e9209 */ /* 0x000fe40007800000 */
[----:B------:R-:W-:Y:S02]  /*24d40*/  @!P1 FMNMX R31, RZ, R43, !PT ;  /* 0x0000002bff1f9209 */ /* 0x000fe40007800000 */
[----:B------:R-:W-:Y:S02]  /*24d50*/  @!P1 FMNMX R32, RZ, R60, !PT ;  /* 0x0000003cff209209 */ /* 0x000fe40007800000 */
[----:B------:R-:W-:Y:S01]  /*24d60*/  @!P1 FMNMX R33, RZ, R61, !PT ;  /* 0x0000003dff219209 */ /* 0x000fe20007800000 */
[----:B------:R0:W-:Y:S01]  /*24d70*/  STL.64 [R40+0x9b8], R30 ;  /* 0x0009b81e28007387 */ /* 0x0001e20000100a00 */
[----:B------:R-:W-:-:S02]  /*24d80*/  MOV R41, R29 ;  /* 0x0000001d00297202 */ /* 0x000fc40000000f00 */
[----:B------:R-:W-:Y:S01]  /*24d90*/  IADD3 R29, PT, PT, R29, 0x4, RZ ;  /* 0x000000041d1d7810 */ /* 0x000fe20007ffe0ff */
[----:B------:R0:W-:Y:S03]  /*24da0*/  STL.64 [R40+0x5e8], R30 ;  /* 0x0005e81e28007387 */ /* 0x0001e60000100a00 */
[----:B------:R-:W-:Y:S01]  /*24db0*/  ISETP.NE.AND P0, PT, R29, R42, PT ;  /* 0x0000002a1d00720c */ /* 0x000fe20003f05270 */
[----:B------:R0:W-:Y:S04]  /*24dc0*/  STL.64 [R40+0x9c0], R32 ;  /* 0x0009c02028007387 */ /* 0x0001e80000100a00 */
[----:B------:R0:W-:Y:S08]  /*24dd0*/  STL.64 [R40+0x5f0], R32 ;  /* 0x0005f02028007387 */ /* 0x0001f00000100a00 */
[----:B------:R-:W-:Y:S05]  /*24de0*/  @P0 BRA `(.L_x_992) ;  /* 0xfffffffc00640947 */ /* 0x000fea000383ffff */
[----:B------:R-:W-:-:S13]  /*24df0*/  ISETP.NE.AND P6, PT, R37, RZ, PT ;  /* 0x000000ff2500720c */ /* 0x000fda0003fc5270 */
[----:B------:R-:W-:Y:S05]  /*24e00*/  @!P6 BRA `(.L_x_993) ;  /* 0x000000000078e947 */ /* 0x000fea0003800000 */
[----:B------:R-:W-:Y:S02]  /*24e10*/  I2FP.F32.U32 R28, R42 ;  /* 0x0000002a001c7245 */ /* 0x000fe40000201000 */
        /* <DEDUP_REMOVED lines=20> */
[----:B--2---:R-:W-:-:S04]  /*24f60*/  IADD3 R28, PT, PT, R41, 0x6, RZ ;  /* 0x00000006291c7810 */ /* 0x004fc80007ffe0ff */
        /* <DEDUP_REMOVED lines=8> */
.L_x_993:
[----:B------:R-:W5:Y:S02]  /*24ff0*/  LDCU UR4, c[0x0][0x3bc] ;  /* 0x00007780ff0477ac */ /* 0x000f640008000800 */
[----:B-----5:R-:W-:-:S09]  /*25000*/  UISETP.GE.AND UP0, UPT, UR4, 0x1, UPT ;  /* 0x000000010400788c */ /* 0x020fd2000bf06270 */
[----:B------:R-:W-:Y:S05]  /*25010*/  BRA.U !UP0, `(.L_x_994) ;  /* 0x0000007d089c7547 */ /* 0x000fea000b800000 */
[----:B-123--:R-:W-:Y:S01]  /*25020*/  FADD R28, -R7, R36 ;  /* 0x00000024071c7221 */ /* 0x00efe20000000100 */
[C---:B------:R-:W-:Y:S01]  /*25030*/  IADD3 R66, PT, PT, R22.reuse, -0x4, RZ ;  /* 0xfffffffc16427810 */ /* 0x040fe20007ffe0ff */
[----:B------:R-:W-:Y:S01]  /*25040*/  FMUL R43, R9, R9 ;  /* 0x00000009092b7220 */ /* 0x000fe20000400000 */
[----:B------:R-:W-:Y:S01]  /*25050*/  IADD3 R68, PT, PT, R22, -0x5, RZ ;  /* 0xfffffffb16447810 */ /* 0x000fe20007ffe0ff */
[--C-:B------:R-:W-:Y:S01]  /*25060*/  IMAD R64, R44, 0x4, R1.reuse ;  /* 0x000000042c407824 */ /* 0x100fe200078e0201 */
[----:B------:R-:W-:Y:S01]  /*25070*/  FMNMX R28, RZ, R28, !PT ;  /* 0x0000001cff1c7209 */ /* 0x000fe20007800000 */
[----:B------:R-:W-:Y:S01]  /*25080*/  IMAD R69, R66, 0x4, R1 ;  /* 0x0000000442457824 */ /* 0x000fe200078e0201 */
[C---:B------:R-:W-:Y:S02]  /*25090*/  LOP3.LUT R60, R25.reuse, 0x3, RZ, 0xc0, !PT ;  /* 0x00000003193c7812 */ /* 0x040fe400078ec0ff */
[----:B------:R-:W-:Y:S02]  /*250a0*/  LOP3.LUT R61, R25, 0x7c, RZ, 0xc0, !PT ;  /* 0x0000007c193d7812 */ /* 0x000fe400078ec0ff */
[----:B------:R-:W-:-:S02]  /*250b0*/  LOP3.LUT R62, R24, 0x3, RZ, 0xc0, !PT ;  /* 0x00000003183e7812 */ /* 0x000fc400078ec0ff */
[----:B------:R-:W-:Y:S02]  /*250c0*/  LOP3.LUT R63, R24, 0x7c, RZ, 0xc0, !PT ;  /* 0x0000007c183f7812 */ /* 0x000fe400078ec0ff */
[----:B------:R-:W-:Y:S02]  /*250d0*/  IADD3 R65, PT, PT, R22, -0x6, RZ ;  /* 0xfffffffa16417810 */ /* 0x000fe40007ffe0ff */
[----:B------:R-:W-:Y:S02]  /*250e0*/  MOV R67, R6 ;  /* 0x0000000600437202 */ /* 0x000fe40000000f00 */
[----:B------:R-:W-:Y:S02]  /*250f0*/  LEA R70, R68, R1, 0x2 ;  /* 0x0000000144467211 */ /* 0x000fe400078e10ff */
[----:B------:R-:W-:-:S07]  /*25100*/  FSEL R71, R28, RZ, P1 ;  /* 0x000000ff1c477208 */ /* 0x000fce0000800000 */
.L_x_1204:
[----:B------:R-:W-:Y:S01]  /*25110*/  MOV R72, R67 ;  /* 0x0000004300487202 */ /* 0x000fe20000000f00 */
[----:B0-2---:R0:W5:Y:S01]  /*25120*/  LDL R33, [R1+0x5ec] ;  /* 0x0005ec0001217983 */ /* 0x0051620000100800 */
[----:B------:R-:W-:-:S04]  /*25130*/  IADD3 R67, PT, PT, R67, -0x1, RZ ;  /* 0xffffffff43437810 */ /* 0x000fc80007ffe0ff */
[----:B------:R-:W-:-:S06]  /*25140*/  LEA R75, R67, R1, 0x2 ;  /* 0x00000001434b7211 */ /* 0x000fcc00078e10ff */
[----:B------:R-:W5:Y:S01]  /*25150*/  LDL R75, [R75] ;  /* 0x000000004b4b7983 */ /* 0x000f620000100800 */
[----:B01-34-:R-:W-:-:S07]  /*25160*/  IMAD.MOV.U32 R80, RZ, RZ, 0x1 ;  /* 0x00000001ff507424 */ /* 0x01bfce00078e00ff */
.L_x_1011:
        /* <DEDUP_REMOVED lines=15> */
[----:B----45:R-:W-:Y:S05]  /*25260*/  CALL.REL.NOINC `($__internal_1_$__cuda_sm3x_div_rn_noftz_f32_slowpath) ;  /* 0x000001d000987944 */ /* 0x030fea0003c00000 */
[----:B------:R-:W-:-:S07]  /*25270*/  MOV R32, R34 ;  /* 0x0000002200207202 */ /* 0x000fce0000000f00 */
.L_x_996:
[----:B------:R-:W-:Y:S05]  /*25280*/  BSYNC.RECONVERGENT B4 ;  /* 0x0000000000047941 */ /* 0x000fea0003800200 */
.L_x_995:
        /* <DEDUP_REMOVED lines=12> */
[----:B----4-:R-:W-:Y:S05]  /*25350*/  CALL.REL.NOINC `($__internal_1_$__cuda_sm3x_div_rn_noftz_f32_slowpath) ;  /* 0x000001d0005c7944 */ /* 0x010fea0003c00000 */
.L_x_998:
[----:B------:R-:W-:Y:S05]  /*25360*/  BSYNC.RECONVERGENT B4 ;  /* 0x0000000000047941 */ /* 0x000fea0003800200 */
.L_x_997:
[----:B------:R-:W2:Y:S04]  /*25370*/  LDL R40, [R78+0x5e4] ;  /* 0x0005e4004e287983 */ /* 0x000ea80000100800 */
[----:B------:R-:W3:Y:S04]  /*25380*/  LDL.64 R30, [R78+0x5ec] ;  /* 0x0005ec004e1e7983 */ /* 0x000ee80000100a00 */
[----:B------:R-:W5:Y:S01]  /*25390*/  LDL.64 R28, [R78+0x404] ;  /* 0x000404004e1c7983 */ /* 0x000f620000100a00 */
[--C-:B------:R-:W-:Y:S01]  /*253a0*/  FADD R38, R75, R32.reuse ;  /* 0x000000204b267221 */ /* 0x100fe20000000000 */
[C-C-:B------:R-:W-:Y:S01]  /*253b0*/  FADD R35, -R34.reuse, R32.reuse ;  /* 0x0000002022237221 */ /* 0x140fe20000000100 */
[----:B------:R-:W-:Y:S01]  /*253c0*/  FADD R39, R34, R32 ;  /* 0x0000002022277221 */ /* 0x000fe20000000000 */
[----:B------:R-:W-:Y:S01]  /*253d0*/  BSSY.RECONVERGENT B4, `(.L_x_999) ;  /* 0x000001c000047945 */ /* 0x000fe20003800200 */
[CC--:B------:R-:W-:Y:S01]  /*253e0*/  FFMA R82, R15.reuse, R38.reuse, 1 ;  /* 0x3f8000000f527423 */ /* 0x0c0fe20000000026 */
[----:B------:R-:W0:Y:S01]  /*253f0*/  MUFU.RCP R34, R43 ;  /* 0x0000002b00227308 */ /* 0x000e220000001000 */
[C---:B------:R-:W-:Y:S01]  /*25400*/  FMUL R35, R14.reuse, R35 ;  /* 0x000000230e237220 */ /* 0x040fe20000400000 */
[----:B------:R-:W-:Y:S01]  /*25410*/  FMUL R39, R14, R39 ;  /* 0x000000270e277220 */ /* 0x000fe20000400000 */
[----:B------:R-:W-:Y:S01]  /*25420*/  FMUL R82, R82, R33 ;  /* 0x0000002152527220 */ /* 0x000fe20000400000 */
[----:B------:R-:W-:Y:S01]  /*25430*/  FFMA R41, -R15, R38, 1 ;  /* 0x3f8000000f297423 */ /* 0x000fe20000000126 */
[----:B------:R-:W-:Y:S01]  /*25440*/  FADD R79, -R35, -RZ ;  /* 0x800000ff234f7221 */ /* 0x000fe20000000100 */
[----:B------:R-:W-:-:S03]  /*25450*/  FADD R81, -R39, -RZ ;  /* 0x800000ff27517221 */ /* 0x000fc60000000100 */
[----:B------:R1:W-:Y:S04]  /*25460*/  STL [R78+0xd80], R41 ;  /* 0x000d80294e007387 */ /* 0x0003e80000100800 */
[----:B------:R1:W-:Y:S04]  /*25470*/  STL [R78+0xb9c], R79 ;  /* 0x000b9c4f4e007387 */ /* 0x0003e80000100800 */
[----:B------:R1:W-:Y:S01]  /*25480*/  STL [R78+0xf64], R81 ;  /* 0x000f64514e007387 */ /* 0x0003e20000100800 */
[----:B--2---:R-:W-:Y:S01]  /*25490*/  FFMA R40, R35, R40, R82 ;  /* 0x0000002823287223 */ /* 0x004fe20000000052 */
[----:B0-----:R-:W-:-:S03]  /*254a0*/  FFMA R35, -R43, R34, 1 ;  /* 0x3f8000002b237423 */ /* 0x001fc60000000122 */
[----:B---3--:R-:W-:Y:S01]  /*254b0*/  FFMA R39, R39, R30, R40 ;  /* 0x0000001e27277223 */ /* 0x008fe20000000028 */
[----:B-----5:R-:W-:-:S04]  /*254c0*/  FMUL R32, R28, R28 ;  /* 0x0000001c1c207220 */ /* 0x020fc80000400000 */
        /* <DEDUP_REMOVED lines=8> */
[----:B------:R-:W-:Y:S01]  /*25550*/  IMAD.MOV.U32 R39, RZ, RZ, R43 ;  /* 0x000000ffff277224 */ /* 0x000fe200078e002b */
[----:B------:R-:W-:-:S07]  /*25560*/  MOV R38, 0x25580 ;  /* 0x0002558000267802 */ /* 0x000fce0000000f00 */
[----:B----4-:R-:W-:Y:S05]  /*25570*/  CALL.REL.NOINC `($__internal_1_$__cuda_sm3x_div_rn_noftz_f32_slowpath) ;  /* 0x000001cc00d47944 */ /* 0x010fea0003c00000 */
[----:B------:R-:W-:-:S07]  /*25580*/  MOV R32, R34 ;  /* 0x0000002200207202 */ /* 0x000fce0000000f00 */
.L_x_1000:
[----:B------:R-:W-:Y:S05]  /*25590*/  BSYNC.RECONVERGENT B4 ;  /* 0x0000000000047941 */ /* 0x000fea0003800200 */
.L_x_999:
        /* <DEDUP_REMOVED lines=13> */
.L_x_1002:
[----:B------:R-:W-:Y:S05]  /*25670*/  BSYNC.RECONVERGENT B4 ;  /* 0x0000000000047941 */ /* 0x000fea0003800200 */
.L_x_1001:
        /* <DEDUP_REMOVED lines=8> */
[----:B------:R-:W-:Y:S02]  /*25700*/  FMUL R41, R30, R41 ;  /* 0x000000291e297220 */ /* 0x000fe40000400000 */
[----:B------:R-:W-:-:S02]  /*25710*/  FADD R79, -R32, -RZ ;  /* 0x800000ff204f7221 */ /* 0x000fc40000000100 */
[C---:B------:R-:W-:Y:S01]  /*25720*/  FFMA R34, R28.reuse, R33, R41 ;  /* 0x000000211c227223 */ /* 0x040fe20000000029 */
[----:B------:R-:W-:Y:S01]  /*25730*/  FADD R41, -R28, -RZ ;  /* 0x800000ff1c297221 */ /* 0x000fe20000000100 */
[----:B------:R-:W-:Y:S01]  /*25740*/  FFMA R33, -R15, R38, 1 ;  /* 0x3f8000000f217423 */ /* 0x000fe20000000126 */
[----:B------:R-:W-:Y:S01]  /*25750*/  FMUL R28, R29, R29 ;  /* 0x0000001d1d1c7220 */ /* 0x000fe20000400000 */
[----:B------:R-:W-:Y:S01]  /*25760*/  FFMA R35, R31, R32, R34 ;  /* 0x000000201f237223 */ /* 0x000fe20000000022 */
[----:B------:R1:W-:Y:S02]  /*25770*/  STL [R78+0xf68], R79 ;  /* 0x000f684f4e007387 */ /* 0x0003e40000100800 */
[----:B------:R-:W-:Y:S01]  /*25780*/  FMUL R89, R28, 81 ;  /* 0x42a200001c597820 */ /* 0x000fe20000400000 */
[C---:B0-----:R-:W-:Y:S01]  /*25790*/  FFMA R39, -R43.reuse, R40, 1 ;  /* 0x3f8000002b277423 */ /* 0x041fe20000000128 */
[----:B------:R1:W-:Y:S02]  /*257a0*/  STL [R78+0xd84], R33 ;  /* 0x000d84214e007387 */ /* 0x0003e40000100800 */
[----:B------:R-:W0:Y:S01]  /*257b0*/  FCHK P0, R89, R43 ;  /* 0x0000002b59007302 */ /* 0x000e220000000000 */
[----:B------:R-:W-:Y:S01]  /*257c0*/  FFMA R28, R40, R39, R40 ;  /* 0x00000027281c7223 */ /* 0x000fe20000000028 */
[----:B------:R1:W-:Y:S03]  /*257d0*/  STL [R78+0xba0], R41 ;  /* 0x000ba0294e007387 */ /* 0x0003e60000100800 */
[----:B------:R-:W-:Y:S01]  /*257e0*/  FFMA R32, R28, R89, RZ ;  /* 0x000000591c207223 */ /* 0x000fe200000000ff */
[----:B------:R1:W-:Y:S03]  /*257f0*/  STL [R78+0x114c], R35 ;  /* 0x00114c234e007387 */ /* 0x0003e60000100800 */
[----:B------:R-:W-:-:S04]  /*25800*/  FFMA R39, -R43, R32, R89 ;  /* 0x000000202b277223 */ /* 0x000fc80000000159 */
[----:B------:R-:W-:Y:S01]  /*25810*/  FFMA R28, R28, R39, R32 ;  /* 0x000000271c1c7223 */ /* 0x000fe20000000020 */
[----:B0-----:R-:W-:Y:S06]  /*25820*/  @!P0 BRA `(.L_x_1004) ;  /* 0x0000000000108947 */ /* 0x001fec0003800000 */
[----:B------:R-:W-:Y:S02]  /*25830*/  MOV R39, R43 ;  /* 0x0000002b00277202 */ /* 0x000fe40000000f00 */
[----:B------:R-:W-:-:S07]  /*25840*/  MOV R38, 0x25860 ;  /* 0x0002586000267802 */ /* 0x000fce0000000f00 */
[----:B-1--4-:R-:W-:Y:S05]  /*25850*/  CALL.REL.NOINC `($__internal_1_$__cuda_sm3x_div_rn_noftz_f32_slowpath) ;  /* 0x000001cc001c7944 */ /* 0x012fea0003c00000 */
[----:B------:R-:W-:-:S07]  /*25860*/  MOV R28, R34 ;  /* 0x00000022001c7202 */ /* 0x000fce0000000f00 */
.L_x_1004:
[----:B------:R-:W-:Y:S05]  /*25870*/  BSYNC.RECONVERGENT B4 ;  /* 0x0000000000047941 */ /* 0x000fea0003800200 */
.L_x_1003:
[----:B------:R-:W1:Y:S01]  /*25880*/  MUFU.RCP R32, R9 ;  /* 0x0000000900207308 */ /* 0x000e620000001000 */
[----:B------:R-:W-:Y:S01]  /*25890*/  FMUL R89, R75, R29 ;  /* 0x0000001d4b597220 */ /* 0x000fe20000400000 */
[----:B------:R-:W-:Y:S06]  /*258a0*/  BSSY.RECONVERGENT B4, `(.L_x_1005) ;  /* 0x000000b000047945 */ /* 0x000fec0003800200 */
[----:B------:R-:W0:Y:S01]  /*258b0*/  FCHK P0, R89, R9 ;  /* 0x0000000959007302 */ /* 0x000e220000000000 */
[----:B-1----:R-:W-:-:S04]  /*258c0*/  FFMA R33, R32, -R9, 1 ;  /* 0x3f80000020217423 */ /* 0x002fc80000000809 */
[----:B------:R-:W-:-:S04]  /*258d0*/  FFMA R29, R32, R33, R32 ;  /* 0x00000021201d7223 */ /* 0x000fc80000000020 */
[----:B------:R-:W-:-:S04]  /*258e0*/  FFMA R32, R29, R89, RZ ;  /* 0x000000591d207223 */ /* 0x000fc800000000ff */
[----:B------:R-:W-:-:S04]  /*258f0*/  FFMA R33, R32, -R9, R89 ;  /* 0x8000000920217223 */ /* 0x000fc80000000059 */
[----:B------:R-:W-:Y:S01]  /*25900*/  FFMA R34, R29, R33, R32 ;  /* 0x000000211d227223 */ /* 0x000fe20000000020 */
[----:B0-----:R-:W-:Y:S06]  /*25910*/  @!P0 BRA `(.L_x_1006) ;  /* 0x00000000000c8947 */ /* 0x001fec0003800000 */
[----:B------:R-:W-:Y:S01]  /*25920*/  IMAD.MOV.U32 R39, RZ, RZ, R9 ;  /* 0x000000ffff277224 */ /* 0x000fe200078e0009 */
[----:B------:R-:W-:-:S07]  /*25930*/  MOV R38, 0x25950 ;  /* 0x0002595000267802 */ /* 0x000fce0000000f00 */
[----:B----4-:R-:W-:Y:S05]  /*25940*/  CALL.REL.NOINC `($__internal_1_$__cuda_sm3x_div_rn_noftz_f32_slowpath) ;  /* 0x000001c800e07944 */ /* 0x010fea0003c00000 */
.L_x_1006:
[----:B------:R-:W-:Y:S05]  /*25950*/  BSYNC.RECONVERGENT B4 ;  /* 0x0000000000047941 */ /* 0x000fea0003800200 */
.L_x_1005:
[----:B------:R-:W2:Y:S04]  /*25960*/  LDL.64 R32, [R78+0x5f4] ;  /* 0x0005f4004e207983 */ /* 0x000ea80000100a00 */
[----:B------:R-:W3:Y:S01]  /*25970*/  LDL R82, [R78+0x40c] ;  /* 0x00040c004e527983 */ /* 0x000ee20000100800 */
[--C-:B------:R-:W-:Y:S01]  /*25980*/  FADD R38, R75, R28.reuse ;  /* 0x0000001c4b267221 */ /* 0x100fe20000000000 */
[C-C-:B------:R-:W-:Y:S01]  /*25990*/  FADD R29, -R34.reuse, R28.reuse ;  /* 0x0000001c221d7221 */ /* 0x140fe20000000100 */
[----:B------:R-:W-:Y:S01]  /*259a0*/  FADD R35, R34, R28 ;  /* 0x0000001c22237221 */ /* 0x000fe20000000000 */
[----:B------:R-:W-:Y:S01]  /*259b0*/  BSSY.RECONVERGENT B4, `(.L_x_1007) ;  /* 0x000001c000047945 */ /* 0x000fe20003800200 */
[----:B------:R-:W-:Y:S01]  /*259c0*/  FFMA R40, R15, R38, 1 ;  /* 0x3f8000000f287423 */ /* 0x000fe20000000026 */
[----:B------:R-:W0:Y:S01]  /*259d0*/  MUFU.RCP R34, R43 ;  /* 0x0000002b00227308 */ /* 0x000e220000001000 */
[C---:B------:R-:W-:Y:S01]  /*259e0*/  FMUL R29, R14.reuse, R29 ;  /* 0x0000001d0e1d7220 */ /* 0x040fe20000400000 */
[----:B------:R-:W-:Y:S01]  /*259f0*/  FMUL R35, R14, R35 ;  /* 0x000000230e237220 */ /* 0x000fe20000400000 */
[----:B------:R-:W-:-:S02]  /*25a00*/  FMUL R39, R31, R40 ;  /* 0x000000281f277220 */ /* 0x000fc40000400000 */
[----:B------:R-:W-:Y:S01]  /*25a10*/  FADD R41, -R29, -RZ ;  /* 0x800000ff1d297221 */ /* 0x000fe20000000100 */
[----:B------:R-:W-:Y:S01]  /*25a20*/  FADD R79, -R35, -RZ ;  /* 0x800000ff234f7221 */ /* 0x000fe20000000100 */
[----:B------:R-:W-:Y:S01]  /*25a30*/  FFMA R30, R30, R29, R39 ;  /* 0x0000001d1e1e7223 */ /* 0x000fe20000000027 */
[----:B------:R-:W-:Y:S02]  /*25a40*/  FFMA R39, -R15, R38, 1 ;  /* 0x3f8000000f277423 */ /* 0x000fe40000000126 */
        /* <DEDUP_REMOVED lines=16> */
[----:B----4-:R-:W-:Y:S05]  /*25b50*/  CALL.REL.NOINC `($__internal_1_$__cuda_sm3x_div_rn_noftz_f32_slowpath) ;  /* 0x000001c8005c7944 */ /* 0x010fea0003c00000 */
[----:B------:R-:W-:-:S07]  /*25b60*/  MOV R28, R34 ;  /* 0x00000022001c7202 */ /* 0x000fce0000000f00 */
.L_x_1008:
[----:B------:R-:W-:Y:S05]  /*25b70*/  BSYNC.RECONVERGENT B4 ;  /* 0x0000000000047941 */ /* 0x000fea0003800200 */
.L_x_1007:
        /* <DEDUP_REMOVED lines=13> */
.L_x_1010:
[----:B------:R-:W-:Y:S05]  /*25c50*/  BSYNC.RECONVERGENT B4 ;  /* 0x0000000000047941 */ /* 0x000fea0003800200 */
.L_x_1009:
        /* <DEDUP_REMOVED lines=12> */
[C---:B------:R-:W-:Y:S01]  /*25d20*/  IADD3 R28, PT, PT, R80.reuse, 0x3, RZ ;  /* 0x00000003501c7810 */ /* 0x040fe20007ffe0ff */
[----:B------:R-:W-:Y:S02]  /*25d30*/  VIADD R80, R80, 0x4 ;  /* 0x0000000450507836 */ /* 0x000fe40000000000 */
[----:B------:R-:W-:Y:S01]  /*25d40*/  FFMA R31, R33, R34, R38 ;  /* 0x00000022211f7223 */ /* 0x000fe20000000026 */
        /* <DEDUP_REMOVED lines=8> */
[----:B------:R-:W0:Y:S01]  /*25dd0*/  MUFU.RCP R34, R43 ;  /* 0x0000002b00227308 */ /* 0x000e220000001000 */
        /* <DEDUP_REMOVED lines=12> */
[----:B----4-:R-:W-:Y:S05]  /*25ea0*/  CALL.REL.NOINC `($__internal_1_$__cuda_sm3x_div_rn_noftz_f32_slowpath) ;  /* 0x000001c400887944 */ /* 0x010fea0003c00000 */
[----:B------:R-:W-:-:S07]  /*25eb0*/  MOV R28, R34 ;  /* 0x00000022001c7202 */ /* 0x000fce0000000f00 */
.L_x_1014:
[----:B------:R-:W-:Y:S05]  /*25ec0*/  BSYNC.RECONVERGENT B4 ;  /* 0x0000000000047941 */ /* 0x000fea0003800200 */
.L_x_1013:
        /* <DEDUP_REMOVED lines=13> */
.L_x_1016:
[----:B------:R-:W-:Y:S05]  /*25fa0*/  BSYNC.RECONVERGENT B4 ;  /* 0x0000000000047941 */ /* 0x000fea0003800200 */
.L_x_1015:
        /* <DEDUP_REMOVED lines=20> */
[----:B------:R-:W1:Y:S01]  /*260f0*/  MUFU.RCP R32, R43 ;  /* 0x0000002b00207308 */ /* 0x000e620000001000 */
[----:B------:R-:W-:Y:S01]  /*26100*/  BSSY.RECONVERGENT B4, `(.L_x_1017) ;  /* 0x000000e000047945 */ /* 0x000fe20003800200 */
[----:B-1----:R-:W-:Y:S01]  /*26110*/  FFMA R31, -R43, R32, 1 ;  /* 0x3f8000002b1f7423 */ /* 0x002fe20000000120 */
        /* <DEDUP_REMOVED lines=11> */
[----:B------:R-:W-:-:S07]  /*261d0*/  IMAD.MOV.U32 R28, RZ, RZ, R34 ;  /* 0x000000ffff1c7224 */ /* 0x000fce00078e0022 */
.L_x_1018:
[----:B------:R-:W-:Y:S05]  /*261e0*/  BSYNC.RECONVERGENT B4 ;  /* 0x0000000000047941 */ /* 0x000fea0003800200 */
.L_x_1017:
        /* <DEDUP_REMOVED lines=13> */
.L_x_1020:
[----:B------:R-:W-:Y:S05]  /*262c0*/  BSYNC.RECONVERGENT B4 ;  /* 0x0000000000047941 */ /* 0x000fea0003800200 */
.L_x_1019:
        /* <DEDUP_REMOVED lines=20> */
[----:B------:R-:W3:Y:S01]  /*26410*/  MUFU.RCP R34, R43 ;  /* 0x0000002b00227308 */ /* 0x000ee20000001000 */
[----:B------:R-:W-:Y:S01]  /*26420*/  BSSY.RECONVERGENT B4, `(.L_x_1021) ;  /* 0x000000e000047945 */ /* 0x000fe20003800200 */
[----:B---3--:R-:W-:Y:S01]  /*26430*/  FFMA R31, -R43, R34, 1 ;  /* 0x3f8000002b1f7423 */ /* 0x008fe20000000122 */
        /* <DEDUP_REMOVED lines=12> */
.L_x_1022:
[----:B------:R-:W-:Y:S05]  /*26500*/  BSYNC.RECONVERGENT B4 ;  /* 0x0000000000047941 */ /* 0x000fea0003800200 */
.L_x_1021:
        /* <DEDUP_REMOVED lines=13> */
.L_x_1024:
[----:B------:R-:W-:Y:S05]  /*265e0*/  BSYNC.RECONVERGENT B4 ;  /* 0x0000000000047941 */ /* 0x000fea0003800200 */
.L_x_1023:
[----:B------:R-:W2:Y:S01]  /*265f0*/  LDL R38, [R78+0x604] ;  /* 0x000604004e267983 */ /* 0x000ea20000100800 */
        /* <DEDUP_REMOVED lines=11> */
[----:B------:R0:W-:Y:S04]  /*266b0*/  STL [R78+0xbb4], R31 ;  /* 0x000bb41f4e007387 */ /* 0x0001e80000100800 */
[----:B------:R0:W-:Y:S04]  /*266c0*/  STL [R78+0xd98], R29 ;  /* 0x000d981d4e007387 */ /* 0x0001e80000100800 */
[----:B------:R0:W-:Y:S01]  /*266d0*/  STL [R78+0xf7c], R35 ;  /* 0x000f7c234e007387 */ /* 0x0001e20000100800 */
[----:B--2---:R-:W-:-:S05]  /*266e0*/  FFMA R33, R33, R38, R30 ;  /* 0x0000002621217223 */ /* 0x004fca000000001e */
[----:B------:R0:W-:Y:S02]  /*266f0*/  STL [R78+0x1160], R33 ;  /* 0x001160214e007387 */ /* 0x0001e40000100800 */
.L_x_1012:
[----:B------:R-:W2:Y:S04]  /*26700*/  LDL R28, [R1+0xba0] ;  /* 0x000ba000011c7983 */ /* 0x000ea80000100800 */
[----:B0-----:R-:W2:Y:S02]  /*26710*/  LDL R29, [R1+0x114c] ;  /* 0x00114c00011d7983 */ /* 0x001ea40000100800 */
[----:B--2---:R-:W-:-:S05]  /*26720*/  FFMA R28, -R10, R28, R29 ;  /* 0x0000001c0a1c7223 */ /* 0x004fca000000011d */
[----:B------:R0:W-:Y:S04]  /*26730*/  STL [R1+0x114c], R28 ;  /* 0x00114c1c01007387 */ /* 0x0001e80000100800 */
[----:B------:R-:W2:Y:S04]  /*26740*/  LDL R30, [R45+0xf68] ;  /* 0x000f68002d1e7983 */ /* 0x000ea80000100800 */
[----:B------:R-:W2:Y:S02]  /*26750*/  LDL R32, [R45+0x114c] ;  /* 0x00114c002d207983 */ /* 0x000ea40000100800 */
[----:B--2---:R-:W-:Y:S01]  /*26760*/  FFMA R30, -R71, R30, R32 ;  /* 0x0000001e471e7223 */ /* 0x004fe20000000120 */
[----:B------:R-:W-:-:S04]  /*26770*/  IMAD.MOV.U32 R32, RZ, RZ, RZ ;  /* 0x000000ffff207224 */ /* 0x000fc800078e00ff */
[----:B------:R0:W-:Y:S03]  /*26780*/  STL [R45+0x114c], R30 ;  /* 0x00114c1e2d007387 */ /* 0x0001e60000100800 */
.L_x_1025:
[----:B--2---:R-:W-:-:S05]  /*26790*/  LEA R82, R32, R1, 0x2 ;  /* 0x0000000120527211 */ /* 0x004fca00078e10ff */
[----:B0-----:R-:W2:Y:S04]  /*267a0*/  LDL R28, [R82+0xba0] ;  /* 0x000ba000521c7983 */ /* 0x001ea80000100800 */
[----:B------:R-:W5:Y:S04]  /*267b0*/  LDL R29, [R82+0xd84] ;  /* 0x000d8400521d7983 */ /* 0x000f680000100800 */
[----:B------:R-:W4:Y:S04]  /*267c0*/  LDL R30, [R82+0xf68] ;  /* 0x000f6800521e7983 */ /* 0x000f280000100800 */
        /* <DEDUP_REMOVED lines=13> */
[----:B------:R-:W-:-:S04]  /*268a0*/  IADD3 R32, PT, PT, R32, 0x4, RZ ;  /* 0x0000000420207810 */ /* 0x000fc80007ffe0ff */
[----:B------:R-:W-:Y:S01]  /*268b0*/  ISETP.NE.AND P0, PT, R32, R61, PT ;  /* 0x0000003d2000720c */ /* 0x000fe20003f05270 */
[----:B--2---:R2:W-:Y:S04]  /*268c0*/  STL [R82+0x1330], R28 ;  /* 0x0013301c52007387 */ /* 0x0045e80000100800 */
[----:B-----5:R2:W-:Y:S04]  /*268d0*/  STL [R82+0x1514], R29 ;  /* 0x0015141d52007387 */ /* 0x0205e80000100800 */
[----:B----4-:R2:W-:Y:S04]  /*268e0*/  STL [R82+0x16f8], R30 ;  /* 0x0016f81e52007387 */ /* 0x0105e80000100800 */
        /* <DEDUP_REMOVED lines=42> */
.L_x_1026:
[----:B-1----:R-:W0:Y:S04]  /*26b90*/  LDL R32, [R1+0x1514] ;  /* 0x0015140001207983 */ /* 0x002e280000100800 */
[----:B------:R-:W3:Y:S01]  /*26ba0*/  LDL R89, [R1+0x16f8] ;  /* 0x0016f80001597983 */ /* 0x000ee20000100800 */
[----:B------:R-:W-:Y:S01]  /*26bb0*/  BSSY.RECONVERGENT B4, `(.L_x_1027) ;  /* 0x000000c000047945 */ /* 0x000fe20003800200 */
[----:B0-2---:R-:W0:Y:S08]  /*26bc0*/  MUFU.RCP R28, R32 ;  /* 0x00000020001c7308 */ /* 0x005e300000001000 */
[----:B---3--:R-:W1:Y:S01]  /*26bd0*/  FCHK P0, R89, R32 ;  /* 0x0000002059007302 */ /* 0x008e620000000000 */
        /* <DEDUP_REMOVED lines=9> */
.L_x_1028:
[----:B------:R-:W-:Y:S05]  /*26c70*/  BSYNC.RECONVERGENT B4 ;  /* 0x0000000000047941 */ /* 0x000fea0003800200 */
.L_x_1027:
        /* <DEDUP_REMOVED lines=15> */
.L_x_1030:
[----:B------:R-:W-:Y:S05]  /*26d70*/  BSYNC.RECONVERGENT B4 ;  /* 0x0000000000047941 */ /* 0x000fea0003800200 */
.L_x_1029:
[----:B------:R0:W-:Y:S01]  /*26d80*/  STL [R1+0x18dc], R28 ;  /* 0x0018dc1c01007387 */ /* 0x0001e20000100800 */
[----:B------:R-:W-:-:S07]  /*26d90*/  HFMA2 R79, -RZ, RZ, 0, 5.9604644775390625e-08 ;  /* 0x00000001ff4f7431 */ /* 0x000fce00000001ff */
.L_x_1047:
[C---:B------:R-:W-:Y:S02]  /*26da0*/  LEA R29, R79.reuse, R1, 0x2 ;  /* 0x000000014f1d7211 */ /* 0x040fe400078e10ff */
[----:B------:R-:W-:-:S03]  /*26db0*/  LEA R75, R79, R19, 0x2 ;  /* 0x000000134f4b7211 */ /* 0x000fc600078e10ff */
[----:B------:R-:W2:Y:S04]  /*26dc0*/  LDL R31, [R29+0x1514] ;  /* 0x001514001d1f7983 */ /* 0x000ea80000100800 */
[----:B------:R-:W2:Y:S04]  /*26dd0*/  LDL R32, [R29+0x1330] ;  /* 0x001330001d207983 */ /* 0x000ea80000100800 */
[----:B------:R-:W2:Y:S01]  /*26de0*/  LDL R30, [R75+-0x4] ;  /* 0xfffffc004b1e7983 */ /* 0x000ea20000100800 */
[----:B------:R-:W-:Y:S02]  /*26df0*/  ISETP.NE.AND P0, PT, R79, R24, PT ;  /* 0x000000184f00720c */ /* 0x000fe40003f05270 */
[----:B0-----:R-:W-:Y:S01]  /*26e00*/  MOV R28, R79 ;  /* 0x0000004f001c7202 */ /* 0x001fe20000000f00 */
[----:B--2---:R-:W-:Y:S01]  /*26e10*/  FFMA R31, -R32, R30, R31 ;  /* 0x0000001e201f7223 */ /* 0x004fe2000000011f */
[----:B------:R-:W-:-:S09]  /*26e20*/  IMAD.MOV.U32 R30, RZ, RZ, RZ ;  /* 0x000000ffff1e7224 */ /* 0x000fd200078e00ff */
        /* <DEDUP_REMOVED lines=15> */
.L_x_1032:
[----:B------:R-:W-:Y:S05]  /*26f20*/  BSYNC.RECONVERGENT B4 ;  /* 0x0000000000047941 */ /* 0x000fea0003800200 */
.L_x_1031:
        /* <DEDUP_REMOVED lines=18> */
.L_x_1034:
[----:B------:R-:W-:Y:S05]  /*27050*/  BSYNC.RECONVERGENT B4 ;  /* 0x0000000000047941 */ /* 0x000fea0003800200 */
.L_x_1033:
        /* <DEDUP_REMOVED lines=21> */
.L_x_1036:
[----:B------:R-:W-:Y:S05]  /*271b0*/  BSYNC.RECONVERGENT B4 ;  /* 0x0000000000047941 */ /* 0x000fea0003800200 */
.L_x_1035:
        /* <DEDUP_REMOVED lines=16> */
.L_x_1038:
[----:B------:R-:W-:Y:S05]  /*272c0*/  BSYNC.RECONVERGENT B4 ;  /* 0x0000000000047941 */ /* 0x000fea0003800200 */
.L_x_1037:
        /* <DEDUP_REMOVED lines=21> */
.L_x_1040:
[----:B------:R-:W-:Y:S05]  /*27420*/  BSYNC.RECONVERGENT B4 ;  /* 0x0000000000047941 */ /* 0x000fea0003800200 */
.L_x_1039:
        /* <DEDUP_REMOVED lines=16> */
.L_x_1042:
[----:B------:R-:W-:Y:S05]  /*27530*/  BSYNC.RECONVERGENT B4 ;  /* 0x0000000000047941 */ /* 0x000fea0003800200 */
.L_x_1041:
        /* <DEDUP_REMOVED lines=21> */
.L_x_1044:
[----:B------:R-:W-:Y:S05]  /*27690*/  BSYNC.RECONVERGENT B4 ;  /* 0x0000000000047941 */ /* 0x000fea0003800200 */
.L_x_1043:
        /* <DEDUP_REMOVED lines=16> */
.L_x_1046:
[----:B------:R-:W-:Y:S05]  /*277a0*/  BSYNC.RECONVERGENT B4 ;  /* 0x0000000000047941 */ /* 0x000fea0003800200 */
.L_x_1045:
        /* <DEDUP_REMOVED lines=27> */
.L_x_1050:
[----:B------:R-:W-:Y:S05]  /*27960*/  BSYNC.RECONVERGENT B4 ;  /* 0x0000000000047941 */ /* 0x000fea0003800200 */
.L_x_1049:
        /* <DEDUP_REMOVED lines=18> */
.L_x_1052:
[----:B------:R-:W-:Y:S05]  /*27a90*/  BSYNC.RECONVERGENT B4 ;  /* 0x0000000000047941 */ /* 0x000fea0003800200 */
.L_x_1051:
[----:B------:R0:W-:Y:S01]  /*27aa0*/  STL [R78+0x10], R31 ;  /* 0x0000101f4e007387 */ /* 0x0001e20000100800 */
[----:B------:R-:W-:-:S13]  /*27ab0*/  ISETP.NE.AND P0, PT, R30, RZ, PT ;  /* 0x000000ff1e00720c */ /* 0x000fda0003f05270 */
[----:B0-----:R-:W-:Y:S05]  /*27ac0*/  @!P0 BRA `(.L_x_1048) ;  /* 0x00000004004c8947 */ /* 0x001fea0003800000 */
        /* <DEDUP_REMOVED lines=20> */
.L_x_1055:
[----:B------:R-:W-:Y:S05]  /*27c10*/  BSYNC.RECONVERGENT B4 ;  /* 0x0000000000047941 */ /* 0x000fea0003800200 */
.L_x_1054:
[----:B------:R-:W-:-:S07]  /*27c20*/  MOV R80, R34 ;  /* 0x0000002200507202 */ /* 0x000fce0000000f00 */
.L_x_1053:
        /* <DEDUP_REMOVED lines=18> */
.L_x_1057:
[----:B------:R-:W-:Y:S05]  /*27d50*/  BSYNC.RECONVERGENT B4 ;  /* 0x0000000000047941 */ /* 0x000fea0003800200 */
.L_x_1056:
        /* <DEDUP_REMOVED lines=24> */
.L_x_1059:
[----:B------:R-:W-:Y:S05]  /*27ee0*/  BSYNC.RECONVERGENT B4 ;  /* 0x0000000000047941 */ /* 0x000fea0003800200 */
.L_x_1058:
        /* <DEDUP_REMOVED lines=15> */
.L_x_1061:
[----:B------:R-:W-:Y:S05]  /*27fe0*/  BSYNC.RECONVERGENT B4 ;  /* 0x0000000000047941 */ /* 0x000fea0003800200 */
.L_x_1060:
[----:B------:R0:W-:Y:S02]  /*27ff0*/  STL [R78+0x18], R34 ;  /* 0x000018224e007387 */ /* 0x0001e40000100800 */
.L_x_1048:
[----:B------:R1:W-:Y:S04]  /*28000*/  STL [R1+0x7d0], R10 ;  /* 0x0007d00a01007387 */ /* 0x0003e80000100800 */
[----:B------:R1:W-:Y:S04]  /*28010*/  STL [R26+0x7d0], R71 ;  /* 0x0007d0471a007387 */ /* 0x0003e80000100800 */
[----:B------:R-:W2:Y:S01]  /*28020*/  LDL R29, [R45+0x18dc] ;  /* 0x0018dc002d1d7983 */ /* 0x000ea20000100800 */
[----:B------:R-:W-:-:S03]  /*28030*/  MOV R28, R44 ;  /* 0x0000002c001c7202 */ /* 0x000fc60000000f00 */
[----:B--2---:R1:W-:Y:S01]  /*28040*/  STL [R26+0x7cc], R29 ;  /* 0x0007cc1d1a007387 */ /* 0x0043e20000100800 */
[----:B------:R-:W-:Y:S05]  /*28050*/  @!P5 BRA `(.L_x_1062) ;  /* 0x000000000048d947 */ /* 0x000fea0003800000 */
[----:B------:R-:W1:Y:S04]  /*28060*/  LDL R28, [R64+0x18dc] ;  /* 0x0018dc00401c7983 */ /* 0x000e680000100800 */
[----:B------:R-:W1:Y:S01]  /*28070*/  LDL R30, [R64+0x1ac0] ;  /* 0x001ac000401e7983 */ /* 0x000e620000100800 */
[----:B------:R-:W-:Y:S01]  /*28080*/  ISETP.NE.AND P0, PT, R62, 0x1, PT ;  /* 0x000000013e00780c */ /* 0x000fe20003f05270 */
[----:B-1----:R-:W-:Y:S01]  /*28090*/  FFMA R29, R29, -R30, R28 ;  /* 0x8000001e1d1d7223 */ /* 0x002fe2000000001c */
[----:B------:R-:W-:-:S04]  /*280a0*/  IMAD.MOV.U32 R28, RZ, RZ, R66 ;  /* 0x000000ffff1c7224 */ /* 0x000fc800078e0042 */
[----:B------:R2:W-:Y:S07]  /*280b0*/  STL [R26+0x7c8], R29 ;  /* 0x0007c81d1a007387 */ /* 0x0005ee0000100800 */
[----:B------:R-:W-:Y:S05]  /*280c0*/  @!P0 BRA `(.L_x_1062) ;  /* 0x00000000002c8947 */ /* 0x000fea0003800000 */
[----:B------:R-:W2:Y:S04]  /*280d0*/  LDL R28, [R69+0x18dc] ;  /* 0x0018dc00451c7983 */ /* 0x000ea80000100800 */
[----:B------:R-:W2:Y:S01]  /*280e0*/  LDL R30, [R69+0x1ac0] ;  /* 0x001ac000451e7983 */ /* 0x000ea20000100800 */
[----:B------:R-:W-:Y:S01]  /*280f0*/  ISETP.NE.AND P0, PT, R62, 0x2, PT ;  /* 0x000000023e00780c */ /* 0x000fe20003f05270 */
[----:B--2---:R-:W-:-:S05]  /*28100*/  FFMA R29, R29, -R30, R28 ;  /* 0x8000001e1d1d7223 */ /* 0x004fca000000001c */
[----:B------:R3:W-:Y:S07]  /*28110*/  STL [R26+0x7c4], R29 ;  /* 0x0007c41d1a007387 */ /* 0x0007ee0000100800 */
[----:B------:R-:W2:Y:S04]  /*28120*/  @P0 LDL R28, [R70+0x18dc] ;  /* 0x0018dc00461c0983 */ /* 0x000ea80000100800 */
[----:B------:R-:W2:Y:S02]  /*28130*/  @P0 LDL R30, [R70+0x1ac0] ;  /* 0x001ac000461e0983 */ /* 0x000ea40000100800 */
[----:B--2---:R-:W-:Y:S01]  /*28140*/  @P0 FFMA R31, R29, -R30, R28 ;  /* 0x8000001e1d1f0223 */ /* 0x004fe2000000001c */
[----:B------:R-:W-:-:S02]  /*28150*/  MOV R28, R68 ;  /* 0x00000044001c7202 */ /* 0x000fc40000000f00 */
[----:B------:R-:W-:Y:S02]  /*28160*/  @P0 MOV R28, R65 ;  /* 0x00000041001c0202 */ /* 0x000fe40000000f00 */
[----:B------:R3:W-:Y:S05]  /*28170*/  @P0 STL [R26+0x7c0], R31 ;  /* 0x0007c01f1a000387 */ /* 0x0007ea0000100800 */
.L_x_1062:
[----:B----4-:R-:W-:-:S05]  /*28180*/  LEA R33, R28, R1, 0x2 ;  /* 0x000000011c217211 */ /* 0x010fca00078e10ff */
[----:B-123--:R-:W2:Y:S04]  /*28190*/  LDL R29, [R33+0x18dc] ;  /* 0x0018dc00211d7983 */ /* 0x00eea80000100800 */
[----:B------:R-:W2:Y:S04]  /*281a0*/  LDL R30, [R33+0x1ac0] ;  /* 0x001ac000211e7983 */ /* 0x000ea80000100800 */
[----:B------:R-:W2:Y:S01]  /*281b0*/  LDL R31, [R33+0x7d8] ;  /* 0x0007d800211f7983 */ /* 0x000ea20000100800 */
[----:B------:R-:W-:-:S05]  /*281c0*/  IADD3 R32, PT, PT, R28, -0x1, RZ ;  /* 0xffffffff1c207810 */ /* 0x000fca0007ffe0ff */
[----:B------:R-:W-:Y:S02]  /*281d0*/  IMAD R38, R32, 0x4, R1 ;  /* 0x0000000420267824 */ /* 0x000fe400078e0201 */
        /* <DEDUP_REMOVED lines=10> */
[----:B0-----:R-:W-:-:S04]  /*28280*/  IADD3 R34, PT, PT, R28, -0x3, RZ ;  /* 0xfffffffd1c227810 */ /* 0x001fc80007ffe0ff */
[----:B------:R-:W-:Y:S01]  /*28290*/  LEA R34, R34, R1, 0x2 ;  /* 0x0000000122227211 */ /* 0x000fe200078e10ff */
[----:B--2---:R-:W-:-:S05]  /*282a0*/  FFMA R31, R30, -R32, R31 ;  /* 0x800000201e1f7223 */ /* 0x004fca000000001f */
[----:B------:R4:W-:Y:S04]  /*282b0*/  STL [R38+0x7d0], R31 ;  /* 0x0007d01f26007387 */ /* 0x0009e80000100800 */
[----:B------:R-:W2:Y:S04]  /*282c0*/  LDL R32, [R34+0x18dc] ;  /* 0x0018dc0022207983 */ /* 0x000ea80000100800 */
[----:B-1----:R-:W2:Y:S01]  /*282d0*/  LDL R29, [R34+0x1ac0] ;  /* 0x001ac000221d7983 */ /* 0x002ea20000100800 */
[C---:B------:R-:W-:Y:S01]  /*282e0*/  ISETP.GT.AND P0, PT, R28.reuse, 0x3, PT ;  /* 0x000000031c00780c */ /* 0x040fe20003f04270 */
[----:B------:R-:W-:-:S02]  /*282f0*/  VIADD R28, R28, 0xfffffffc ;  /* 0xfffffffc1c1c7836 */ /* 0x000fc40000000000 */
[----:B--2---:R-:W-:-:S05]  /*28300*/  FFMA R29, R31, -R29, R32 ;  /* 0x8000001d1f1d7223 */ /* 0x004fca0000000020 */
[----:B------:R4:W-:Y:S05]  /*28310*/  STL [R40+0x7d0], R29 ;  /* 0x0007d01d28007387 */ /* 0x0009ea0000100800 */
[----:B------:R-:W-:Y:S05]  /*28320*/  @P0 BRA `(.L_x_1062) ;  /* 0xfffffffc00940947 */ /* 0x000fea000383ffff */
[----:B------:R-:W-:Y:S01]  /*28330*/  HFMA2 R78, -RZ, RZ, 0, 0 ;  /* 0x00000000ff4e7431 */ /* 0x000fe200000001ff */
[----:B------:R-:W-:Y:S06]  /*28340*/  BSSY.RECONVERGENT B4, `(.L_x_1063) ;  /* 0x000027e000047945 */ /* 0x000fec0003800200 */
.L_x_1139:
[----:B0---4-:R-:W2:Y:S04]  /*28350*/  LDL R29, [R1+0x7d4] ;  /* 0x0007d400011d7983 */ /* 0x011ea80000100800 */
[----:B------:R-:W2:Y:S01]  /*28360*/  LDL R28, [R1+0x9bc] ;  /* 0x0009bc00011c7983 */ /* 0x000ea20000100800 */
[----:B------:R-:W-:Y:S01]  /*28370*/  BSSY.RELIABLE B0, `(.L_x_1064) ;  /* 0x000000d000007945 */ /* 0x000fe20003800100 */
[----:B--2---:R-:W-:-:S13]  /*28380*/  FSETP.GEU.AND P0, PT, R29, R28, PT ;  /* 0x0000001c1d00720b */ /* 0x004fda0003f0e000 */
[----:B------:R-:W-:Y:S05]  /*28390*/  @!P0 BRA `(.L_x_1065) ;  /* 0x0000000000288947 */ /* 0x000fea0003800000 */
[----:B------:R-:W-:-:S07]  /*283a0*/  MOV R28, 0x1 ;  /* 0x00000001001c7802 */ /* 0x000fce0000000f00 */
.L_x_1067:
        /* <DEDUP_REMOVED lines=9> */
.L_x_1065:
[----:B------:R-:W-:Y:S05]  /*28440*/  BSYNC.RELIABLE B0 ;  /* 0x0000000000007941 */ /* 0x000fea0003800100 */
.L_x_1064:
[----:B------:R-:W-:Y:S01]  /*28450*/  BSSY.RECONVERGENT B0, `(.L_x_1068) ;  /* 0x0000046000007945 */ /* 0x000fe20003800200 */
[----:B------:R-:W-:-:S07]  /*28460*/  IMAD.MOV.U32 R28, RZ, RZ, 0x1 ;  /* 0x00000001ff1c7424 */ /* 0x000fce00078e00ff */
.L_x_1069:
        /* <DEDUP_REMOVED lines=9> */
[----:B--2---:R-:W-:-:S13]  /*28500*/  FSETP.GEU.AND P2, PT, R29, R41, PT ;  /* 0x000000291d00720b */ /* 0x004fda0003f4e000 */
[----:B------:R-:W2:Y:S04]  /*28510*/  @P2 LDL R29, [R80+0xb9c] ;  /* 0x000b9c00501d2983 */ /* 0x000ea80000100800 */
[----:B------:R-:W4:Y:S04]  /*28520*/  @P2 LDL R30, [R80+0xd80] ;  /* 0x000d8000501e2983 */ /* 0x000f280000100800 */
[----:B------:R-:W4:Y:S04]  /*28530*/  @P2 LDL R31, [R80+0xf64] ;  /* 0x000f6400501f2983 */ /* 0x000f280000100800 */
[----:B------:R-:W4:Y:S01]  /*28540*/  @P2 LDL R32, [R80+0x1148] ;  /* 0x0011480050202983 */ /* 0x000f220000100800 */
[----:B------:R-:W-:-:S02]  /*28550*/  @!P2 MOV R83, 0x3f800000 ;  /* 0x3f8000000053a802 */ /* 0x000fc40000000f00 */
[----:B---3--:R-:W-:Y:S02]  /*28560*/  FSETP.GEU.AND P1, PT, R35, R79, PT ;  /* 0x0000004f2300720b */ /* 0x008fe40003f2e000 */
[----:B-----5:R-:W-:-:S11]  /*28570*/  FSETP.GEU.AND P0, PT, R38, R81, PT ;  /* 0x000000512600720b */ /* 0x020fd60003f0e000 */
[----:B------:R-:W3:Y:S04]  /*28580*/  @P1 LDL R35, [R80+0xba4] ;  /* 0x000ba40050231983 */ /* 0x000ee80000100800 */
[----:B------:R-:W5:Y:S04]  /*28590*/  @P1 LDL R38, [R80+0xd88] ;  /* 0x000d880050261983 */ /* 0x000f680000100800 */
[----:B------:R-:W5:Y:S04]  /*285a0*/  @P1 LDL R39, [R80+0xf6c] ;  /* 0x000f6c0050271983 */ /* 0x000f680000100800 */
[----:B------:R-:W5:Y:S04]  /*285b0*/  @P1 LDL R40, [R80+0x1150] ;  /* 0x0011500050281983 */ /* 0x000f680000100800 */
[----:B------:R-:W5:Y:S04]  /*285c0*/  @P0 LDL R75, [R80+0x1154] ;  /* 0x00115400504b0983 */ /* 0x000f680000100800 */
[----:B--2---:R-:W-:Y:S04]  /*285d0*/  @P2 STL [R80+0x132c], R29 ;  /* 0x00132c1d50002387 */ /* 0x004fe80000100800 */
[----:B----4-:R-:W-:Y:S04]  /*285e0*/  @P2 STL [R80+0x1510], R30 ;  /* 0x0015101e50002387 */ /* 0x010fe80000100800 */
[----:B------:R-:W-:Y:S04]  /*285f0*/  @P2 STL [R80+0x16f4], R31 ;  /* 0x0016f41f50002387 */ /* 0x000fe80000100800 */
[----:B------:R0:W-:Y:S04]  /*28600*/  @P2 STL [R80+0x18d8], R32 ;  /* 0x0018d82050002387 */ /* 0x0001e80000100800 */
[----:B------:R1:W-:Y:S04]  /*28610*/  @!P2 STL [R80+0x18d8], R41 ;  /* 0x0018d8295000a387 */ /* 0x0003e80000100800 */
[----:B------:R-:W-:Y:S04]  /*28620*/  @!P2 STL [R80+0x132c], RZ ;  /* 0x00132cff5000a387 */ /* 0x000fe80000100800 */
[----:B------:R-:W-:Y:S04]  /*28630*/  @!P2 STL [R80+0x16f4], RZ ;  /* 0x0016f4ff5000a387 */ /* 0x000fe80000100800 */
[----:B------:R2:W-:Y:S01]  /*28640*/  @!P2 STL [R80+0x1510], R83 ;  /* 0x001510535000a387 */ /* 0x0005e20000100800 */
[----:B------:R-:W-:-:S03]  /*28650*/  FSETP.GEU.AND P2, PT, R33, R34, PT ;  /* 0x000000222100720b */ /* 0x000fc60003f4e000 */
[----:B0-----:R-:W4:Y:S04]  /*28660*/  @P0 LDL R32, [R80+0xba8] ;  /* 0x000ba80050200983 */ /* 0x001f280000100800 */
[----:B------:R-:W4:Y:S04]  /*28670*/  @P0 LDL R33, [R80+0xd8c] ;  /* 0x000d8c0050210983 */ /* 0x000f280000100800 */
[----:B-1----:R-:W4:Y:S04]  /*28680*/  @P0 LDL R41, [R80+0xf70] ;  /* 0x000f700050290983 */ /* 0x002f280000100800 */
[----:B------:R-:W4:Y:S04]  /*28690*/  @P2 LDL R29, [R80+0xba0] ;  /* 0x000ba000501d2983 */ /* 0x000f280000100800 */
[----:B------:R-:W4:Y:S04]  /*286a0*/  @P2 LDL R30, [R80+0xd84] ;  /* 0x000d8400501e2983 */ /* 0x000f280000100800 */
[----:B------:R-:W4:Y:S04]  /*286b0*/  @P2 LDL R31, [R80+0xf68] ;  /* 0x000f6800501f2983 */ /* 0x000f280000100800 */
[----:B------:R-:W4:Y:S01]  /*286c0*/  @P2 LDL R34, [R80+0x114c] ;  /* 0x00114c0050222983 */ /* 0x000f220000100800 */
[----:B--2---:R-:W-:-:S03]  /*286d0*/  @!P1 MOV R83, 0x3f800000 ;  /* 0x3f80000000539802 */ /* 0x004fc60000000f00 */
[----:B---3--:R0:W-:Y:S01]  /*286e0*/  @P1 STL [R80+0x1334], R35 ;  /* 0x0013342350001387 */ /* 0x0081e20000100800 */
[----:B------:R-:W-:-:S03]  /*286f0*/  @!P0 MOV R85, 0x3f800000 ;  /* 0x3f80000000558802 */ /* 0x000fc60000000f00 */
[----:B-----5:R-:W-:Y:S01]  /*28700*/  @P1 STL [R80+0x1518], R38 ;  /* 0x0015182650001387 */ /* 0x020fe20000100800 */
[----:B0-----:R-:W-:-:S03]  /*28710*/  @!P2 IMAD.MOV.U32 R35, RZ, RZ, 0x3f800000 ;  /* 0x3f800000ff23a424 */ /* 0x001fc600078e00ff */
[----:B------:R-:W-:Y:S04]  /*28720*/  @P1 STL [R80+0x16fc], R39 ;  /* 0x0016fc2750001387 */ /* 0x000fe80000100800 */
[----:B------:R-:W-:Y:S04]  /*28730*/  @P1 STL [R80+0x18e0], R40 ;  /* 0x0018e02850001387 */ /* 0x000fe80000100800 */
[----:B------:R-:W-:Y:S04]  /*28740*/  @!P1 STL [R80+0x18e0], R79 ;  /* 0x0018e04f50009387 */ /* 0x000fe80000100800 */
[----:B------:R-:W-:Y:S04]  /*28750*/  @!P1 STL [R80+0x1334], RZ ;  /* 0x001334ff50009387 */ /* 0x000fe80000100800 */
[----:B------:R-:W-:Y:S04]  /*28760*/  @!P1 STL [R80+0x16fc], RZ ;  /* 0x0016fcff50009387 */ /* 0x000fe80000100800 */
[----:B------:R-:W-:Y:S04]  /*28770*/  @!P1 STL [R80+0x1518], R83 ;  /* 0x0015185350009387 */ /* 0x000fe80000100800 */
[----:B------:R-:W-:Y:S04]  /*28780*/  @P0 STL [R80+0x18e4], R75 ;  /* 0x0018e44b50000387 */ /* 0x000fe80000100800 */
[----:B------:R-:W-:Y:S04]  /*28790*/  @!P0 STL [R80+0x18e4], R81 ;  /* 0x0018e45150008387 */ /* 0x000fe80000100800 */
[----:B----4-:R0:W-:Y:S04]  /*287a0*/  @P0 STL [R80+0x1338], R32 ;  /* 0x0013382050000387 */ /* 0x0101e80000100800 */
[----:B------:R1:W-:Y:S04]  /*287b0*/  @P0 STL [R80+0x151c], R33 ;  /* 0x00151c2150000387 */ /* 0x0003e80000100800 */
[----:B------:R1:W-:Y:S01]  /*287c0*/  @P0 STL [R80+0x1700], R41 ;  /* 0x0017002950000387 */ /* 0x0003e20000100800 */
[----:B0-----:R-:W-:-:S03]  /*287d0*/  IADD3 R32, PT, PT, R28, 0x3, RZ ;  /* 0x000000031c207810 */ /* 0x001fc60007ffe0ff */
[----:B------:R1:W-:Y:S04]  /*287e0*/  @P2 STL [R80+0x1330], R29 ;  /* 0x0013301d50002387 */ /* 0x0003e80000100800 */
[----:B------:R1:W-:Y:S04]  /*287f0*/  @P2 STL [R80+0x1514], R30 ;  /* 0x0015141e50002387 */ /* 0x0003e80000100800 */
[----:B------:R1:W-:Y:S04]  /*28800*/  @P2 STL [R80+0x16f8], R31 ;  /* 0x0016f81f50002387 */ /* 0x0003e80000100800 */
[----:B------:R1:W-:Y:S04]  /*28810*/  @!P2 STL [R80+0x1514], R35 ;  /* 0x001514235000a387 */ /* 0x0003e80000100800 */
[----:B------:R1:W-:Y:S04]  /*28820*/  STL [R80+0x18dc], R34 ;  /* 0x0018dc2250007387 */ /* 0x0003e80000100800 */
[----:B------:R1:W-:Y:S04]  /*28830*/  @!P2 STL [R80+0x1330], RZ ;  /* 0x001330ff5000a387 */ /* 0x0003e80000100800 */
[----:B------:R1:W-:Y:S04]  /*28840*/  @!P2 STL [R80+0x16f8], RZ ;  /* 0x0016f8ff5000a387 */ /* 0x0003e80000100800 */
[----:B------:R1:W-:Y:S04]  /*28850*/  @!P0 STL [R80+0x151c], R85 ;  /* 0x00151c5550008387 */ /* 0x0003e80000100800 */
[----:B------:R1:W-:Y:S04]  /*28860*/  @!P0 STL [R80+0x1338], RZ ;  /* 0x001338ff50008387 */ /* 0x0003e80000100800 */
[----:B------:R1:W-:Y:S01]  /*28870*/  @!P0 STL [R80+0x1700], RZ ;  /* 0x001700ff50008387 */ /* 0x0003e20000100800 */
[----:B------:R-:W-:-:S02]  /*28880*/  ISETP.NE.AND P0, PT, R32, R61, PT ;  /* 0x0000003d2000720c */ /* 0x000fc40003f05270 */
[----:B------:R-:W-:-:S11]  /*28890*/  IADD3 R28, PT, PT, R28, 0x4, RZ ;  /* 0x000000041c1c7810 */ /* 0x000fd60007ffe0ff */
[----:B-1----:R-:W-:Y:S05]  /*288a0*/  @P0 BRA `(.L_x_1069) ;  /* 0xfffffff800f00947 */ /* 0x002fea000383ffff */
[----:B------:R-:W-:Y:S05]  /*288b0*/  BSYNC.RECONVERGENT B0 ;  /* 0x0000000000007941 */ /* 0x000fea0003800200 */
.L_x_1068:
        /* <DEDUP_REMOVED lines=16> */
.L_x_1073:
[----:B------:R-:W-:Y:S01]  /*289c0*/  HFMA2 R31, -RZ, RZ, 1.875, 0 ;  /* 0x3f800000ff1f7431 */ /* 0x000fe200000001ff */
[----:B------:R1:W-:Y:S04]  /*289d0*/  STL [R80+0x18e8], R29 ;  /* 0x0018e81d50007387 */ /* 0x0003e80000100800 */
[----:B------:R1:W-:Y:S04]  /*289e0*/  STL [R80+0x133c], RZ ;  /* 0x00133cff50007387 */ /* 0x0003e80000100800 */
[----:B------:R1:W-:Y:S04]  /*289f0*/  STL [R80+0x1520], R31 ;  /* 0x0015201f50007387 */ /* 0x0003e80000100800 */
[----:B------:R1:W-:Y:S02]  /*28a00*/  STL [R80+0x1704], RZ ;  /* 0x001704ff50007387 */ /* 0x0003e40000100800 */
.L_x_1074:
[----:B------:R-:W-:Y:S05]  /*28a10*/  BSYNC.RECONVERGENT B1 ;  /* 0x0000000000017941 */ /* 0x000fea0003800200 */
.L_x_1072:
[----:B------:R-:W-:-:S13]  /*28a20*/  ISETP.NE.AND P0, PT, R60, 0x1, PT ;  /* 0x000000013c00780c */ /* 0x000fda0003f05270 */
[----:B------:R-:W-:Y:S05]  /*28a30*/  @!P0 BRA `(.L_x_1071) ;  /* 0x0000000000988947 */ /* 0x000fea0003800000 */
[----:B0-----:R-:W2:Y:S04]  /*28a40*/  LDL R28, [R80+0x7e4] ;  /* 0x0007e400501c7983 */ /* 0x001ea80000100800 */
[----:B-1----:R-:W2:Y:S01]  /*28a50*/  LDL R29, [R80+0x9cc] ;  /* 0x0009cc00501d7983 */ /* 0x002ea20000100800 */
        /* <DEDUP_REMOVED lines=12> */
.L_x_1076:
[----:B------:R-:W-:Y:S01]  /*28b20*/  MOV R31, 0x3f800000 ;  /* 0x3f800000001f7802 */ /* 0x000fe20000000f00 */
[----:B------:R0:W-:Y:S04]  /*28b30*/  STL [R80+0x18ec], R29 ;  /* 0x0018ec1d50007387 */ /* 0x0001e80000100800 */
[----:B------:R0:W-:Y:S04]  /*28b40*/  STL [R80+0x1340], RZ ;  /* 0x001340ff50007387 */ /* 0x0001e80000100800 */
[----:B------:R0:W-:Y:S04]  /*28b50*/  STL [R80+0x1524], R31 ;  /* 0x0015241f50007387 */ /* 0x0001e80000100800 */
[----:B------:R0:W-:Y:S02]  /*28b60*/  STL [R80+0x1708], RZ ;  /* 0x001708ff50007387 */ /* 0x0001e40000100800 */
.L_x_1077:
[----:B------:R-:W-:Y:S05]  /*28b70*/  BSYNC.RECONVERGENT B1 ;  /* 0x0000000000017941 */ /* 0x000fea0003800200 */
.L_x_1075:
[----:B------:R-:W-:-:S13]  /*28b80*/  ISETP.NE.AND P0, PT, R60, 0x2, PT ;  /* 0x000000023c00780c */ /* 0x000fda0003f05270 */
[----:B------:R-:W-:Y:S05]  /*28b90*/  @!P0 BRA `(.L_x_1071) ;  /* 0x0000000000408947 */ /* 0x000fea0003800000 */
[----:B-1----:R-:W2:Y:S04]  /*28ba0*/  LDL R28, [R80+0x7e8] ;  /* 0x0007e800501c7983 */ /* 0x002ea80000100800 */
[----:B------:R-:W2:Y:S02]  /*28bb0*/  LDL R33, [R80+0x9d0] ;  /* 0x0009d00050217983 */ /* 0x000ea40000100800 */
[----:B--2---:R-:W-:-:S13]  /*28bc0*/  FSETP.GEU.AND P0, PT, R28, R33, PT ;  /* 0x000000211c00720b */ /* 0x004fda0003f0e000 */
[----:B------:R-:W2:Y:S04]  /*28bd0*/  @P0 LDL R28, [R80+0xbb4] ;  /* 0x000bb400501c0983 */ /* 0x000ea80000100800 */
[----:B0-----:R-:W3:Y:S04]  /*28be0*/  @P0 LDL R29, [R80+0xd98] ;  /* 0x000d9800501d0983 */ /* 0x001ee80000100800 */
[----:B------:R-:W4:Y:S04]  /*28bf0*/  @P0 LDL R30, [R80+0xf7c] ;  /* 0x000f7c00501e0983 */ /* 0x000f280000100800 */
[----:B------:R-:W5:Y:S01]  /*28c00*/  @P0 LDL R31, [R80+0x1160] ;  /* 0x00116000501f0983 */ /* 0x000f620000100800 */
[----:B------:R-:W-:-:S03]  /*28c10*/  @!P0 IMAD.MOV.U32 R35, RZ, RZ, 0x3f800000 ;  /* 0x3f800000ff238424 */ /* 0x000fc600078e00ff */
        /* <DEDUP_REMOVED lines=8> */
.L_x_1071:
[----:B------:R-:W-:Y:S05]  /*28ca0*/  BSYNC.RECONVERGENT B0 ;  /* 0x0000000000007941 */ /* 0x000fea0003800200 */
.L_x_1070:
        /* <DEDUP_REMOVED lines=26> */
.L_x_1080:
[----:B------:R-:W-:Y:S05]  /*28e50*/  BSYNC.RECONVERGENT B6 ;  /* 0x0000000000067941 */ /* 0x000fea0003800200 */
.L_x_1079:
[----:B------:R-:W-:Y:S05]  /*28e60*/  BSYNC.RECONVERGENT B5 ;  /* 0x0000000000057941 */ /* 0x000fea0003800200 */
.L_x_1078:
        /* <DEDUP_REMOVED lines=11> */
[----:B------:R-:W-:Y:S01]  /*28f20*/  MOV R89, R29 ;  /* 0x0000001d00597202 */ /* 0x000fe20000000f00 */
[----:B------:R-:W-:Y:S01]  /*28f30*/  IMAD.MOV.U32 R39, RZ, RZ, R28 ;  /* 0x000000ffff277224 */ /* 0x000fe200078e001c */
[----:B------:R-:W-:-:S07]  /*28f40*/  MOV R38, 0x28f60 ;  /* 0x00028f6000267802 */ /* 0x000fce0000000f00 */
[----:B------:R-:W-:Y:S05]  /*28f50*/  CALL.REL.NOINC `($__internal_1_$__cuda_sm3x_div_rn_noftz_f32_slowpath) ;  /* 0x00000194005c7944 */ /* 0x000fea0003c00000 */
.L_x_1082:
[----:B------:R-:W-:Y:S05]  /*28f60*/  BSYNC.RECONVERGENT B5 ;  /* 0x0000000000057941 */ /* 0x000fea0003800200 */
.L_x_1081:
[----:B------:R-:W-:Y:S01]  /*28f70*/  FSEL R34, R34, RZ, P4 ;  /* 0x000000ff22227208 */ /* 0x000fe20002000000 */
[----:B------:R-:W-:Y:S01]  /*28f80*/  HFMA2 R83, -RZ, RZ, 0, 5.9604644775390625e-08 ;  /* 0x00000001ff537431 */ /* 0x000fe200000001ff */
[----:B------:R-:W-:Y:S03]  /*28f90*/  BSSY.RECONVERGENT B5, `(.L_x_1083) ;  /* 0x00000c4000057945 */ /* 0x000fe60003800200 */
[----:B------:R0:W-:Y:S03]  /*28fa0*/  STL [R1+0x18dc], R34 ;  /* 0x0018dc2201007387 */ /* 0x0001e60000100800 */
.L_x_1110:
[C---:B------:R-:W-:Y:S02]  /*28fb0*/  LEA R29, R83.reuse, R1, 0x2 ;  /* 0x00000001531d7211 */ /* 0x040fe400078e10ff */
[----:B0-----:R-:W-:-:S03]  /*28fc0*/  LEA R79, R83, R19, 0x2 ;  /* 0x00000013534f7211 */ /* 0x001fc600078e10ff */
[----:B------:R-:W2:Y:S04]  /*28fd0*/  LDL R32, [R29+0x1514] ;  /* 0x001514001d207983 */ /* 0x000ea80000100800 */
[----:B------:R-:W2:Y:S04]  /*28fe0*/  LDL R31, [R29+0x1330] ;  /* 0x001330001d1f7983 */ /* 0x000ea80000100800 */
[----:B------:R-:W2:Y:S01]  /*28ff0*/  LDL R28, [R79+-0x4] ;  /* 0xfffffc004f1c7983 */ /* 0x000ea20000100800 */
[----:B------:R-:W-:Y:S01]  /*29000*/  BSSY.RECONVERGENT B6, `(.L_x_1084) ;  /* 0x0000016000067945 */ /* 0x000fe20003800200 */
[----:B------:R-:W-:-:S02]  /*29010*/  IMAD.MOV.U32 R30, RZ, RZ, RZ ;  /* 0x000000ffff1e7224 */ /* 0x000fc400078e00ff */
[----:B--2---:R-:W-:Y:S01]  /*29020*/  FFMA R32, -R31, R28, R32 ;  /* 0x0000001c1f207223 */ /* 0x004fe20000000120 */
[----:B------:R-:W-:-:S04]  /*29030*/  MOV R28, R83 ;  /* 0x00000053001c7202 */ /* 0x000fc80000000f00 */
        /* <DEDUP_REMOVED lines=16> */
[----:B------:R-:W-:-:S07]  /*29140*/  MOV R30, R34 ;  /* 0x00000022001e7202 */ /* 0x000fce0000000f00 */
.L_x_1086:
[----:B------:R-:W-:Y:S05]  /*29150*/  BSYNC.RECONVERGENT B7 ;  /* 0x0000000000077941 */ /* 0x000fea0003800200 */
.L_x_1085:
[----:B------:R-:W-:Y:S05]  /*29160*/  BSYNC.RECONVERGENT B6 ;  /* 0x0000000000067941 */ /* 0x000fea0003800200 */
.L_x_1084:
        /* <DEDUP_REMOVED lines=20> */
.L_x_1090:
[----:B------:R-:W-:Y:S05]  /*292b0*/  BSYNC.RECONVERGENT B7 ;  /* 0x0000000000077941 */ /* 0x000fea0003800200 */
.L_x_1089:
[----:B------:R-:W-:-:S07]  /*292c0*/  MOV R80, R34 ;  /* 0x0000002200507202 */ /* 0x000fce0000000f00 */
.L_x_1088:
[----:B------:R-:W-:Y:S05]  /*292d0*/  BSYNC.RECONVERGENT B6 ;  /* 0x0000000000067941 */ /* 0x000fea0003800200 */
.L_x_1087:
        /* <DEDUP_REMOVED lines=23> */
.L_x_1093:
[----:B------:R-:W-:Y:S05]  /*29450*/  BSYNC.RECONVERGENT B7 ;  /* 0x0000000000077941 */ /* 0x000fea0003800200 */
.L_x_1092:
[----:B------:R-:W-:Y:S05]  /*29460*/  BSYNC.RECONVERGENT B6 ;  /* 0x0000000000067941 */ /* 0x000fea0003800200 */
.L_x_1091:
[----:B------:R1:W-:Y:S01]  /*29470*/  STL [R79+0x4], R30 ;  /* 0x0000041e4f007387 */ /* 0x0003e20000100800 */
[----:B------:R-:W-:Y:S01]  /*29480*/  BSSY.RECONVERGENT B6, `(.L_x_1094) ;  /* 0x0000013000067945 */ /* 0x000fe20003800200 */
[----:B------:R-:W-:-:S03]  /*29490*/  IMAD.MOV.U32 R32, RZ, RZ, RZ ;  /* 0x000000ffff207224 */ /* 0x000fc600078e00ff */
        /* <DEDUP_REMOVED lines=16> */
.L_x_1096:
[----:B------:R-:W-:Y:S05]  /*295a0*/  BSYNC.RECONVERGENT B7 ;  /* 0x0000000000077941 */ /* 0x000fea0003800200 */
.L_x_1095:
[----:B------:R-:W-:Y:S05]  /*295b0*/  BSYNC.RECONVERGENT B6 ;  /* 0x0000000000067941 */ /* 0x000fea0003800200 */
.L_x_1094:
[----:B------:R2:W-:Y:S04]  /*295c0*/  STL [R75+0x4], R32 ;  /* 0x000004204b007387 */ /* 0x0005e80000100800 */
[----:B0-----:R-:W3:Y:S04]  /*295d0*/  LDL R34, [R29+0x151c] ;  /* 0x00151c001d227983 */ /* 0x001ee80000100800 */
        /* <DEDUP_REMOVED lines=20> */
.L_x_1100:
[----:B------:R-:W-:Y:S05]  /*29720*/  BSYNC.RECONVERGENT B7 ;  /* 0x0000000000077941 */ /* 0x000fea0003800200 */
.L_x_1099:
[----:B------:R-:W-:-:S07]  /*29730*/  IMAD.MOV.U32 R80, RZ, RZ, R34 ;  /* 0x000000ffff507224 */ /* 0x000fce00078e0022 */
.L_x_1098:
[----:B------:R-:W-:Y:S05]  /*29740*/  BSYNC.RECONVERGENT B6 ;  /* 0x0000000000067941 */ /* 0x000fea0003800200 */
.L_x_1097:
[----:B------:R0:W-:Y:S01]  /*29750*/  STL [R79+0x8], R80 ;  /* 0x000008504f007387 */ /* 0x0001e20000100800 */
[----:B------:R-:W-:Y:S01]  /*29760*/  BSSY.RECONVERGENT B6, `(.L_x_1101) ;  /* 0x0000013000067945 */ /* 0x000fe20003800200 */
[----:B-1----:R-:W-:-:S03]  /*29770*/  HFMA2 R30, -RZ, RZ, 0, 0 ;  /* 0x00000000ff1e7431 */ /* 0x002fc600000001ff */
        /* <DEDUP_REMOVED lines=16> */
.L_x_1103:
[----:B------:R-:W-:Y:S05]  /*29880*/  BSYNC.RECONVERGENT B7 ;  /* 0x0000000000077941 */ /* 0x000fea0003800200 */
.L_x_1102:
[----:B------:R-:W-:Y:S05]  /*29890*/  BSYNC.RECONVERGENT B6 ;  /* 0x0000000000067941 */ /* 0x000fea0003800200 */
.L_x_1101:
[----:B------:R1:W-:Y:S04]  /*298a0*/  STL [R75+0x8], R30 ;  /* 0x0000081e4b007387 */ /* 0x0003e80000100800 */
[----:B------:R-:W0:Y:S04]  /*298b0*/  LDL R32, [R29+0x1520] ;  /* 0x001520001d207983 */ /* 0x000e280000100800 */
[----:B------:R-:W0:Y:S01]  /*298c0*/  LDL R31, [R29+0x133c] ;  /* 0x00133c001d1f7983 */ /* 0x000e220000100800 */
[----:B------:R-:W-:Y:S01]  /*298d0*/  BSSY.RECONVERGENT B6, `(.L_x_1104) ;  /* 0x0000015000067945 */ /* 0x000fe20003800200 */
[----:B0-----:R-:W-:Y:S01]  /*298e0*/  FFMA R80, -R31, R80, R32 ;  /* 0x000000501f507223 */ /* 0x001fe20000000120 */
[----:B------:R-:W-:-:S04]  /*298f0*/  HFMA2 R32, -RZ, RZ, 0, 0 ;  /* 0x00000000ff207431 */ /* 0x000fc800000001ff */
        /* <DEDUP_REMOVED lines=17> */
.L_x_1106:
[----:B------:R-:W-:Y:S05]  /*29a10*/  BSYNC.RECONVERGENT B7 ;  /* 0x0000000000077941 */ /* 0x000fea0003800200 */
.L_x_1105:
[----:B------:R-:W-:Y:S05]  /*29a20*/  BSYNC.RECONVERGENT B6 ;  /* 0x0000000000067941 */ /* 0x000fea0003800200 */
.L_x_1104:
        /* <DEDUP_REMOVED lines=19> */
.L_x_1109:
[----:B------:R-:W-:Y:S05]  /*29b60*/  BSYNC.RECONVERGENT B7 ;  /* 0x0000000000077941 */ /* 0x000fea0003800200 */
.L_x_1108:
[----:B------:R-:W-:Y:S05]  /*29b70*/  BSYNC.RECONVERGENT B6 ;  /* 0x0000000000067941 */ /* 0x000fea0003800200 */
.L_x_1107:
[----:B------:R1:W-:Y:S01]  /*29b80*/  STL [R75+0xc], R33 ;  /* 0x00000c214b007387 */ /* 0x0003e20000100800 */
[C---:B------:R-:W-:Y:S01]  /*29b90*/  VIADD R30, R83.reuse, 0x3 ;  /* 0x00000003531e7836 */ /* 0x040fe20000000000 */
[----:B------:R-:W-:-:S04]  /*29ba0*/  IADD3 R83, PT, PT, R83, 0x4, RZ ;  /* 0x0000000453537810 */ /* 0x000fc80007ffe0ff */
[----:B------:R-:W-:-:S13]  /*29bb0*/  ISETP.NE.AND P0, PT, R30, R63, PT ;  /* 0x0000003f1e00720c */ /* 0x000fda0003f05270 */
[----:B-1----:R-:W-:Y:S05]  /*29bc0*/  @P0 BRA `(.L_x_1110) ;  /* 0xfffffff000f80947 */ /* 0x002fea000383ffff */
[----:B------:R-:W-:Y:S05]  /*29bd0*/  BSYNC.RECONVERGENT B5 ;  /* 0x0000000000057941 */ /* 0x000fea0003800200 */
.L_x_1083:
[----:B------:R-:W-:-:S13]  /*29be0*/  ISETP.NE.AND P0, PT, R62, RZ, PT ;  /* 0x000000ff3e00720c */ /* 0x000fda0003f05270 */
[----:B------:R-:W-:Y:S05]  /*29bf0*/  @!P0 BRA `(.L_x_1111) ;  /* 0x00000008003c8947 */ /* 0x000fea0003800000 */
[----:B------:R-:W0:Y:S04]  /*29c00*/  LDL R31, [R29+0x1524] ;  /* 0x001524001d1f7983 */ /* 0x000e280000100800 */
[----:B------:R-:W0:Y:S01]  /*29c10*/  LDL R30, [R29+0x1340] ;  /* 0x001340001d1e7983 */ /* 0x000e220000100800 */
[----:B------:R-:W-:Y:S01]  /*29c20*/  BSSY.RECONVERGENT B5, `(.L_x_1112) ;  /* 0x0000015000057945 */ /* 0x000fe20003800200 */
[----:B------:R-:W-:Y:S02]  /*29c30*/  HFMA2 R82, -RZ, RZ, 0, 0 ;  /* 0x00000000ff527431 */ /* 0x000fe400000001ff */
[----:B0-----:R-:W-:-:S05]  /*29c40*/  FFMA R32, -R30, R32, R31 ;  /* 0x000000201e207223 */ /* 0x001fca000000011f */
        /* <DEDUP_REMOVED lines=16> */
.L_x_1115:
[----:B------:R-:W-:Y:S05]  /*29d50*/  BSYNC.RECONVERGENT B6 ;  /* 0x0000000000067941 */ /* 0x000fea0003800200 */
.L_x_1114:
[----:B------:R-:W-:-:S07]  /*29d60*/  MOV R82, R34 ;  /* 0x0000002200527202 */ /* 0x000fce0000000f00 */
.L_x_1113:
[----:B------:R-:W-:Y:S05]  /*29d70*/  BSYNC.RECONVERGENT B5 ;  /* 0x0000000000057941 */ /* 0x000fea0003800200 */
.L_x_1112:
[----:B------:R0:W-:Y:S01]  /*29d80*/  STL [R79+0x10], R82 ;  /* 0x000010524f007387 */ /* 0x0001e20000100800 */
[----:B------:R-:W-:Y:S01]  /*29d90*/  BSSY.RECONVERGENT B5, `(.L_x_1116) ;  /* 0x0000013000057945 */ /* 0x000fe20003800200 */
[----:B------:R-:W-:-:S03]  /*29da0*/  IMAD.MOV.U32 R80, RZ, RZ, RZ ;  /* 0x000000ffff507224 */ /* 0x000fc600078e00ff */
        /* <DEDUP_REMOVED lines=15> */
.L_x_1119:
[----:B------:R-:W-:Y:S05]  /*29ea0*/  BSYNC.RECONVERGENT B6 ;  /* 0x0000000000067941 */ /* 0x000fea0003800200 */
.L_x_1118:
[----:B------:R-:W-:-:S07]  /*29eb0*/  MOV R80, R34 ;  /* 0x0000002200507202 */ /* 0x000fce0000000f00 */
.L_x_1117:
[----:B------:R-:W-:Y:S05]  /*29ec0*/  BSYNC.RECONVERGENT B5 ;  /* 0x0000000000057941 */ /* 0x000fea0003800200 */
.L_x_1116:
[----:B------:R1:W-:Y:S01]  /*29ed0*/  STL [R75+0x10], R80 ;  /* 0x000010504b007387 */ /* 0x0003e20000100800 */
[----:B------:R-:W-:-:S13]  /*29ee0*/  ISETP.NE.AND P0, PT, R62, 0x1, PT ;  /* 0x000000013e00780c */ /* 0x000fda0003f05270 */
[----:B-1----:R-:W-:Y:S05]  /*29ef0*/  @!P0 BRA `(.L_x_1111) ;  /* 0x00000004007c8947 */ /* 0x002fea0003800000 */
[----:B------:R-:W0:Y:S04]  /*29f00*/  LDL R30, [R29+0x1528] ;  /* 0x001528001d1e7983 */ /* 0x000e280000100800 */
[----:B------:R-:W0:Y:S01]  /*29f10*/  LDL R31, [R29+0x1344] ;  /* 0x001344001d1f7983 */ /* 0x000e220000100800 */
[----:B------:R-:W-:Y:S01]  /*29f20*/  IADD3 R33, PT, PT, R22, -0x7, RZ ;  /* 0xfffffff916217810 */ /* 0x000fe20007ffe0ff */
        /* <DEDUP_REMOVED lines=20> */
.L_x_1122:
[----:B------:R-:W-:Y:S05]  /*2a070*/  BSYNC.RECONVERGENT B6 ;  /* 0x0000000000067941 */ /* 0x000fea0003800200 */
.L_x_1121:
[----:B------:R-:W-:Y:S05]  /*2a080*/  BSYNC.RECONVERGENT B5 ;  /* 0x0000000000057941 */ /* 0x000fea0003800200 */
.L_x_1120:
        /* <DEDUP_REMOVED lines=19> */
.L_x_1125:
[----:B------:R-:W-:Y:S05]  /*2a1c0*/  BSYNC.RECONVERGENT B6 ;  /* 0x0000000000067941 */ /* 0x000fea0003800200 */
.L_x_1124:
[----:B------:R-:W-:Y:S05]  /*2a1d0*/  BSYNC.RECONVERGENT B5 ;  /* 0x0000000000057941 */ /* 0x000fea0003800200 */
.L_x_1123:
[----:B------:R1:W-:Y:S01]  /*2a1e0*/  STL [R75+0x14], R30 ;  /* 0x0000141e4b007387 */ /* 0x0003e20000100800 */
[----:B------:R-:W-:-:S13]  /*2a1f0*/  ISETP.NE.AND P0, PT, R62, 0x2, PT ;  /* 0x000000023e00780c */ /* 0x000fda0003f05270 */
[----:B-1----:R-:W-:Y:S05]  /*2a200*/  @!P0 BRA `(.L_x_1111) ;  /* 0x0000000000b88947 */ /* 0x002fea0003800000 */
[----:B------:R-:W0:Y:S04]  /*2a210*/  LDL R34, [R29+0x152c] ;  /* 0x00152c001d227983 */ /* 0x000e280000100800 */
[----:B------:R-:W0:Y:S01]  /*2a220*/  LDL R31, [R29+0x1348] ;  /* 0x001348001d1f7983 */ /* 0x000e220000100800 */
[----:B------:R-:W-:Y:S01]  /*2a230*/  VIADD R33, R22, 0xfffffff8 ;  /* 0xfffffff816217836 */ /* 0x000fe20000000000 */
        /* <DEDUP_REMOVED lines=20> */
.L_x_1128:
[----:B------:R-:W-:Y:S05]  /*2a380*/  BSYNC.RECONVERGENT B6 ;  /* 0x0000000000067941 */ /* 0x000fea0003800200 */
.L_x_1127:
[----:B------:R-:W-:Y:S05]  /*2a390*/  BSYNC.RECONVERGENT B5 ;  /* 0x0000000000057941 */ /* 0x000fea0003800200 */
.L_x_1126:
        /* <DEDUP_REMOVED lines=17> */
[----:B------:R-:W-:Y:S05]  /*2a4b0*/  CALL.REL.NOINC `($__internal_1_$__cuda_sm3x_div_rn_noftz_f32_slowpath) ;  /* 0x0000018000047944 */ /* 0x000fea0003c00000 */
.L_x_1131:
[----:B------:R-:W-:Y:S05]  /*2a4c0*/  BSYNC.RECONVERGENT B6 ;  /* 0x0000000000067941 */ /* 0x000fea0003800200 */
.L_x_1130:
[----:B------:R-:W-:Y:S05]  /*2a4d0*/  BSYNC.RECONVERGENT B5 ;  /* 0x0000000000057941 */ /* 0x000fea0003800200 */
.L_x_1129:
[----:B------:R1:W-:Y:S02]  /*2a4e0*/  STL [R75+0x18], R34 ;  /* 0x000018224b007387 */ /* 0x0003e40000100800 */
.L_x_1111:
[----:B------:R-:W2:Y:S01]  /*2a4f0*/  LDL R29, [R45+0x18dc] ;  /* 0x0018dc002d1d7983 */ /* 0x000ea20000100800 */
[----:B------:R-:W-:Y:S02]  /*2a500*/  ISETP.NE.AND P0, PT, R62, RZ, PT ;  /* 0x000000ff3e00720c */ /* 0x000fe40003f05270 */
[----:B0-----:R-:W-:Y:S01]  /*2a510*/  MOV R28, R44 ;  /* 0x0000002c001c7202 */ /* 0x001fe20000000f00 */
[----:B--2---:R0:W-:Y:S10]  /*2a520*/  STL [R26+0x7cc], R29 ;  /* 0x0007cc1d1a007387 */ /* 0x0041f40000100800 */
[----:B------:R-:W-:Y:S05]  /*2a530*/  @!P0 BRA `(.L_x_1132) ;  /* 0x0000000000488947 */ /* 0x000fea0003800000 */
[----:B------:R-:W0:Y:S04]  /*2a540*/  LDL R28, [R64+0x18dc] ;  /* 0x0018dc00401c7983 */ /* 0x000e280000100800 */
[----:B------:R-:W0:Y:S01]  /*2a550*/  LDL R30, [R64+0x1ac0] ;  /* 0x001ac000401e7983 */ /* 0x000e220000100800 */
[----:B------:R-:W-:Y:S01]  /*2a560*/  ISETP.NE.AND P0, PT, R62, 0x1, PT ;  /* 0x000000013e00780c */ /* 0x000fe20003f05270 */
[----:B0-----:R-:W-:Y:S01]  /*2a570*/  FFMA R29, R29, -R30, R28 ;  /* 0x8000001e1d1d7223 */ /* 0x001fe2000000001c */
[----:B------:R-:W-:-:S04]  /*2a580*/  MOV R28, R66 ;  /* 0x00000042001c7202 */ /* 0x000fc80000000f00 */
        /* <DEDUP_REMOVED lines=13> */
.L_x_1132:
[----:B------:R-:W-:Y:S01]  /*2a660*/  BSSY.RECONVERGENT B0, `(.L_x_1133) ;  /* 0x000001c000007945 */ /* 0x000fe20003800200 */
.L_x_1134:
[----:B----4-:R-:W-:-:S05]  /*2a670*/  IMAD R33, R28, 0x4, R1 ;  /* 0x000000041c217824 */ /* 0x010fca00078e0201 */
        /* <DEDUP_REMOVED lines=15> */
[----:B-1----:R-:W-:-:S05]  /*2a770*/  VIADD R34, R28, 0xfffffffd ;  /* 0xfffffffd1c227836 */ /* 0x002fca0000000000 */
        /* <DEDUP_REMOVED lines=11> */
.L_x_1133:
[----:B------:R-:W-:Y:S01]  /*2a830*/  HFMA2 R28, -RZ, RZ, 0, 5.9604644775390625e-08 ;  /* 0x00000001ff1c7431 */ /* 0x000fe200000001ff */
[----:B------:R-:W-:Y:S06]  /*2a840*/  BSSY.RECONVERGENT B0, `(.L_x_1135) ;  /* 0x0000016000007945 */ /* 0x000fec0003800200 */
.L_x_1136:
[----:B----4-:R-:W-:-:S05]  /*2a850*/  LEA R33, R28, R1, 0x2 ;  /* 0x000000011c217211 */ /* 0x010fca00078e10ff */
        /* <DEDUP_REMOVED lines=13> */
[----:B------:R-:W-:-:S03]  /*2a930*/  VIADD R30, R28, 0x3 ;  /* 0x000000031c1e7836 */ /* 0x000fc60000000000 */
[----:B------:R0:W-:Y:S04]  /*2a940*/  @!P2 STL [R33+0x7d8], R38 ;  /* 0x0007d8262100a387 */ /* 0x0001e80000100800 */
[----:B------:R0:W-:Y:S04]  /*2a950*/  @!P3 STL [R33+0x7dc], R39 ;  /* 0x0007dc272100b387 */ /* 0x0001e80000100800 */
[----:B------:R0:W-:Y:S01]  /*2a960*/  @!P0 STL [R33+0x7d0], R34 ;  /* 0x0007d02221008387 */ /* 0x0001e20000100800 */
[----:B------:R-:W-:Y:S02]  /*2a970*/  ISETP.NE.AND P0, PT, R30, R61, PT ;  /* 0x0000003d1e00720c */ /* 0x000fe40003f05270 */
[----:B------:R-:W-:-:S11]  /*2a980*/  IADD3 R28, PT, PT, R28, 0x4, RZ ;  /* 0x000000041c1c7810 */ /* 0x000fd60007ffe0ff */
[----:B0-----:R-:W-:Y:S05]  /*2a990*/  @P0 BRA `(.L_x_1136) ;  /* 0xfffffffc00ac0947 */ /* 0x001fea000383ffff */
[----:B------:R-:W-:Y:S05]  /*2a9a0*/  BSYNC.RECONVERGENT B0 ;  /* 0x0000000000007941 */ /* 0x000fea0003800200 */
.L_x_1135:
        /* <DEDUP_REMOVED lines=19> */
.L_x_1138:
[----:B------:R-:W-:Y:S05]  /*2aae0*/  BSYNC.RECONVERGENT B0 ;  /* 0x0000000000007941 */ /* 0x000fea0003800200 */
.L_x_1137:
[----:B------:R-:W-:-:S04]  /*2aaf0*/  IADD3 R78, PT, PT, R78, 0x1, RZ ;  /* 0x000000014e4e7810 */ /* 0x000fc80007ffe0ff */
[----:B------:R-:W-:-:S13]  /*2ab00*/  ISETP.NE.AND P0, PT, R78, 0x3, PT ;  /* 0x000000034e00780c */ /* 0x000fda0003f05270 */
[----:B------:R-:W-:Y:S05]  /*2ab10*/  @P0 BRA `(.L_x_1139) ;  /* 0xffffffd8000c0947 */ /* 0x000fea000383ffff */
.L_x_1066:
[----:B------:R-:W-:Y:S05]  /*2ab20*/  BSYNC.RECONVERGENT B4 ;  /* 0x0000000000047941 */ /* 0x000fea0003800200 */
.L_x_1063:
        /* <DEDUP_REMOVED lines=8> */
[----:B------:R-:W-:Y:S01]  /*2abb0*/  IMAD.IADD R28, R42, 0x1, -R79 ;  /* 0x000000012a1c7824 */ /* 0x000fe200078e0a4f */
[----:B------:R-:W-:-:S04]  /*2abc0*/  PLOP3.LUT P0, PT, PT, PT, PT, 0x80, 0x8 ;  /* 0x000000000008781c */ /* 0x000fc80003f0f070 */
[----:B------:R-:W-:-:S13]  /*2abd0*/  ISETP.GT.AND P1, PT, R28, 0xc, PT ;  /* 0x0000000c1c00780c */ /* 0x000fda0003f24270 */
[----:B------:R-:W-:Y:S05]  /*2abe0*/  @!P1 BRA `(.L_x_1143) ;  /* 0x0000000000789947 */ /* 0x000fea0003800000 */
[----:B------:R-:W-:Y:S02]  /*2abf0*/  PLOP3.LUT P0, PT, PT, PT, PT, 0x8, 0x80 ;  /* 0x000000000080781c */ /* 0x000fe40003f0e170 */
[----:B------:R-:W-:-:S11]  /*2ac00*/  IADD3 R82, PT, PT, R42, -0xc, RZ ;  /* 0xfffffff42a527810 */ /* 0x000fd60007ffe0ff */
.L_x_1144:
[----:B------:R-:W-:-:S05]  /*2ac10*/  LEA R77, R79, R1, 0x2 ;  /* 0x000000014f4d7211 */ /* 0x000fca00078e10ff */
[----:B0-2---:R-:W2:Y:S04]  /*2ac20*/  LDL.64 R28, [R77+0x7d0] ;  /* 0x0007d0004d1c7983 */ /* 0x005ea80000100a00 */
[----:B------:R-:W3:Y:S01]  /*2ac30*/  LDL.64 R30, [R77+0x7d8] ;  /* 0x0007d8004d1e7983 */ /* 0x000ee20000100a00 */
[----:B------:R-:W-:-:S04]  /*2ac40*/  IADD3 R32, PT, PT, R79, 0x4, RZ ;  /* 0x000000044f207810 */ /* 0x000fc80007ffe0ff */
[----:B------:R-:W-:Y:S01]  /*2ac50*/  LEA R78, R32, R1, 0x2 ;  /* 0x00000001204e7211 */ /* 0x000fe200078e10ff */
[----:B--2---:R0:W-:Y:S04]  /*2ac60*/  STL.64 [R77+0x1ca8], R28 ;  /* 0x001ca81c4d007387 */ /* 0x0041e80000100a00 */
[----:B---3--:R1:W-:Y:S04]  /*2ac70*/  STL.64 [R77+0x1cb0], R30 ;  /* 0x001cb01e4d007387 */ /* 0x0083e80000100a00 */
[----:B------:R-:W2:Y:S04]  /*2ac80*/  LDL.64 R32, [R78+0x7d0] ;  /* 0x0007d0004e207983 */ /* 0x000ea80000100a00 */
[----:B------:R-:W3:Y:S01]  /*2ac90*/  LDL.64 R34, [R78+0x7d8] ;  /* 0x0007d8004e227983 */ /* 0x000ee20000100a00 */
[----:B------:R-:W-:-:S05]  /*2aca0*/  VIADD R38, R79, 0x8 ;  /* 0x000000084f267836 */ /* 0x000fca0000000000 */
[----:B------:R-:W-:Y:S01]  /*2acb0*/  LEA R80, R38, R1, 0x2 ;  /* 0x0000000126507211 */ /* 0x000fe200078e10ff */
        /* <DEDUP_REMOVED lines=15> */
[C---:B------:R-:W-:Y:S01]  /*2adb0*/  VIADD R76, R81.reuse, 0x7d0 ;  /* 0x000007d0514c7836 */ /* 0x040fe20000000000 */
[----:B------:R-:W-:-:S07]  /*2adc0*/  IADD3 R77, PT, PT, R81, 0x1ca8, RZ ;  /* 0x00001ca8514d7810 */ /* 0x000fce0007ffe0ff */
.L_x_1143:
[----:B--2---:R-:W-:-:S04]  /*2add0*/  IADD3 R28, PT, PT, R42, -R79, RZ ;  /* 0x8000004f2a1c7210 */ /* 0x004fc80007ffe0ff */
[----:B------:R-:W-:-:S13]  /*2ade0*/  ISETP.GT.AND P1, PT, R28, 0x4, PT ;  /* 0x000000041c00780c */ /* 0x000fda0003f24270 */
[----:B------:R-:W-:Y:S05]  /*2adf0*/  @!P1 BRA `(.L_x_1145) ;  /* 0x00000000003c9947 */ /* 0x000fea0003800000 */
[----:B------:R-:W-:-:S05]  /*2ae00*/  LEA R38, R79, R1, 0x2 ;  /* 0x000000014f267211 */ /* 0x000fca00078e10ff */
[----:B0-----:R-:W2:Y:S04]  /*2ae10*/  LDL.64 R28, [R38+0x7d0] ;  /* 0x0007d000261c7983 */ /* 0x001ea80000100a00 */
[----:B------:R-:W3:Y:S01]  /*2ae20*/  LDL.64 R30, [R38+0x7d8] ;  /* 0x0007d800261e7983 */ /* 0x000ee20000100a00 */
[----:B------:R-:W-:-:S05]  /*2ae30*/  IADD3 R32, PT, PT, R79, 0x4, RZ ;  /* 0x000000044f207810 */ /* 0x000fca0007ffe0ff */
[----:B------:R-:W-:Y:S01]  /*2ae40*/  IMAD R39, R32, 0x4, R1 ;  /* 0x0000000420277824 */ /* 0x000fe200078e0201 */
[----:B--2---:R1:W-:Y:S04]  /*2ae50*/  STL.64 [R38+0x1ca8], R28 ;  /* 0x001ca81c26007387 */ /* 0x0043e80000100a00 */
[----:B---3--:R1:W-:Y:S04]  /*2ae60*/  STL.64 [R38+0x1cb0], R30 ;  /* 0x001cb01e26007387 */ /* 0x0083e80000100a00 */
[----:B------:R-:W2:Y:S04]  /*2ae70*/  LDL.64 R32, [R39+0x7d0] ;  /* 0x0007d00027207983 */ /* 0x000ea80000100a00 */
[----:B------:R-:W3:Y:S01]  /*2ae80*/  LDL.64 R34, [R39+0x7d8] ;  /* 0x0007d80027227983 */ /* 0x000ee20000100a00 */
[----:B------:R-:W-:-:S02]  /*2ae90*/  PLOP3.LUT P0, PT, PT, PT, PT, 0x8, 0x80 ;  /* 0x000000000080781c */ /* 0x000fc40003f0e170 */
[----:B------:R-:W-:Y:S02]  /*2aea0*/  IADD3 R79, PT, PT, R79, 0x8, RZ ;  /* 0x000000084f4f7810 */ /* 0x000fe40007ffe0ff */
[C---:B------:R-:W-:Y:S02]  /*2aeb0*/  IADD3 R76, PT, PT, R39.reuse, 0x7d0, RZ ;  /* 0x000007d0274c7810 */ /* 0x040fe40007ffe0ff */
[----:B------:R-:W-:Y:S01]  /*2aec0*/  IADD3 R77, PT, PT, R39, 0x1ca8, RZ ;  /* 0x00001ca8274d7810 */ /* 0x000fe20007ffe0ff */
[----:B--2---:R1:W-:Y:S04]  /*2aed0*/  STL.64 [R39+0x1ca8], R32 ;  /* 0x001ca82027007387 */ /* 0x0043e80000100a00 */
[----:B---3--:R1:W-:Y:S02]  /*2aee0*/  STL.64 [R39+0x1cb0], R34 ;  /* 0x001cb02227007387 */ /* 0x0083e40000100a00 */
.L_x_1145:
[----:B------:R-:W-:-:S13]  /*2aef0*/  ISETP.NE.OR P0, PT, R79, R42, P0 ;  /* 0x0000002a4f00720c */ /* 0x000fda0000705670 */
[----:B------:R-:W-:Y:S05]  /*2af00*/  @!P0 BRA `(.L_x_1146) ;  /* 0x0000000000288947 */ /* 0x000fea0003800000 */
.L_x_1142:
[----:B--2---:R-:W-:-:S05]  /*2af10*/  LEA R77, R79, R1, 0x2 ;  /* 0x000000014f4d7211 */ /* 0x004fca00078e10ff */
[----:B01----:R-:W2:Y:S04]  /*2af20*/  LDL.64 R28, [R77+0x7d0] ;  /* 0x0007d0004d1c7983 */ /* 0x003ea80000100a00 */
[----:B------:R-:W3:Y:S01]  /*2af30*/  LDL.64 R30, [R77+0x7d8] ;  /* 0x0007d8004d1e7983 */ /* 0x000ee20000100a00 */
[----:B------:R-:W-:-:S05]  /*2af40*/  VIADD R79, R79, 0x4 ;  /* 0x000000044f4f7836 */ /* 0x000fca0000000000 */
[----:B------:R-:W-:Y:S01]  /*2af50*/  ISETP.NE.AND P0, PT, R79, R42, PT ;  /* 0x0000002a4f00720c */ /* 0x000fe20003f05270 */
[----:B--2---:R2:W-:Y:S04]  /*2af60*/  STL.64 [R77+0x1ca8], R28 ;  /* 0x001ca81c4d007387 */ /* 0x0045e80000100a00 */
[----:B---3--:R2:W-:Y:S08]  /*2af70*/  STL.64 [R77+0x1cb0], R30 ;  /* 0x001cb01e4d007387 */ /* 0x0085f00000100a00 */
[----:B------:R-:W-:Y:S05]  /*2af80*/  @P0 BRA `(.L_x_1142) ;  /* 0xfffffffc00e00947 */ /* 0x000fea000383ffff */
[C---:B------:R-:W-:Y:S02]  /*2af90*/  IADD3 R76, PT, PT, R77.reuse, 0x7d0, RZ ;  /* 0x000007d04d4c7810 */ /* 0x040fe40007ffe0ff */
[----:B--2---:R-:W-:-:S07]  /*2afa0*/  IADD3 R77, PT, PT, R77, 0x1ca8, RZ ;  /* 0x00001ca84d4d7810 */ /* 0x004fce0007ffe0ff */
.L_x_1146:
        /* <DEDUP_REMOVED lines=10> */
.L_x_1147:
[----:B-1----:R1:W5:Y:S01]  /*2b050*/  LDL R31, [R1+0x1ca8] ;  /* 0x001ca800011f7983 */ /* 0x0023620000100800 */
[----:B--23--:R-:W-:-:S07]  /*2b060*/  HFMA2 R28, -RZ, RZ, 0, 0 ;  /* 0x00000000ff1c7431 */ /* 0x00cfce00000001ff */
.L_x_1176:
[----:B------:R-:W-:-:S05]  /*2b070*/  LEA R30, R28, R21, 0x2 ;  /* 0x000000151c1e7211 */ /* 0x000fca00078e10ff */
[----:B--2-4-:R-:W2:Y:S01]  /*2b080*/  LDL R32, [R30] ;  /* 0x000000001e207983 */ /* 0x014ea20000100800 */
[----:B------:R-:W-:Y:S01]  /*2b090*/  BSSY.RECONVERGENT B5, `(.L_x_1148) ;  /* 0x0000033000057945 */ /* 0x000fe20003800200 */
[----:B--2---:R-:W-:-:S05]  /*2b0a0*/  FADD R32, -R75, R32 ;  /* 0x000000204b207221 */ /* 0x004fca0000000100 */
[----:B------:R-:W-:Y:S01]  /*2b0b0*/  FMNMX R78, RZ, R32, !PT ;  /* 0x00000020ff4e7209 */ /* 0x000fe20007800000 */
[----:B-----5:R-:W-:-:S03]  /*2b0c0*/  IMAD.MOV.U32 R32, RZ, RZ, R31 ;  /* 0x000000ffff207224 */ /* 0x020fc600078e001f */
[----:B------:R-:W-:-:S13]  /*2b0d0*/  FSETP.GTU.AND P0, PT, R78, RZ, PT ;  /* 0x000000ff4e00720b */ /* 0x000fda0003f0c000 */
[----:B0--3--:R-:W-:Y:S05]  /*2b0e0*/  @!P0 BRA `(.L_x_1149) ;  /* 0x0000000000b48947 */ /* 0x009fea0003800000 */
[----:B------:R-:W-:-:S13]  /*2b0f0*/  FSETP.GE.AND P0, PT, R78, R36, PT ;  /* 0x000000244e00720b */ /* 0x000fda0003f06000 */
[----:B------:R-:W-:Y:S05]  /*2b100*/  @!P0 BRA `(.L_x_1150) ;  /* 0x0000000000088947 */ /* 0x000fea0003800000 */
[----:B------:R2:W5:Y:S01]  /*2b110*/  LDL R32, [R26+0x1ca8] ;  /* 0x001ca8001a207983 */ /* 0x0005620000100800 */
[----:B------:R-:W-:Y:S05]  /*2b120*/  BRA `(.L_x_1149) ;  /* 0x0000000000a47947 */ /* 0x000fea0003800000 */
.L_x_1150:
[----:B------:R-:W0:Y:S01]  /*2b130*/  MUFU.RCP R32, R9 ;  /* 0x0000000900207308 */ /* 0x000e220000001000 */
[----:B------:R-:W-:Y:S07]  /*2b140*/  BSSY.RECONVERGENT B6, `(.L_x_1151) ;  /* 0x000000c000067945 */ /* 0x000fee0003800200 */
[----:B------:R-:W2:Y:S01]  /*2b150*/  FCHK P0, R78, R9 ;  /* 0x000000094e007302 */ /* 0x000ea20000000000 */
[----:B0-----:R-:W-:-:S04]  /*2b160*/  FFMA R29, R32, -R9, 1 ;  /* 0x3f800000201d7423 */ /* 0x001fc80000000809 */
[----:B------:R-:W-:-:S04]  /*2b170*/  FFMA R29, R32, R29, R32 ;  /* 0x0000001d201d7223 */ /* 0x000fc80000000020 */
[----:B------:R-:W-:-:S04]  /*2b180*/  FFMA R33, R29, R78, RZ ;  /* 0x0000004e1d217223 */ /* 0x000fc800000000ff */
[----:B------:R-:W-:-:S04]  /*2b190*/  FFMA R32, R33, -R9, R78 ;  /* 0x8000000921207223 */ /* 0x000fc8000000004e */
[----:B------:R-:W-:Y:S01]  /*2b1a0*/  FFMA R34, R29, R32, R33 ;  /* 0x000000201d227223 */ /* 0x000fe20000000021 */
[----:B--2---:R-:W-:Y:S06]  /*2b1b0*/  @!P0 BRA `(.L_x_1152) ;  /* 0x0000000000108947 */ /* 0x004fec0003800000 */
[----:B------:R-:W-:Y:S02]  /*2b1c0*/  MOV R89, R78 ;  /* 0x0000004e00597202 */ /* 0x000fe40000000f00 */
[----:B------:R-:W-:Y:S02]  /*2b1d0*/  MOV R39, R9 ;  /* 0x0000000900277202 */ /* 0x000fe40000000f00 */
[----:B------:R-:W-:-:S07]  /*2b1e0*/  MOV R38, 0x2b200 ;  /* 0x0002b20000267802 */ /* 0x000fce0000000f00 */
[----:B-1----:R-:W-:Y:S05]  /*2b1f0*/  CALL.REL.NOINC `($__internal_1_$__cuda_sm3x_div_rn_noftz_f32_slowpath) ;  /* 0x0000017000b47944 */ /* 0x002fea0003c00000 */
.L_x_1152:
[----:B------:R-:W-:Y:S05]  /*2b200*/  BSYNC.RECONVERGENT B6 ;  /* 0x0000000000067941 */ /* 0x000fea0003800200 */
.L_x_1151:
[----:B------:R-:W0:Y:S02]  /*2b210*/  F2I.TRUNC.NTZ R29, R34 ;  /* 0x00000022001d7305 */ /* 0x000e24000020f100 */
[----:B0-----:R-:W-:Y:S02]  /*2b220*/  ISETP.GE.AND P0, PT, R29, R22, PT ;  /* 0x000000161d00720c */ /* 0x001fe40003f06270 */
[----:B------:R-:W-:-:S04]  /*2b230*/  VIMNMX R32, PT, PT, RZ, R29, !PT ;  /* 0x0000001dff207248 */ /* 0x000fc80007fe0100 */
[----:B------:R-:W-:-:S04]  /*2b240*/  SEL R32, R32, R25, !P0 ;  /* 0x0000001920207207 */ /* 0x000fc80004000000 */
[----:B------:R-:W-:-:S05]  /*2b250*/  LEA R35, R32, R1, 0x2 ;  /* 0x0000000120237211 */ /* 0x000fca00078e10ff */
        /* <DEDUP_REMOVED lines=13> */
[----:B-1----:R-:W-:Y:S05]  /*2b330*/  CALL.REL.NOINC `($__internal_1_$__cuda_sm3x_div_rn_noftz_f32_slowpath) ;  /* 0x0000017000647944 */ /* 0x002fea0003c00000 */
.L_x_1154:
[----:B------:R-:W-:Y:S05]  /*2b340*/  BSYNC.RECONVERGENT B6 ;  /* 0x0000000000067941 */ /* 0x000fea0003800200 */
.L_x_1153:
[----:B------:R-:W-:-:S05]  /*2b350*/  IMAD R35, R32, 0x4, R1 ;  /* 0x0000000420237824 */ /* 0x000fca00078e0201 */
[----:B------:R-:W2:Y:S04]  /*2b360*/  LDL R29, [R35+0x1ca8] ;  /* 0x001ca800231d7983 */ /* 0x000ea80000100800 */
[----:B------:R-:W3:Y:S01]  /*2b370*/  LDL R33, [R35+0x1cac] ;  /* 0x001cac0023217983 */ /* 0x000ee20000100800 */
[----:B------:R-:W-:-:S04]  /*2b380*/  FADD.SAT R34, RZ, R34 ;  /* 0x00000022ff227221 */ /* 0x000fc80000002000 */
[----:B------:R-:W-:-:S04]  /*2b390*/  FADD R32, -R34, 1 ;  /* 0x3f80000022207421 */ /* 0x000fc80000000100 */
[----:B--2---:R-:W-:-:S04]  /*2b3a0*/  FMUL R29, R29, R32 ;  /* 0x000000201d1d7220 */ /* 0x004fc80000400000 */
[----:B---3--:R-:W-:-:S07]  /*2b3b0*/  FFMA R32, R34, R33, R29 ;  /* 0x0000002122207223 */ /* 0x008fce000000001d */
.L_x_1149:
[----:B------:R-:W-:Y:S05]  /*2b3c0*/  BSYNC.RECONVERGENT B5 ;  /* 0x0000000000057941 */ /* 0x000fea0003800200 */
.L_x_1148:
[----:B0-----:R-:W-:-:S05]  /*2b3d0*/  LEA R29, R28, R1, 0x2 ;  /* 0x000000011c1d7211 */ /* 0x001fca00078e10ff */
[----:B------:R-:W3:Y:S02]  /*2b3e0*/  LDL R33, [R29+0x9b8] ;  /* 0x0009b8001d217983 */ /* 0x000ee40000100800 */
[----:B---3-5:R-:W-:-:S05]  /*2b3f0*/  FMNMX R32, R33, R32, !PT ;  /* 0x0000002021207209 */ /* 0x028fca0007800000 */
[----:B------:R0:W-:Y:S04]  /*2b400*/  STL [R29+0x7d0], R32 ;  /* 0x0007d0201d007387 */ /* 0x0001e80000100800 */
[----:B------:R-:W3:Y:S01]  /*2b410*/  LDL R34, [R30+0x4] ;  /* 0x000004001e227983 */ /* 0x000ee20000100800 */
[----:B------:R-:W-:Y:S01]  /*2b420*/  BSSY.RECONVERGENT B5, `(.L_x_1155) ;  /* 0x0000033000057945 */ /* 0x000fe20003800200 */
[----:B------:R-:W-:Y:S01]  /*2b430*/  MOV R33, R31 ;  /* 0x0000001f00217202 */ /* 0x000fe20000000f00 */
[----:B---3--:R-:W-:-:S05]  /*2b440*/  FADD R34, -R75, R34 ;  /* 0x000000224b227221 */ /* 0x008fca0000000100 */
[----:B------:R-:W-:-:S04]  /*2b450*/  FMNMX R78, RZ, R34, !PT ;  /* 0x00000022ff4e7209 */ /* 0x000fc80007800000 */
[----:B------:R-:W-:-:S13]  /*2b460*/  FSETP.GTU.AND P0, PT, R78, RZ, PT ;  /* 0x000000ff4e00720b */ /* 0x000fda0003f0c000 */
[----:B0-----:R-:W-:Y:S05]  /*2b470*/  @!P0 BRA `(.L_x_1156) ;  /* 0x0000000000b48947 */ /* 0x001fea0003800000 */
[----:B------:R-:W-:-:S13]  /*2b480*/  FSETP.GE.AND P0, PT, R78, R36, PT ;  /* 0x000000244e00720b */ /* 0x000fda0003f06000 */
[----:B------:R-:W-:Y:S05]  /*2b490*/  @!P0 BRA `(.L_x_1157) ;  /* 0x0000000000088947 */ /* 0x000fea0003800000 */
[----:B------:R0:W5:Y:S01]  /*2b4a0*/  LDL R33, [R26+0x1ca8] ;  /* 0x001ca8001a217983 */ /* 0x0001620000100800 */
[----:B------:R-:W-:Y:S05]  /*2b4b0*/  BRA `(.L_x_1156) ;  /* 0x0000000000a47947 */ /* 0x000fea0003800000 */
.L_x_1157:
[----:B------:R-:W0:Y:S01]  /*2b4c0*/  MUFU.RCP R32, R9 ;  /* 0x0000000900207308 */ /* 0x000e220000001000 */
[----:B------:R-:W-:Y:S07]  /*2b4d0*/  BSSY.RECONVERGENT B6, `(.L_x_1158) ;  /* 0x000000c000067945 */ /* 0x000fee0003800200 */
[----:B------:R-:W3:Y:S01]  /*2b4e0*/  FCHK P0, R78, R9 ;  /* 0x000000094e007302 */ /* 0x000ee20000000000 */
[----:B0-----:R-:W-:-:S04]  /*2b4f0*/  FFMA R33, R32, -R9, 1 ;  /* 0x3f80000020217423 */ /* 0x001fc80000000809 */
        /* <DEDUP_REMOVED lines=8> */
[----:B-12---:R-:W-:Y:S05]  /*2b580*/  CALL.REL.NOINC `($__internal_1_$__cuda_sm3x_div_rn_noftz_f32_slowpath) ;  /* 0x0000016c00d07944 */ /* 0x006fea0003c00000 */
.L_x_1159:
[----:B------:R-:W-:Y:S05]  /*2b590*/  BSYNC.RECONVERGENT B6 ;  /* 0x0000000000067941 */ /* 0x000fea0003800200 */
.L_x_1158:
[----:B------:R-:W0:Y:S02]  /*2b5a0*/  F2I.TRUNC.NTZ R33, R34 ;  /* 0x0000002200217305 */ /* 0x000e24000020f100 */
[----:B0-----:R-:W-:Y:S02]  /*2b5b0*/  ISETP.GE.AND P0, PT, R33, R22, PT ;  /* 0x000000162100720c */ /* 0x001fe40003f06270 */
[----:B------:R-:W-:-:S04]  /*2b5c0*/  VIMNMX R32, PT, PT, RZ, R33, !PT ;  /* 0x00000021ff207248 */ /* 0x000fc80007fe0100 */
[----:B------:R-:W-:-:S05]  /*2b5d0*/  SEL R32, R32, R25, !P0 ;  /* 0x0000001920207207 */ /* 0x000fca0004000000 */
[----:B------:R-:W-:-:S05]  /*2b5e0*/  IMAD R38, R32, 0x4, R1 ;  /* 0x0000000420267824 */ /* 0x000fca00078e0201 */
        /* <DEDUP_REMOVED lines=13> */
[----:B-12---:R-:W-:Y:S05]  /*2b6c0*/  CALL.REL.NOINC `($__internal_1_$__cuda_sm3x_div_rn_noftz_f32_slowpath) ;  /* 0x0000016c00807944 */ /* 0x006fea0003c00000 */
.L_x_1161:
[----:B------:R-:W-:Y:S05]  /*2b6d0*/  BSYNC.RECONVERGENT B6 ;  /* 0x0000000000067941 */ /* 0x000fea0003800200 */
.L_x_1160:
[----:B------:R-:W-:-:S05]  /*2b6e0*/  LEA R38, R32, R1, 0x2 ;  /* 0x0000000120267211 */ /* 0x000fca00078e10ff */
[----:B------:R-:W3:Y:S04]  /*2b6f0*/  LDL R32, [R38+0x1ca8] ;  /* 0x001ca80026207983 */ /* 0x000ee80000100800 */
[----:B------:R-:W4:Y:S01]  /*2b700*/  LDL R35, [R38+0x1cac] ;  /* 0x001cac0026237983 */ /* 0x000f220000100800 */
[----:B------:R-:W-:-:S04]  /*2b710*/  FADD.SAT R34, RZ, R34 ;  /* 0x00000022ff227221 */ /* 0x000fc80000002000 */
[----:B------:R-:W-:-:S04]  /*2b720*/  FADD R33, -R34, 1 ;  /* 0x3f80000022217421 */ /* 0x000fc80000000100 */
[----:B---3--:R-:W-:-:S04]  /*2b730*/  FMUL R33, R32, R33 ;  /* 0x0000002120217220 */ /* 0x008fc80000400000 */
[----:B----4-:R-:W-:-:S07]  /*2b740*/  FFMA R33, R34, R35, R33 ;  /* 0x0000002322217223 */ /* 0x010fce0000000021 */
.L_x_1156:
[----:B------:R-:W-:Y:S05]  /*2b750*/  BSYNC.RECONVERGENT B5 ;  /* 0x0000000000057941 */ /* 0x000fea0003800200 */
.L_x_1155:
        /* <DEDUP_REMOVED lines=14> */
.L_x_1164:
        /* <DEDUP_REMOVED lines=12> */
[----:B012---:R-:W-:Y:S05]  /*2b900*/  CALL.REL.NOINC `($__internal_1_$__cuda_sm3x_div_rn_noftz_f32_slowpath) ;  /* 0x0000016800f07944 */ /* 0x007fea0003c00000 */
.L_x_1166:
[----:B------:R-:W-:Y:S05]  /*2b910*/  BSYNC.RECONVERGENT B6 ;  /* 0x0000000000067941 */ /* 0x000fea0003800200 */
.L_x_1165:
        /* <DEDUP_REMOVED lines=19> */
.L_x_1168:
[----:B------:R-:W-:Y:S05]  /*2ba50*/  BSYNC.RECONVERGENT B6 ;  /* 0x0000000000067941 */ /* 0x000fea0003800200 */
.L_x_1167:
[----:B------:R-:W-:-:S05]  /*2ba60*/  LEA R38, R32, R1, 0x2 ;  /* 0x0000000120267211 */ /* 0x000fca00078e10ff */
[----:B------:R-:W3:Y:S04]  /*2ba70*/  LDL R32, [R38+0x1ca8] ;  /* 0x001ca80026207983 */ /* 0x000ee80000100800 */
[----:B------:R-:W4:Y:S01]  /*2ba80*/  LDL R35, [R38+0x1cac] ;  /* 0x001cac0026237983 */ /* 0x000f220000100800 */
[----:B------:R-:W-:-:S04]  /*2ba90*/  FADD.SAT R34, RZ, R34 ;  /* 0x00000022ff227221 */ /* 0x000fc80000002000 */
[----:B------:R-:W-:-:S04]  /*2baa0*/  FADD R33, -R34, 1 ;  /* 0x3f80000022217421 */ /* 0x000fc80000000100 */
[----:B---3--:R-:W-:-:S04]  /*2bab0*/  FMUL R33, R32, R33 ;  /* 0x0000002120217220 */ /* 0x008fc80000400000 */
[----:B----4-:R-:W-:-:S07]  /*2bac0*/  FFMA R33, R34, R35, R33 ;  /* 0x0000002322217223 */ /* 0x010fce0000000021 */
.L_x_1163:
[----:B------:R-:W-:Y:S05]  /*2bad0*/  BSYNC.RECONVERGENT B5 ;  /* 0x0000000000057941 */ /* 0x000fea0003800200 */
.L_x_1162:
        /* <DEDUP_REMOVED lines=14> */
.L_x_1171:
        /* <DEDUP_REMOVED lines=9> */
[----:B------:R-:W-:Y:S01]  /*2bc50*/  IMAD.MOV.U32 R89, RZ, RZ, R78 ;  /* 0x000000ffff597224 */ /* 0x000fe200078e004e */
[----:B------:R-:W-:Y:S02]  /*2bc60*/  MOV R39, R9 ;  /* 0x0000000900277202 */ /* 0x000fe40000000f00 */
[----:B------:R-:W-:-:S07]  /*2bc70*/  MOV R38, 0x2bc90 ;  /* 0x0002bc9000267802 */ /* 0x000fce0000000f00 */
[----:B01-3--:R-:W-:Y:S05]  /*2bc80*/  CALL.REL.NOINC `($__internal_1_$__cuda_sm3x_div_rn_noftz_f32_slowpath) ;  /* 0x0000016800107944 */ /* 0x00bfea0003c00000 */
.L_x_1173:
[----:B------:R-:W-:Y:S05]  /*2bc90*/  BSYNC.RECONVERGENT B6 ;  /* 0x0000000000067941 */ /* 0x000fea0003800200 */
.L_x_1172:
        /* <DEDUP_REMOVED lines=19> */
.L_x_1175:
[----:B------:R-:W-:Y:S05]  /*2bdd0*/  BSYNC.RECONVERGENT B6 ;  /* 0x0000000000067941 */ /* 0x000fea0003800200 */
.L_x_1174:
[----:B------:R-:W-:-:S05]  /*2bde0*/  LEA R38, R32, R1, 0x2 ;  /* 0x0000000120267211 */ /* 0x000fca00078e10ff */
[----:B------:R-:W2:Y:S04]  /*2bdf0*/  LDL R32, [R38+0x1ca8] ;  /* 0x001ca80026207983 */ /* 0x000ea80000100800 */
[----:B------:R-:W4:Y:S01]  /*2be00*/  LDL R35, [R38+0x1cac] ;  /* 0x001cac0026237983 */ /* 0x000f220000100800 */
[----:B------:R-:W-:-:S04]  /*2be10*/  FADD.SAT R34, RZ, R34 ;  /* 0x00000022ff227221 */ /* 0x000fc80000002000 */
[----:B------:R-:W-:-:S04]  /*2be20*/  FADD R33, -R34, 1 ;  /* 0x3f80000022217421 */ /* 0x000fc80000000100 */
[----:B--2---:R-:W-:-:S04]  /*2be30*/  FMUL R33, R32, R33 ;  /* 0x0000002120217220 */ /* 0x004fc80000400000 */
[----:B----4-:R-:W-:-:S07]  /*2be40*/  FFMA R33, R34, R35, R33 ;  /* 0x0000002322217223 */ /* 0x010fce0000000021 */
.L_x_1170:
[----:B------:R-:W-:Y:S05]  /*2be50*/  BSYNC.RECONVERGENT B5 ;  /* 0x0000000000057941 */ /* 0x000fea0003800200 */
.L_x_1169:
[----:B------:R-:W4:Y:S01]  /*2be60*/  LDL R32, [R29+0x9c4] ;  /* 0x0009c4001d207983 */ /* 0x000f220000100800 */
[----:B------:R-:W-:-:S05]  /*2be70*/  VIADD R28, R28, 0x4 ;  /* 0x000000041c1c7836 */ /* 0x000fca0000000000 */
[----:B------:R-:W-:Y:S02]  /*2be80*/  ISETP.NE.AND P0, PT, R28, R42, PT ;  /* 0x0000002a1c00720c */ /* 0x000fe40003f05270 */
[----:B----45:R-:W-:-:S05]  /*2be90*/  FMNMX R32, R32, R33, !PT ;  /* 0x0000002120207209 */ /* 0x030fca0007800000 */
[----:B------:R4:W-:Y:S06]  /*2bea0*/  STL [R29+0x7dc], R32 ;  /* 0x0007dc201d007387 */ /* 0x0009ec0000100800 */
[----:B------:R-:W-:Y:S05]  /*2beb0*/  @P0 BRA `(.L_x_1176) ;  /* 0xfffffff0006c0947 */ /* 0x000fea000383ffff */
[----:B------:R-:W-:Y:S05]  /*2bec0*/  @!P6 BRA `(.L_x_1141) ;  /* 0x0000000800ace947 */ /* 0x000fea0003800000 */
[----:B------:R-:W5:Y:S01]  /*2bed0*/  LDL R28, [R30+0x10] ;  /* 0x000010001e1c7983 */ /* 0x000f620000100800 */
[----:B------:R-:W-:Y:S01]  /*2bee0*/  BSSY.RECONVERGENT B5, `(.L_x_1177) ;  /* 0x0000033000057945 */ /* 0x000fe20003800200 */
[----:B-----5:R-:W-:-:S05]  /*2bef0*/  FADD R28, -R75, R28 ;  /* 0x0000001c4b1c7221 */ /* 0x020fca0000000100 */
[----:B------:R-:W-:Y:S02]  /*2bf00*/  FMNMX R33, RZ, R28, !PT ;  /* 0x0000001cff217209 */ /* 0x000fe40007800000 */
[----:B------:R-:W-:Y:S02]  /*2bf10*/  MOV R28, R31 ;  /* 0x0000001f001c7202 */ /* 0x000fe40000000f00 */
[----:B------:R-:W-:-:S13]  /*2bf20*/  FSETP.GTU.AND P0, PT, R33, RZ, PT ;  /* 0x000000ff2100720b */ /* 0x000fda0003f0c000 */
[----:B------:R-:W-:Y:S05]  /*2bf30*/  @!P0 BRA `(.L_x_1178) ;  /* 0x0000000000b48947 */ /* 0x000fea0003800000 */
[----:B------:R-:W-:-:S13]  /*2bf40*/  FSETP.GE.AND P0, PT, R33, R36, PT ;  /* 0x000000242100720b */ /* 0x000fda0003f06000 */
[----:B------:R-:W-:Y:S05]  /*2bf50*/  @!P0 BRA `(.L_x_1179) ;  /* 0x0000000000088947 */ /* 0x000fea0003800000 */
[----:B------:R0:W5:Y:S01]  /*2bf60*/  LDL R28, [R26+0x1ca8] ;  /* 0x001ca8001a1c7983 */ /* 0x0001620000100800 */
[----:B------:R-:W-:Y:S05]  /*2bf70*/  BRA `(.L_x_1178) ;  /* 0x0000000000a47947 */ /* 0x000fea0003800000 */
.L_x_1179:
[----:B------:R-:W5:Y:S01]  /*2bf80*/  MUFU.RCP R28, R9 ;  /* 0x00000009001c7308 */ /* 0x000f620000001000 */
[----:B------:R-:W-:Y:S07]  /*2bf90*/  BSSY.RECONVERGENT B6, `(.L_x_1180) ;  /* 0x000000c000067945 */ /* 0x000fee0003800200 */
[----:B------:R-:W0:Y:S01]  /*2bfa0*/  FCHK P0, R33, R9 ;  /* 0x0000000921007302 */ /* 0x000e220000000000 */
[----:B-----5:R-:W-:-:S04]  /*2bfb0*/  FFMA R35, R28, -R9, 1 ;  /* 0x3f8000001c237423 */ /* 0x020fc80000000809 */
[----:B------:R-:W-:-:S04]  /*2bfc0*/  FFMA R28, R28, R35, R28 ;  /* 0x000000231c1c7223 */ /* 0x000fc8000000001c */
[----:B----4-:R-:W-:-:S04]  /*2bfd0*/  FFMA R32, R28, R33, RZ ;  /* 0x000000211c207223 */ /* 0x010fc800000000ff */
[----:B------:R-:W-:-:S04]  /*2bfe0*/  FFMA R35, R32, -R9, R33 ;  /* 0x8000000920237223 */ /* 0x000fc80000000021 */
[----:B------:R-:W-:Y:S01]  /*2bff0*/  FFMA R34, R28, R35, R32 ;  /* 0x000000231c227223 */ /* 0x000fe20000000020 */
[----:B0-----:R-:W-:Y:S06]  /*2c000*/  @!P0 BRA `(.L_x_1181) ;  /* 0x0000000000108947 */ /* 0x001fec0003800000 */
[----:B------:R-:W-:Y:S02]  /*2c010*/  MOV R89, R33 ;  /* 0x0000002100597202 */ /* 0x000fe40000000f00 */
[----:B------:R-:W-:Y:S02]  /*2c020*/  MOV R39, R9 ;  /* 0x0000000900277202 */ /* 0x000fe40000000f00 */
[----:B------:R-:W-:-:S07]  /*2c030*/  MOV R38, 0x2c050 ;  /* 0x0002c05000267802 */ /* 0x000fce0000000f00 */
[----:B-123--:R-:W-:Y:S05]  /*2c040*/  CALL.REL.NOINC `($__internal_1_$__cuda_sm3x_div_rn_noftz_f32_slowpath) ;  /* 0x0000016400207944 */ /* 0x00efea0003c00000 */
.L_x_1181:
[----:B------:R-:W-:Y:S05]  /*2c050*/  BSYNC.RECONVERGENT B6 ;  /* 0x0000000000067941 */ /* 0x000fea0003800200 */
.L_x_1180:
[----:B------:R-:W0:Y:S02]  /*2c060*/  F2I.TRUNC.NTZ R35, R34 ;  /* 0x0000002200237305 */ /* 0x000e24000020f100 */
[----:B0-----:R-:W-:Y:S02]  /*2c070*/  ISETP.GE.AND P0, PT, R35, R22, PT ;  /* 0x000000162300720c */ /* 0x001fe40003f06270 */
[----:B------:R-:W-:-:S04]  /*2c080*/  VIMNMX R32, PT, PT, RZ, R35, !PT ;  /* 0x00000023ff207248 */ /* 0x000fc80007fe0100 */
[----:B------:R-:W-:-:S04]  /*2c090*/  SEL R32, R32, R25, !P0 ;  /* 0x0000001920207207 */ /* 0x000fc80004000000 */
[----:B------:R-:W-:-:S05]  /*2c0a0*/  LEA R35, R32, R1, 0x2 ;  /* 0x0000000120237211 */ /* 0x000fca00078e10ff */
[----:B------:R-:W4:Y:S01]  /*2c0b0*/  LDL R28, [R35+0x400] ;  /* 0x00040000231c7983 */ /* 0x000f220000100800 */
[----:B------:R-:W0:Y:S01]  /*2c0c0*/  MUFU.RCP R38, R9 ;  /* 0x0000000900267308 */ /* 0x000e220000001000 */
[----:B------:R-:W-:Y:S01]  /*2c0d0*/  BSSY.RECONVERGENT B6, `(.L_x_1182) ;  /* 0x000000c000067945 */ /* 0x000fe20003800200 */
[----:B0-----:R-:W-:Y:S01]  /*2c0e0*/  FFMA R39, R38, -R9, 1 ;  /* 0x3f80000026277423 */ /* 0x001fe20000000809 */
[----:B----4-:R-:W-:-:S03]  /*2c0f0*/  FADD R89, R33, -R28 ;  /* 0x8000001c21597221 */ /* 0x010fc60000000000 */
[----:B------:R-:W-:Y:S02]  /*2c100*/  FFMA R28, R38, R39, R38 ;  /* 0x00000027261c7223 */ /* 0x000fe40000000026 */
[----:B------:R-:W0:Y:S02]  /*2c110*/  FCHK P0, R89, R9 ;  /* 0x0000000959007302 */ /* 0x000e240000000000 */
[----:B------:R-:W-:-:S04]  /*2c120*/  FFMA R33, R28, R89, RZ ;  /* 0x000000591c217223 */ /* 0x000fc800000000ff */
[----:B------:R-:W-:-:S04]  /*2c130*/  FFMA R34, R33, -R9, R89 ;  /* 0x8000000921227223 */ /* 0x000fc80000000059 */
[----:B------:R-:W-:Y:S01]  /*2c140*/  FFMA R34, R28, R34, R33 ;  /* 0x000000221c227223 */ /* 0x000fe20000000021 */
[----:B0-----:R-:W-:Y:S06]  /*2c150*/  @!P0 BRA `(.L_x_1183) ;  /* 0x00000000000c8947 */ /* 0x001fec0003800000 */
[----:B------:R-:W-:Y:S01]  /*2c160*/  IMAD.MOV.U32 R39, RZ, RZ, R9 ;  /* 0x000000ffff277224 */ /* 0x000fe200078e0009 */
[----:B------:R-:W-:-:S07]  /*2c170*/  MOV R38, 0x2c190 ;  /* 0x0002c19000267802 */ /* 0x000fce0000000f00 */
[----:B-123--:R-:W-:Y:S05]  /*2c180*/  CALL.REL.NOINC `($__internal_1_$__cuda_sm3x_div_rn_noftz_f32_slowpath) ;  /* 0x0000016000d07944 */ /* 0x00efea0003c00000 */
.L_x_1183:
[----:B------:R-:W-:Y:S05]  /*2c190*/  BSYNC.RECONVERGENT B6 ;  /* 0x0000000000067941 */ /* 0x000fea0003800200 */
.L_x_1182:
[----:B------:R-:W-:-:S05]  /*2c1a0*/  LEA R35, R32, R1, 0x2 ;  /* 0x0000000120237211 */ /* 0x000fca00078e10ff */
[----:B------:R-:W4:Y:S04]  /*2c1b0*/  LDL R28, [R35+0x1ca8] ;  /* 0x001ca800231c7983 */ /* 0x000f280000100800 */
[----:B------:R-:W5:Y:S01]  /*2c1c0*/  LDL R32, [R35+0x1cac] ;  /* 0x001cac0023207983 */ /* 0x000f620000100800 */
[----:B------:R-:W-:-:S04]  /*2c1d0*/  FADD.SAT R34, RZ, R34 ;  /* 0x00000022ff227221 */ /* 0x000fc80000002000 */
[----:B------:R-:W-:-:S04]  /*2c1e0*/  FADD R33, -R34, 1 ;  /* 0x3f80000022217421 */ /* 0x000fc80000000100 */
[----:B----4-:R-:W-:-:S04]  /*2c1f0*/  FMUL R33, R28, R33 ;  /* 0x000000211c217220 */ /* 0x010fc80000400000 */
[----:B-----5:R-:W-:-:S07]  /*2c200*/  FFMA R28, R34, R32, R33 ;  /* 0x00000020221c7223 */ /* 0x020fce0000000021 */
.L_x_1178:
[----:B------:R-:W-:Y:S05]  /*2c210*/  BSYNC.RECONVERGENT B5 ;  /* 0x0000000000057941 */ /* 0x000fea0003800200 */
.L_x_1177:
[----:B------:R-:W2:Y:S01]  /*2c220*/  LDL R33, [R29+0x9c8] ;  /* 0x0009c8001d217983 */ /* 0x000ea20000100800 */
[----:B------:R-:W-:Y:S02]  /*2c230*/  ISETP.NE.AND P0, PT, R37, 0x1, PT ;  /* 0x000000012500780c */ /* 0x000fe40003f05270 */
[----:B--2--5:R-:W-:-:S05]  /*2c240*/  FMNMX R28, R33, R28, !PT ;  /* 0x0000001c211c7209 */ /* 0x024fca0007800000 */
[----:B------:R2:W-:Y:S06]  /*2c250*/  STL [R29+0x7e0], R28 ;  /* 0x0007e01c1d007387 */ /* 0x0005ec0000100800 */
[----:B------:R-:W-:Y:S05]  /*2c260*/  @!P0 BRA `(.L_x_1141) ;  /* 0x0000000400c48947 */ /* 0x000fea0003800000 */
[----:B--2---:R-:W2:Y:S01]  /*2c270*/  LDL R28, [R30+0x14] ;  /* 0x000014001e1c7983 */ /* 0x004ea20000100800 */
[----:B------:R-:W-:Y:S01]  /*2c280*/  BSSY.RECONVERGENT B5, `(.L_x_1184) ;  /* 0x0000033000057945 */ /* 0x000fe20003800200 */
[----:B--2---:R-:W-:-:S05]  /*2c290*/  FADD R28, -R75, R28 ;  /* 0x0000001c4b1c7221 */ /* 0x004fca0000000100 */
        /* <DEDUP_REMOVED lines=8> */
.L_x_1186:
[----:B------:R-:W2:Y:S01]  /*2c320*/  MUFU.RCP R28, R9 ;  /* 0x00000009001c7308 */ /* 0x000ea20000001000 */
[----:B------:R-:W-:Y:S07]  /*2c330*/  BSSY.RECONVERGENT B6, `(.L_x_1187) ;  /* 0x000000c000067945 */ /* 0x000fee0003800200 */
[----:B------:R-:W5:Y:S01]  /*2c340*/  FCHK P0, R33, R9 ;  /* 0x0000000921007302 */ /* 0x000f620000000000 */
[----:B--2---:R-:W-:-:S04]  /*2c350*/  FFMA R35, R28, -R9, 1 ;  /* 0x3f8000001c237423 */ /* 0x004fc80000000809 */
[----:B------:R-:W-:-:S04]  /*2c360*/  FFMA R28, R28, R35, R28 ;  /* 0x000000231c1c7223 */ /* 0x000fc8000000001c */
[----:B----4-:R-:W-:-:S04]  /*2c370*/  FFMA R32, R28, R33, RZ ;  /* 0x000000211c207223 */ /* 0x010fc800000000ff */
[----:B------:R-:W-:-:S04]  /*2c380*/  FFMA R35, R32, -R9, R33 ;  /* 0x8000000920237223 */ /* 0x000fc80000000021 */
[----:B------:R-:W-:Y:S01]  /*2c390*/  FFMA R34, R28, R35, R32 ;  /* 0x000000231c227223 */ /* 0x000fe20000000020 */
[----:B-----5:R-:W-:Y:S06]  /*2c3a0*/  @!P0 BRA `(.L_x_1188) ;  /* 0x0000000000108947 */ /* 0x020fec0003800000 */
[----:B------:R-:W-:Y:S02]  /*2c3b0*/  MOV R89, R33 ;  /* 0x0000002100597202 */ /* 0x000fe40000000f00 */
[----:B------:R-:W-:Y:S02]  /*2c3c0*/  MOV R39, R9 ;  /* 0x0000000900277202 */ /* 0x000fe40000000f00 */
[----:B------:R-:W-:-:S07]  /*2c3d0*/  MOV R38, 0x2c3f0 ;  /* 0x0002c3f000267802 */ /* 0x000fce0000000f00 */
[----:B01-3--:R-:W-:Y:S05]  /*2c3e0*/  CALL.REL.NOINC `($__internal_1_$__cuda_sm3x_div_rn_noftz_f32_slowpath) ;  /* 0x0000016000387944 */ /* 0x00bfea0003c00000 */
.L_x_1188:
[----:B------:R-:W-:Y:S05]  /*2c3f0*/  BSYNC.RECONVERGENT B6 ;  /* 0x0000000000067941 */ /* 0x000fea0003800200 */
.L_x_1187:
        /* <DEDUP_REMOVED lines=19> */
.L_x_1190:
[----:B------:R-:W-:Y:S05]  /*2c530*/  BSYNC.RECONVERGENT B6 ;  /* 0x0000000000067941 */ /* 0x000fea0003800200 */
.L_x_1189:
[----:B------:R-:W-:-:S05]  /*2c540*/  LEA R35, R32, R1, 0x2 ;  /* 0x0000000120237211 */ /* 0x000fca00078e10ff */
[----:B------:R-:W2:Y:S04]  /*2c550*/  LDL R28, [R35+0x1ca8] ;  /* 0x001ca800231c7983 */ /* 0x000ea80000100800 */
[----:B------:R-:W4:Y:S01]  /*2c560*/  LDL R32, [R35+0x1cac] ;  /* 0x001cac0023207983 */ /* 0x000f220000100800 */
[----:B------:R-:W-:-:S04]  /*2c570*/  FADD.SAT R34, RZ, R34 ;  /* 0x00000022ff227221 */ /* 0x000fc80000002000 */
[----:B------:R-:W-:-:S04]  /*2c580*/  FADD R33, -R34, 1 ;  /* 0x3f80000022217421 */ /* 0x000fc80000000100 */
[----:B--2---:R-:W-:-:S04]  /*2c590*/  FMUL R33, R28, R33 ;  /* 0x000000211c217220 */ /* 0x004fc80000400000 */
[----:B----4-:R-:W-:-:S07]  /*2c5a0*/  FFMA R28, R34, R32, R33 ;  /* 0x00000020221c7223 */ /* 0x010fce0000000021 */
.L_x_1185:
[----:B------:R-:W-:Y:S05]  /*2c5b0*/  BSYNC.RECONVERGENT B5 ;  /* 0x0000000000057941 */ /* 0x000fea0003800200 */
.L_x_1184:
[----:B------:R-:W2:Y:S01]  /*2c5c0*/  LDL R33, [R29+0x9cc] ;  /* 0x0009cc001d217983 */ /* 0x000ea20000100800 */
[----:B------:R-:W-:Y:S02]  /*2c5d0*/  ISETP.NE.AND P0, PT, R37, 0x2, PT ;  /* 0x000000022500780c */ /* 0x000fe40003f05270 */
[----:B--2--5:R-:W-:-:S05]  /*2c5e0*/  FMNMX R28, R33, R28, !PT ;  /* 0x0000001c211c7209 */ /* 0x024fca0007800000 */
[----:B------:R2:W-:Y:S06]  /*2c5f0*/  STL [R29+0x7e4], R28 ;  /* 0x0007e41c1d007387 */ /* 0x0005ec0000100800 */
[----:B------:R-:W-:Y:S05]  /*2c600*/  @!P0 BRA `(.L_x_1141) ;  /* 0x0000000000dc8947 */ /* 0x000fea0003800000 */
[----:B------:R-:W4:Y:S01]  /*2c610*/  LDL R30, [R30+0x18] ;  /* 0x000018001e1e7983 */ /* 0x000f220000100800 */
[----:B------:R-:W-:Y:S01]  /*2c620*/  BSSY.RECONVERGENT B5, `(.L_x_1191) ;  /* 0x0000032000057945 */ /* 0x000fe20003800200 */
[----:B----4-:R-:W-:-:S05]  /*2c630*/  FADD R32, -R75, R30 ;  /* 0x0000001e4b207221 */ /* 0x010fca0000000100 */
[----:B------:R-:W-:-:S04]  /*2c640*/  FMNMX R32, RZ, R32, !PT ;  /* 0x00000020ff207209 */ /* 0x000fc80007800000 */
[----:B------:R-:W-:-:S13]  /*2c650*/  FSETP.GTU.AND P0, PT, R32, RZ, PT ;  /* 0x000000ff2000720b */ /* 0x000fda0003f0c000 */
[----:B------:R-:W-:Y:S05]  /*2c660*/  @!P0 BRA `(.L_x_1192) ;  /* 0x0000000000b48947 */ /* 0x000fea0003800000 */
[----:B------:R-:W-:-:S13]  /*2c670*/  FSETP.GE.AND P0, PT, R32, R36, PT ;  /* 0x000000242000720b */ /* 0x000fda0003f06000 */
[----:B------:R-:W-:Y:S05]  /*2c680*/  @!P0 BRA `(.L_x_1193) ;  /* 0x0000000000088947 */ /* 0x000fea0003800000 */
[----:B------:R4:W5:Y:S01]  /*2c690*/  LDL R31, [R26+0x1ca8] ;  /* 0x001ca8001a1f7983 */ /* 0x0009620000100800 */
[----:B------:R-:W-:Y:S05]  /*2c6a0*/  BRA `(.L_x_1192) ;  /* 0x0000000000a47947 */ /* 0x000fea0003800000 */
.L_x_1193:
[----:B--2---:R-:W2:Y:S01]  /*2c6b0*/  MUFU.RCP R28, R9 ;  /* 0x00000009001c7308 */ /* 0x004ea20000001000 */
        /* <DEDUP_REMOVED lines=12> */
.L_x_1195:
[----:B------:R-:W-:Y:S05]  /*2c780*/  BSYNC.RECONVERGENT B6 ;  /* 0x0000000000067941 */ /* 0x000fea0003800200 */
.L_x_1194:
        /* <DEDUP_REMOVED lines=8> */
[----:B----4-:R-:W-:-:S04]  /*2c810*/  FFMA R35, R28, -R9, 1 ;  /* 0x3f8000001c237423 */ /* 0x010fc80000000809 */
        /* <DEDUP_REMOVED lines=9> */
[----:B01-3--:R-:W-:Y:S05]  /*2c8b0*/  CALL.REL.NOINC `($__internal_1_$__cuda_sm3x_div_rn_noftz_f32_slowpath) ;  /* 0x0000015c00047944 */ /* 0x00bfea0003c00000 */
.L_x_1197:
[----:B------:R-:W-:Y:S05]  /*2c8c0*/  BSYNC.RECONVERGENT B6 ;  /* 0x0000000000067941 */ /* 0x000fea0003800200 */
.L_x_1196:
[----:B------:R-:W-:-:S05]  /*2c8d0*/  LEA R32, R30, R1, 0x2 ;  /* 0x000000011e207211 */ /* 0x000fca00078e10ff */
[----:B------:R-:W2:Y:S04]  /*2c8e0*/  LDL R28, [R32+0x1ca8] ;  /* 0x001ca800201c7983 */ /* 0x000ea80000100800 */
[----:B------:R-:W4:Y:S01]  /*2c8f0*/  LDL R30, [R32+0x1cac] ;  /* 0x001cac00201e7983 */ /* 0x000f220000100800 */
[----:B------:R-:W-:-:S04]  /*2c900*/  FADD.SAT R34, RZ, R34 ;  /* 0x00000022ff227221 */ /* 0x000fc80000002000 */
[----:B------:R-:W-:-:S04]  /*2c910*/  FADD R31, -R34, 1 ;  /* 0x3f800000221f7421 */ /* 0x000fc80000000100 */
[----:B--2---:R-:W-:-:S04]  /*2c920*/  FMUL R31, R28, R31 ;  /* 0x0000001f1c1f7220 */ /* 0x004fc80000400000 */
[----:B----4-:R-:W-:-:S07]  /*2c930*/  FFMA R31, R34, R30, R31 ;  /* 0x0000001e221f7223 */ /* 0x010fce000000001f */
.L_x_1192:
[----:B------:R-:W-:Y:S05]  /*2c940*/  BSYNC.RECONVERGENT B5 ;  /* 0x0000000000057941 */ /* 0x000fea0003800200 */
.L_x_1191:
[----:B--2---:R-:W2:Y:S02]  /*2c950*/  LDL R28, [R29+0x9d0] ;  /* 0x0009d0001d1c7983 */ /* 0x004ea40000100800 */
[----:B--2--5:R-:W-:-:S05]  /*2c960*/  FMNMX R28, R28, R31, !PT ;  /* 0x0000001f1c1c7209 */ /* 0x024fca0007800000 */
[----:B------:R2:W-:Y:S02]  /*2c970*/  STL [R29+0x7e8], R28 ;  /* 0x0007e81c1d007387 */ /* 0x0005e40000100800 */
.L_x_1141:
[----:B------:R-:W-:Y:S05]  /*2c980*/  BSYNC.RECONVERGENT B4 ;  /* 0x0000000000047941 */ /* 0x000fea0003800200 */
.L_x_1140:
[----:B------:R-:W-:Y:S01]  /*2c990*/  ISETP.GT.AND P0, PT, R42, RZ, PT ;  /* 0x000000ff2a00720c */ /* 0x000fe20003f04270 */
[----:B------:R-:W-:-:S12]  /*2c9a0*/  HFMA2 R75, -RZ, RZ, 0, 0 ;  /* 0x00000000ff4b7431 */ /* 0x000fd800000001ff */
[----:B------:R-:W-:Y:S05]  /*2c9b0*/  @!P0 BRA `(.L_x_1198) ;  /* 0x0000000000d88947 */ /* 0x000fea0003800000 */
[----:B--2---:R-:W-:Y:S02]  /*2c9c0*/  IADD3 R28, PT, PT, R42, -R75, RZ ;  /* 0x8000004b2a1c7210 */ /* 0x004fe40007ffe0ff */
[----:B------:R-:W-:Y:S02]  /*2c9d0*/  PLOP3.LUT P0, PT, PT, PT, PT, 0x80, 0x8 ;  /* 0x000000000008781c */ /* 0x000fe40003f0f070 */
[----:B------:R-:W-:-:S13]  /*2c9e0*/  ISETP.GT.AND P1, PT, R28, 0xc, PT ;  /* 0x0000000c1c00780c */ /* 0x000fda0003f24270 */
[----:B------:R-:W-:Y:S05]  /*2c9f0*/  @!P1 BRA `(.L_x_1199) ;  /* 0x0000000000789947 */ /* 0x000fea0003800000 */
[----:B------:R-:W-:Y:S01]  /*2ca00*/  PLOP3.LUT P0, PT, PT, PT, PT, 0x8, 0x80 ;  /* 0x000000000080781c */ /* 0x000fe20003f0e170 */
[----:B------:R-:W-:-:S12]  /*2ca10*/  VIADD R80, R42, 0xfffffff4 ;  /* 0xfffffff42a507836 */ /* 0x000fd80000000000 */
.L_x_1200:
[----:B------:R-:W-:-:S05]  /*2ca20*/  LEA R73, R75, R1, 0x2 ;  /* 0x000000014b497211 */ /* 0x000fca00078e10ff */
[----:B0---4-:R-:W2:Y:S04]  /*2ca30*/  LDL.64 R28, [R73+0x7d0] ;  /* 0x0007d000491c7983 */ /* 0x011ea80000100a00 */
[----:B------:R-:W4:Y:S01]  /*2ca40*/  LDL.64 R30, [R73+0x7d8] ;  /* 0x0007d800491e7983 */ /* 0x000f220000100a00 */
[----:B------:R-:W-:-:S04]  /*2ca50*/  IADD3 R32, PT, PT, R75, 0x4, RZ ;  /* 0x000000044b207810 */ /* 0x000fc80007ffe0ff */
[----:B------:R-:W-:Y:S01]  /*2ca60*/  LEA R78, R32, R1, 0x2 ;  /* 0x00000001204e7211 */ /* 0x000fe200078e10ff */
[----:B--2---:R0:W-:Y:S04]  /*2ca70*/  STL.64 [R73+0x5e8], R28 ;  /* 0x0005e81c49007387 */ /* 0x0041e80000100a00 */
[----:B----4-:R2:W-:Y:S04]  /*2ca80*/  STL.64 [R73+0x5f0], R30 ;  /* 0x0005f01e49007387 */ /* 0x0105e80000100a00 */
[----:B------:R-:W4:Y:S04]  /*2ca90*/  LDL.64 R32, [R78+0x7d0] ;  /* 0x0007d0004e207983 */ /* 0x000f280000100a00 */
[----:B------:R-:W5:Y:S01]  /*2caa0*/  LDL.64 R34, [R78+0x7d8] ;  /* 0x0007d8004e227983 */ /* 0x000f620000100a00 */
[----:B------:R-:W-:-:S05]  /*2cab0*/  IADD3 R38, PT, PT, R75, 0x8, RZ ;  /* 0x000000084b267810 */ /* 0x000fca0007ffe0ff */
[----:B------:R-:W-:Y:S01]  /*2cac0*/  IMAD R79, R38, 0x4, R1 ;  /* 0x00000004264f7824 */ /* 0x000fe200078e0201 */
[----:B----4-:R4:W-:Y:S04]  /*2cad0*/  STL.64 [R78+0x5e8], R32 ;  /* 0x0005e8204e007387 */ /* 0x0109e80000100a00 */
[----:B-----5:R4:W-:Y:S04]  /*2cae0*/  STL.64 [R78+0x5f0], R34 ;  /* 0x0005f0224e007387 */ /* 0x0209e80000100a00 */
[----:B------:R-:W5:Y:S04]  /*2caf0*/  LDL.64 R38, [R79+0x7d0] ;  /* 0x0007d0004f267983 */ /* 0x000f680000100a00 */
[----:B------:R-:W3:Y:S01]  /*2cb00*/  LDL.64 R40, [R79+0x7d8] ;  /* 0x0007d8004f287983 */ /* 0x000ee20000100a00 */
[----:B------:R-:W-:-:S04]  /*2cb10*/  IADD3 R74, PT, PT, R75, 0xc, RZ ;  /* 0x0000000c4b4a7810 */ /* 0x000fc80007ffe0ff */
        /* <DEDUP_REMOVED lines=10> */
[C---:B------:R-:W-:Y:S01]  /*2cbc0*/  IADD3 R73, PT, PT, R74.reuse, 0x7d0, RZ ;  /* 0x000007d04a497810 */ /* 0x040fe20007ffe0ff */
[----:B----4-:R-:W-:-:S07]  /*2cbd0*/  VIADD R74, R74, 0x5e8 ;  /* 0x000005e84a4a7836 */ /* 0x010fce0000000000 */
.L_x_1199:
[----:B------:R-:W-:-:S04]  /*2cbe0*/  IADD3 R28, PT, PT, R42, -R75, RZ ;  /* 0x8000004b2a1c7210 */ /* 0x000fc80007ffe0ff */
[----:B------:R-:W-:-:S13]  /*2cbf0*/  ISETP.GT.AND P1, PT, R28, 0x4, PT ;  /* 0x000000041c00780c */ /* 0x000fda0003f24270 */
[----:B------:R-:W-:Y:S05]  /*2cc00*/  @!P1 BRA `(.L_x_1201) ;  /* 0x00000000003c9947 */ /* 0x000fea0003800000 */
        /* <DEDUP_REMOVED lines=9> */
[----:B------:R-:W-:Y:S01]  /*2cca0*/  PLOP3.LUT P0, PT, PT, PT, PT, 0x8, 0x80 ;  /* 0x000000000080781c */ /* 0x000fe20003f0e170 */
[----:B------:R-:W-:Y:S01]  /*2ccb0*/  VIADD R75, R75, 0x8 ;  /* 0x000000084b4b7836 */ /* 0x000fe20000000000 */
[----:B------:R-:W-:-:S02]  /*2ccc0*/  IADD3 R73, PT, PT, R39, 0x7d0, RZ ;  /* 0x000007d027497810 */ /* 0x000fc40007ffe0ff */
[----:B------:R-:W-:Y:S01]  /*2ccd0*/  IADD3 R74, PT, PT, R39, 0x5e8, RZ ;  /* 0x000005e8274a7810 */ /* 0x000fe20007ffe0ff */
[----:B----4-:R2:W-:Y:S04]  /*2cce0*/  STL.64 [R39+0x5e8], R32 ;  /* 0x0005e82027007387 */ /* 0x0105e80000100a00 */
[----:B-----5:R2:W-:Y:S04]  /*2ccf0*/  STL.64 [R39+0x5f0], R34 ;  /* 0x0005f02227007387 */ /* 0x0205e80000100a00 */
.L_x_1201:
[----:B------:R-:W-:-:S13]  /*2cd00*/  ISETP.NE.OR P0, PT, R75, R42, P0 ;  /* 0x0000002a4b00720c */ /* 0x000fda0000705670 */
[----:B------:R-:W-:Y:S05]  /*2cd10*/  @!P0 BRA `(.L_x_1202) ;  /* 0x0000000000288947 */ /* 0x000fea0003800000 */
.L_x_1198:
[----:B0-----:R-:W-:-:S05]  /*2cd20*/  LEA R74, R75, R1, 0x2 ;  /* 0x000000014b4a7211 */ /* 0x001fca00078e10ff */
[----:B0-2-4-:R-:W2:Y:S04]  /*2cd30*/  LDL.64 R28, [R74+0x7d0] ;  /* 0x0007d0004a1c7983 */ /* 0x015ea80000100a00 */
[----:B------:R-:W4:Y:S01]  /*2cd40*/  LDL.64 R30, [R74+0x7d8] ;  /* 0x0007d8004a1e7983 */ /* 0x000f220000100a00 */
[----:B------:R-:W-:-:S04]  /*2cd50*/  IADD3 R75, PT, PT, R75, 0x4, RZ ;  /* 0x000000044b4b7810 */ /* 0x000fc80007ffe0ff */
[----:B------:R-:W-:Y:S01]  /*2cd60*/  ISETP.NE.AND P0, PT, R75, R42, PT ;  /* 0x0000002a4b00720c */ /* 0x000fe20003f05270 */
[----:B--2---:R0:W-:Y:S04]  /*2cd70*/  STL.64 [R74+0x5e8], R28 ;  /* 0x0005e81c4a007387 */ /* 0x0041e80000100a00 */
[----:B----4-:R0:W-:Y:S08]  /*2cd80*/  STL.64 [R74+0x5f0], R30 ;  /* 0x0005f01e4a007387 */ /* 0x0101f00000100a00 */
[----:B------:R-:W-:Y:S05]  /*2cd90*/  @P0 BRA `(.L_x_1198) ;  /* 0xfffffffc00e00947 */ /* 0x000fea000383ffff */
[C---:B------:R-:W-:Y:S01]  /*2cda0*/  VIADD R73, R74.reuse, 0x7d0 ;  /* 0x000007d04a497836 */ /* 0x040fe20000000000 */
[----:B0-----:R-:W-:-:S07]  /*2cdb0*/  IADD3 R74, PT, PT, R74, 0x5e8, RZ ;  /* 0x000005e84a4a7810 */ /* 0x001fce0007ffe0ff */
.L_x_1202:
[----:B------:R-:W-:Y:S05]  /*2cdc0*/  @!P6 BRA `(.L_x_1203) ;  /* 0x000000000028e947 */ /* 0x000fea0003800000 */
[----:B0-2-4-:R-:W2:Y:S01]  /*2cdd0*/  LDL R29, [R73+0x10] ;  /* 0x00001000491d7983 */ /* 0x015ea20000100800 */
[----:B------:R-:W-:-:S03]  /*2cde0*/  ISETP.NE.AND P0, PT, R37, 0x1, PT ;  /* 0x000000012500780c */ /* 0x000fc60003f05270 */
[----:B--2---:R0:W-:Y:S10]  /*2cdf0*/  STL [R74+0x10], R29 ;  /* 0x0000101d4a007387 */ /* 0x0041f40000100800 */
[----:B------:R-:W-:Y:S05]  /*2ce00*/  @!P0 BRA `(.L_x_1203) ;  /* 0x0000000000188947 */ /* 0x000fea0003800000 */
[----:B0-----:R-:W2:Y:S01]  /*2ce10*/  LDL R29, [R73+0x14] ;  /* 0x00001400491d7983 */ /* 0x001ea20000100800 */
[----:B------:R-:W-:-:S03]  /*2ce20*/  ISETP.NE.AND P0, PT, R37, 0x2, PT ;  /* 0x000000022500780c */ /* 0x000fc60003f05270 */
[----:B--2---:R0:W-:Y:S10]  /*2ce30*/  STL [R74+0x14], R29 ;  /* 0x0000141d4a007387 */ /* 0x0041f40000100800 */
[----:B------:R-:W-:Y:S05]  /*2ce40*/  @!P0 BRA `(.L_x_1203) ;  /* 0x0000000000088947 */ /* 0x000fea0003800000 */
[----:B0-----:R-:W2:Y:S04]  /*2ce50*/  LDL R29, [R73+0x18] ;  /* 0x00001800491d7983 */ /* 0x001ea80000100800 */
[----:B--2---:R0:W-:Y:S02]  /*2ce60*/  STL [R74+0x18], R29 ;  /* 0x0000181d4a007387 */ /* 0x0041e40000100800 */
.L_x_1203:
[----:B------:R-:W-:-:S13]  /*2ce70*/  ISETP.GT.AND P0, PT, R72, 0x1, PT ;  /* 0x000000014800780c */ /* 0x000fda0003f04270 */
[----:B------:R-:W-:Y:S05]  /*2ce80*/  @P0 BRA `(.L_x_1204) ;  /* 0xffffff8000a00947 */ /* 0x000fea000383ffff */
.L_x_994:
[----:B------:R-:W-:-:S13]  /*2ce90*/  FSETP.GE.AND P0, PT, R0, R36, PT ;  /* 0x000000240000720b */ /* 0x000fda0003f06000 */
[----:B------:R-:W-:Y:S05]  /*2cea0*/  @!P0 BRA `(.L_x_1205) ;  /* 0x0000000000088947 */ /* 0x000fea0003800000 */
[----:B-123--:R1:W5:Y:S01]  /*2ceb0*/  LDL R28, [R26+0x5e8] ;  /* 0x0005e8001a1c7983 */ /* 0x00e3620000100800 */
[----:B------:R-:W-:Y:S05]  /*2cec0*/  BRA `(.L_x_951) ;  /* 0x00000004008c7947 */ /* 0x000fea0003800000 */
.L_x_1205:
[----:B-123--:R-:W0:Y:S01]  /*2ced0*/  MUFU.RCP R28, R9 ;  /* 0x00000009001c7308 */ /* 0x00ee220000001000 */
[----:B------:R-:W-:Y:S07]  /*2cee0*/  BSSY.RECONVERGENT B4, `(.L_x_1206) ;  /* 0x000000c000047945 */ /* 0x000fee0003800200 */
[----:B------:R-:W1:Y:S01]  /*2cef0*/  FCHK P0, R0, R9 ;  /* 0x0000000900007302 */ /* 0x000e620000000000 */
[----:B0---4-:R-:W-:-:S04]  /*2cf00*/  FFMA R29, R28, -R9, 1 ;  /* 0x3f8000001c1d7423 */ /* 0x011fc80000000809 */
        /* <DEDUP_REMOVED lines=8> */
[----:B------:R-:W-:Y:S05]  /*2cf90*/  CALL.REL.NOINC `($__internal_1_$__cuda_sm3x_div_rn_noftz_f32_slowpath) ;  /* 0x00000154004c7944 */ /* 0x000fea0003c00000 */
.L_x_1207:
[----:B------:R-:W-:Y:S05]  /*2cfa0*/  BSYNC.RECONVERGENT B4 ;  /* 0x0000000000047941 */ /* 0x000fea0003800200 */
.L_x_1206:
[----:B------:R-:W0:Y:S02]  /*2cfb0*/  F2I.TRUNC.NTZ R9, R34 ;  /* 0x0000002200097305 */ /* 0x000e24000020f100 */
[----:B0-----:R-:W-:Y:S02]  /*2cfc0*/  ISETP.GE.AND P0, PT, R9, R22, PT ;  /* 0x000000160900720c */ /* 0x001fe40003f06270 */
[----:B------:R-:W-:-:S04]  /*2cfd0*/  VIMNMX R28, PT, PT, RZ, R9, !PT ;  /* 0x00000009ff1c7248 */ /* 0x000fc80007fe0100 */
[----:B------:R-:W-:-:S04]  /*2cfe0*/  SEL R36, R28, R25, !P0 ;  /* 0x000000191c247207 */ /* 0x000fc80004000000 */
[C---:B------:R-:W-:Y:S02]  /*2cff0*/  ISETP.GE.U32.AND P0, PT, R36.reuse, R25, PT ;  /* 0x000000192400720c */ /* 0x040fe40003f06070 */
[----:B------:R-:W-:-:S13]  /*2d000*/  ISETP.NE.AND P1, PT, R36, RZ, PT ;  /* 0x000000ff2400720c */ /* 0x000fda0003f25270 */
[----:B------:R-:W-:Y:S05]  /*2d010*/  @!P0 BRA P1, `(.L_x_1208) ;  /* 0x0000000000248947 */ /* 0x000fea0000800000 */
[----:B------:R-:W-:-:S05]  /*2d020*/  LEA R29, R36, R49, 0x2 ;  /* 0x00000031241d7211 */ /* 0x000fca00078e10ff */
[----:B------:R-:W2:Y:S04]  /*2d030*/  LDL R30, [R29+0x4] ;  /* 0x000004001d1e7983 */ /* 0x000ea80000100800 */
[----:B------:R-:W3:Y:S01]  /*2d040*/  LDL R28, [R29] ;  /* 0x000000001d1c7983 */ /* 0x000ee20000100800 */
[----:B------:R-:W-:-:S05]  /*2d050*/  I2FP.F32.U32 R9, R36 ;  /* 0x0000002400097245 */ /* 0x000fca0000201000 */
[----:B------:R-:W-:-:S04]  /*2d060*/  FADD R9, -R9, R34 ;  /* 0x0000002209097221 */ /* 0x000fc80000000100 */
[C---:B--2---:R-:W-:Y:S01]  /*2d070*/  FMUL R31, R9.reuse, R30 ;  /* 0x0000001e091f7220 */ /* 0x044fe20000400000 */
[----:B------:R-:W-:-:S04]  /*2d080*/  FADD R9, -R9, 1 ;  /* 0x3f80000009097421 */ /* 0x000fc80000000100 */
[----:B---3--:R-:W-:Y:S01]  /*2d090*/  FFMA R28, R28, R9, R31 ;  /* 0x000000091c1c7223 */ /* 0x008fe2000000001f */
[----:B------:R-:W-:Y:S06]  /*2d0a0*/  BRA `(.L_x_951) ;  /* 0x0000000400147947 */ /* 0x000fec0003800000 */
.L_x_1208:
[C---:B------:R-:W-:Y:S01]  /*2d0b0*/  VIADD R28, R36.reuse, 0xffffffff ;  /* 0xffffffff241c7836 */ /* 0x040fe20000000000 */
[----:B------:R-:W-:-:S04]  /*2d0c0*/  LEA R36, R36, R1, 0x2 ;  /* 0x0000000124247211 */ /* 0x000fc800078e10ff */
[----:B------:R-:W-:Y:S01]  /*2d0d0*/  LEA R34, R28, R1, 0x2 ;  /* 0x000000011c227211 */ /* 0x000fe200078e10ff */
        /* <DEDUP_REMOVED lines=25> */
.L_x_1210:
[----:B------:R-:W-:Y:S05]  /*2d270*/  BSYNC.RECONVERGENT B4 ;  /* 0x0000000000047941 */ /* 0x000fea0003800200 */
.L_x_1209:
        /* <DEDUP_REMOVED lines=18> */
[----:B------:R-:W-:-:S07]  /*2d3a0*/  IMAD.MOV.U32 R33, RZ, RZ, R34 ;  /* 0x000000ffff217224 */ /* 0x000fce00078e0022 */
.L_x_1212:
[----:B------:R-:W-:Y:S05]  /*2d3b0*/  BSYNC.RECONVERGENT B4 ;  /* 0x0000000000047941 */ /* 0x000fea0003800200 */
.L_x_1211:
        /* <DEDUP_REMOVED lines=17> */
.L_x_1214:
[----:B------:R-:W-:Y:S05]  /*2d4d0*/  BSYNC.RECONVERGENT B4 ;  /* 0x0000000000047941 */ /* 0x000fea0003800200 */
.L_x_1213:
[----:B------:R-:W-:-:S04]  /*2d4e0*/  FADD R33, R33, R32 ;  /* 0x0000002021217221 */ /* 0x000fc80000000000 */
[----:B------:R-:W-:-:S07]  /*2d4f0*/  FADD R28, R33, R34 ;  /* 0x00000022211c7221 */ /* 0x000fce0000000000 */
.L_x_951:
[----:B------:R-:W-:Y:S05]  /*2d500*/  BSYNC.RECONVERGENT B3 ;  /* 0x0000000000037941 */ /* 0x000fea0003800200 */
.L_x_950:
[----:B-----5:R-:W-:Y:S01]  /*2d510*/  FSETP.GT.AND P0, PT, R5, R28, PT ;  /* 0x0000001c0500720b */ /* 0x020fe20003f04000 */
[----:B------:R-:W-:-:S12]  /*2d520*/  HFMA2 R9, -RZ, RZ, 2.53125, 0 ;  /* 0x41100000ff097431 */ /* 0x000fd800000001ff */
[----:B------:R-:W-:Y:S05]  /*2d530*/  @!P0 BRA `(.L_x_681) ;  /* 0x000000a000588947 */ /* 0x000fea0003800000 */
[----:B------:R-:W-:Y:S01]  /*2d540*/  ISETP.NE.AND P1, PT, R53, RZ, PT ;  /* 0x000000ff3500720c */ /* 0x000fe20003f25270 */
[----:B------:R-:W-:-:S12]  /*2d550*/  BSSY.RECONVERGENT B3, `(.L_x_1215) ;  /* 0x0000a13000037945 */ /* 0x000fd80003800200 */
[----:B------:R-:W-:-:S04]  /*2d560*/  @!P1 ISETP.NE.AND P0, PT, R11, RZ, PT ;  /* 0x000000ff0b00920c */ /* 0x000fc80003f05270 */
[----:B------:R-:W-:Y:S01]  /*2d570*/  @!P1 FSEL R28, R13, R12, !P0 ;  /* 0x0000000c0d1c9208 */ /* 0x000fe20004000000 */
[----:B------:R-:W-:Y:S08]  /*2d580*/  @!P1 BRA `(.L_x_1216) ;  /* 0x000000a0003c9947 */ /* 0x000ff00003800000 */
[----:B------:R-:W2:Y:S02]  /*2d590*/  LDCU UR4, c[0x0][0x3bc] ;  /* 0x00007780ff0477ac */ /* 0x000ea40008000800 */
[----:B--2---:R-:W-:-:S09]  /*2d5a0*/  UISETP.GE.AND UP0, UPT, UR4, 0x1, UPT ;  /* 0x000000010400788c */ /* 0x004fd2000bf06270 */
[----:B------:R-:W-:Y:S05]  /*2d5b0*/  BRA.U !UP0, `(.L_x_1217) ;  /* 0x0000000d08b07547 */ /* 0x000fea000b800000 */
[----:B------:R-:W2:Y:S01]  /*2d5c0*/  LDCU UR8, c[0x0][0x3b8] ;  /* 0x00007700ff0877ac */ /* 0x000ea20008000800 */
[----:B------:R-:W-:-:S04]  /*2d5d0*/  UISETP.LT.AND UP0, UPT, UR4, 0x80, UPT ;  /* 0x000000800400788c */ /* 0x000fc8000bf01270 */
[----:B------:R-:W-:-:S06]  /*2d5e0*/  USEL UR4, UR4, 0x80, UP0 ;  /* 0x0000008004047887 */ /* 0x000fcc0008000000 */
[----:B------:R-:W-:Y:S01]  /*2d5f0*/  MOV R6, UR4 ;  /* 0x0000000400067c02 */ /* 0x000fe20008000f00 */
[----:B--2---:R-:W-:-:S03]  /*2d600*/  UISETP.GE.AND UP0, UPT, UR8, 0x2, UPT ;  /* 0x000000020800788c */ /* 0x004fc6000bf06270 */
[----:B------:R-:W-:-:S06]  /*2d610*/  IADD3 R9, PT, PT, R6, -0x1, RZ ;  /* 0xffffffff06097810 */ /* 0x000fcc0007ffe0ff */
[----:B------:R-:W-:Y:S05]  /*2d620*/  BRA.U !UP0, `(.L_x_1218) ;  /* 0x0000000508147547 */ /* 0x000fea000b800000 */
[----:B0-----:R-:W0:Y:S02]  /*2d630*/  LDC.64 R30, c[0x0][0x3b0] ;  /* 0x0000ec00ff1e7b82 */ /* 0x001e240000000a00 */
[----:B0-----:R0:W5:Y:S01]  /*2d640*/  LDG.E R28, desc[UR6][R30.64] ;  /* 0x000000061e1c7981 */ /* 0x001162000c1e1900 */
[----:B----4-:R-:W-:-:S07]  /*2d650*/  IMAD.MOV.U32 R29, RZ, RZ, RZ ;  /* 0x000000ffff1d7224 */ /* 0x010fce00078e00ff */
.L_x_1229:
[----:B0-2---:R-:W-:Y:S01]  /*2d660*/  MOV R30, R29 ;  /* 0x0000001d001e7202 */ /* 0x005fe20000000f00 */
[----:B------:R-:W-:Y:S01]  /*2d670*/  BSSY.RECONVERGENT B4, `(.L_x_1219) ;  /* 0x000003d000047945 */ /* 0x000fe20003800200 */
[----:B------:R-:W-:-:S04]  /*2d680*/  IADD3 R29, PT, PT, R29, 0x1, RZ ;  /* 0x000000011d1d7810 */ /* 0x000fc80007ffe0ff */
[----:B---3--:R-:W-:-:S05]  /*2d690*/  I2FP.F32.U32 R31, R29 ;  /* 0x0000001d001f7245 */ /* 0x008fca0000201000 */
[----:B------:R-:W-:-:S05]  /*2d6a0*/  FMUL R89, R31, R8 ;  /* 0x000000081f597220 */ /* 0x000fca0000400000 */
[----:B-----5:R-:W-:-:S13]  /*2d6b0*/  FSETP.GTU.AND P0, PT, R89, R28, PT ;  /* 0x0000001c5900720b */ /* 0x020fda0003f0c000 */
[----:B------:R-:W-:Y:S05]  /*2d6c0*/  @P0 BRA `(.L_x_1220) ;  /* 0x0000000000140947 */ /* 0x000fea0003800000 */
[----:B------:R-:W0:Y:S02]  /*2d6d0*/  LDC.64 R32, c[0x0][0x3a8] ;  /* 0x0000ea00ff207b82 */ /* 0x000e240000000a00 */
[----:B0-----:R-:W2:Y:S01]  /*2d6e0*/  LDG.E R32, desc[UR6][R32.64] ;  /* 0x0000000620207981 */ /* 0x001ea2000c1e1900 */
[----:B------:R-:W-:-:S05]  /*2d6f0*/  LEA R31, R30, R1, 0x2 ;  /* 0x000000011e1f7211 */ /* 0x000fca00078e10ff */
[----:B--2---:R3:W-:Y:S01]  /*2d700*/  STL [R31], R32 ;  /* 0x000000201f007387 */ /* 0x0047e20000100800 */
[----:B------:R-:W-:Y:S05]  /*2d710*/  BRA `(.L_x_1221) ;  /* 0x0000000000c87947 */ /* 0x000fea0003800000 */
.L_x_1220:
[----:B------:R-:W2:Y:S02]  /*2d720*/  LDG.E R31, desc[UR6][R58.64] ;  /* 0x000000063a1f7981 */ /* 0x000ea4000c1e1900 */
[----:B--2---:R-:W-:-:S13]  /*2d730*/  FSETP.GE.AND P0, PT, R89, R31, PT ;  /* 0x0000001f5900720b */ /* 0x004fda0003f06000 */
[----:B------:R-:W-:Y:S05]  /*2d740*/  @!P0 BRA `(.L_x_1222) ;  /* 0x0000000000108947 */ /* 0x000fea0003800000 */
[----:B------:R-:W2:Y:S01]  /*2d750*/  LDG.E R31, desc[UR6][R56.64] ;  /* 0x00000006381f7981 */ /* 0x000ea2000c1e1900 */
[----:B------:R-:W-:-:S05]  /*2d760*/  LEA R30, R30, R1, 0x2 ;  /* 0x000000011e1e7211 */ /* 0x000fca00078e10ff */
[----:B--2---:R0:W-:Y:S01]  /*2d770*/  STL [R30], R31 ;  /* 0x0000001f1e007387 */ /* 0x0041e20000100800 */
[----:B------:R-:W-:Y:S05]  /*2d780*/  BRA `(.L_x_1221) ;  /* 0x0000000000ac7947 */ /* 0x000fea0003800000 */
.L_x_1222:
[----:B------:R-:W-:Y:S01]  /*2d790*/  BSSY.RECONVERGENT B0, `(.L_x_1223) ;  /* 0x000000f000007945 */ /* 0x000fe20003800200 */
[----:B------:R-:W-:-:S07]  /*2d7a0*/  IMAD.MOV.U32 R31, RZ, RZ, RZ ;  /* 0x000000ffff1f7224 */ /* 0x000fce00078e00ff */
.L_x_1225:
        /* <DEDUP_REMOVED lines=11> */
.L_x_1224:
[----:B------:R0:W5:Y:S01]  /*2d860*/  LDG.E R31, desc[UR6][R54.64] ;  /* 0x00000006361f7981 */ /* 0x000162000c1e1900 */
[----:B------:R-:W-:-:S07]  /*2d870*/  MOV R37, R52 ;  /* 0x0000003400257202 */ /* 0x000fce0000000f00 */
.L_x_1226:
[----:B------:R-:W-:Y:S05]  /*2d880*/  BSYNC.RECONVERGENT B0 ;  /* 0x0000000000007941 */ /* 0x000fea0003800200 */
.L_x_1223:
        /* <DEDUP_REMOVED lines=14> */
[----:B------:R-:W-:Y:S01]  /*2d970*/  IMAD.MOV.U32 R39, RZ, RZ, R36 ;  /* 0x000000ffff277224 */ /* 0x000fe200078e0024 */
[----:B------:R-:W-:-:S07]  /*2d980*/  MOV R38, 0x2d9a0 ;  /* 0x0002d9a000267802 */ /* 0x000fce0000000f00 */
[----:B01----:R-:W-:Y:S05]  /*2d990*/  CALL.REL.NOINC `($__internal_1_$__cuda_sm3x_div_rn_noftz_f32_slowpath) ;  /* 0x0000014800cc7944 */ /* 0x003fea0003c00000 */
.L_x_1228:
[----:B------:R-:W-:Y:S05]  /*2d9a0*/  BSYNC.RECONVERGENT B5 ;  /* 0x0000000000057941 */ /* 0x000fea0003800200 */
.L_x_1227:
        /* <DEDUP_REMOVED lines=9> */
.L_x_1221:
[----:B------:R-:W-:Y:S05]  /*2da40*/  BSYNC.RECONVERGENT B4 ;  /* 0x0000000000047941 */ /* 0x000fea0003800200 */
.L_x_1219:
[----:B------:R-:W-:-:S13]  /*2da50*/  ISETP.NE.AND P0, PT, R29, R6, PT ;  /* 0x000000061d00720c */ /* 0x000fda0003f05270 */
[----:B------:R-:W-:Y:S05]  /*2da60*/  @P0 BRA `(.L_x_1229) ;  /* 0xfffffff800fc0947 */ /* 0x000fea000383ffff */
[----:B------:R-:W-:Y:S05]  /*2da70*/  BRA `(.L_x_1230) ;  /* 0x0000000400f47947 */ /* 0x000fea0003800000 */
.L_x_1218:
[----:B------:R-:W-:-:S09]  /*2da80*/  UISETP.NE.AND UP0, UPT, UR8, 0x1, UPT ;  /* 0x000000010800788c */ /* 0x000fd2000bf05270 */
[----:B------:R-:W-:Y:S05]  /*2da90*/  BRA.U !UP0, `(.L_x_1231) ;  /* 0x0000000108a47547 */ /* 0x000fea000b800000 */
[----:B------:R-:W-:Y:S01]  /*2daa0*/  ISETP.GE.U32.AND P0, PT, R9, 0x7, PT ;  /* 0x000000070900780c */ /* 0x000fe20003f06070 */
[----:B0---4-:R-:W-:Y:S01]  /*2dab0*/  HFMA2 R32, -RZ, RZ, 0, 0 ;  /* 0x00000000ff207431 */ /* 0x011fe200000001ff */
[----:B------:R-:W-:-:S11]  /*2dac0*/  ISETP.NE.AND P1, PT, R17, RZ, PT ;  /* 0x000000ff1100720c */ /* 0x000fd60003f25270 */
[----:B------:R-:W-:Y:S05]  /*2dad0*/  @!P0 BRA `(.L_x_1232) ;  /* 0x0000000000308947 */ /* 0x000fea0003800000 */
[----:B------:R-:W-:Y:S01]  /*2dae0*/  LOP3.LUT R32, R6, 0xf8, RZ, 0xc0, !PT ;  /* 0x000000f806207812 */ /* 0x000fe200078ec0ff */
[----:B------:R-:W-:Y:S01]  /*2daf0*/  IMAD.MOV.U32 R29, RZ, RZ, 0x3d4ccccd ;  /* 0x3d4ccccdff1d7424 */ /* 0x000fe200078e00ff */
[----:B------:R-:W-:Y:S02]  /*2db00*/  MOV R33, RZ ;  /* 0x000000ff00217202 */ /* 0x000fe40000000f00 */
[----:B------:R-:W-:Y:S02]  /*2db10*/  MOV R28, 0x3d4ccccd ;  /* 0x3d4ccccd001c7802 */ /* 0x000fe40000000f00 */
[----:B------:R-:W-:Y:S02]  /*2db20*/  MOV R30, 0x3d4ccccd ;  /* 0x3d4ccccd001e7802 */ /* 0x000fe40000000f00 */
[----:B------:R-:W-:-:S07]  /*2db30*/  MOV R31, 0x3d4ccccd ;  /* 0x3d4ccccd001f7802 */ /* 0x000fce0000000f00 */
.L_x_1233:
[C---:B0-----:R-:W-:Y:S02]  /*2db40*/  LEA R34, R33.reuse, R1, 0x2 ;  /* 0x0000000121227211 */ /* 0x041fe400078e10ff */
[----:B------:R-:W-:-:S03]  /*2db50*/  IADD3 R33, PT, PT, R33, 0x8, RZ ;  /* 0x0000000821217810 */ /* 0x000fc60007ffe0ff */
[----:B------:R0:W-:Y:S01]  /*2db60*/  STL.128 [R34], R28 ;  /* 0x0000001c22007387 */ /* 0x0001e20000100c00 */
[----:B------:R-:W-:-:S03]  /*2db70*/  ISETP.NE.AND P0, PT, R33, R32, PT ;  /* 0x000000202100720c */ /* 0x000fc60003f05270 */
[----:B------:R0:W-:Y:S10]  /*2db80*/  STL.128 [R34+0x10], R28 ;  /* 0x0000101c22007387 */ /* 0x0001f40000100c00 */
[----:B------:R-:W-:Y:S05]  /*2db90*/  @P0 BRA `(.L_x_1233) ;  /* 0xfffffffc00e80947 */ /* 0x000fea000383ffff */
.L_x_1232:
[----:B------:R-:W-:Y:S05]  /*2dba0*/  @!P1 BRA `(.L_x_1230) ;  /* 0x0000000400a89947 */ /* 0x000fea0003800000 */
[----:B------:R-:W-:Y:S02]  /*2dbb0*/  ISETP.GE.U32.AND P0, PT, R17, 0x4, PT ;  /* 0x000000041100780c */ /* 0x000fe40003f06070 */
[----:B------:R-:W-:-:S11]  /*2dbc0*/  ISETP.NE.AND P1, PT, R18, RZ, PT ;  /* 0x000000ff1200720c */ /* 0x000fd60003f25270 */
[----:B0-----:R-:W-:Y:S01]  /*2dbd0*/  @P0 IMAD.MOV.U32 R30, RZ, RZ, 0x3d4ccccd ;  /* 0x3d4ccccdff1e0424 */ /* 0x001fe200078e00ff */
[C---:B------:R-:W-:Y:S01]  /*2dbe0*/  @P0 LEA R28, R32.reuse, R1, 0x2 ;  /* 0x00000001201c0211 */ /* 0x040fe200078e10ff */
[----:B------:R-:W-:-:S03]  /*2dbf0*/  @P0 VIADD R32, R32, 0x4 ;  /* 0x0000000420200836 */ /* 0x000fc60000000000 */
[-C--:B------:R-:W-:Y:S02]  /*2dc00*/  MOV R31, R30.reuse ;  /* 0x0000001e001f7202 */ /* 0x080fe40000000f00 */
[-C--:B------:R-:W-:Y:S02]  /*2dc10*/  MOV R34, R30.reuse ;  /* 0x0000001e00227202 */ /* 0x080fe40000000f00 */
[----:B------:R-:W-:Y:S01]  /*2dc20*/  MOV R35, R30 ;  /* 0x0000001e00237202 */ /* 0x000fe20000000f00 */
[----:B------:R0:W-:Y:S04]  /*2dc30*/  @P0 STL.64 [R28], R30 ;  /* 0x0000001e1c000387 */ /* 0x0001e80000100a00 */
[----:B------:R0:W-:Y:S01]  /*2dc40*/  @P0 STL.64 [R28+0x8], R34 ;  /* 0x000008221c000387 */ /* 0x0001e20000100a00 */
[----:B------:R-:W-:Y:S05]  /*2dc50*/  @!P1 BRA `(.L_x_1230) ;  /* 0x00000004007c9947 */ /* 0x000fea0003800000 */
[----:B------:R-:W-:Y:S02]  /*2dc60*/  ISETP.NE.AND P0, PT, R51, RZ, PT ;  /* 0x000000ff3300720c */ /* 0x000fe40003f05270 */
[----:B------:R-:W-:-:S04]  /*2dc70*/  LOP3.LUT R29, R6, 0x1, RZ, 0xc0, !PT ;  /* 0x00000001061d7812 */ /* 0x000fc800078ec0ff */
[----:B------:R-:W-:-:S07]  /*2dc80*/  ISETP.NE.U32.AND P1, PT, R29, 0x1, PT ;  /* 0x000000011d00780c */ /* 0x000fce0003f25070 */
[----:B0-----:R-:W-:Y:S02]  /*2dc90*/  @P0 MOV R30, 0x3d4ccccd ;  /* 0x3d4ccccd001e0802 */ /* 0x001fe40000000f00 */
[C---:B------:R-:W-:Y:S02]  /*2dca0*/  @P0 LEA R28, R32.reuse, R1, 0x2 ;  /* 0x00000001201c0211 */ /* 0x040fe400078e10ff */
[----:B------:R-:W-:Y:S02]  /*2dcb0*/  MOV R31, R30 ;  /* 0x0000001e001f7202 */ /* 0x000fe40000000f00 */
[----:B------:R-:W-:-:S03]  /*2dcc0*/  @P0 IADD3 R32, PT, PT, R32, 0x2, RZ ;  /* 0x0000000220200810 */ /* 0x000fc60007ffe0ff */
[----:B------:R0:W-:Y:S01]  /*2dcd0*/  @P0 STL.64 [R28], R30 ;  /* 0x0000001e1c000387 */ /* 0x0001e20000100a00 */
[----:B------:R-:W-:Y:S05]  /*2dce0*/  @P1 BRA `(.L_x_1230) ;  /* 0x0000000400581947 */ /* 0x000fea0003800000 */
[----:B------:R-:W-:Y:S02]  /*2dcf0*/  HFMA2 R29, -RZ, RZ, 1.32421875, -19.203125 ;  /* 0x3d4ccccdff1d7431 */ /* 0x000fe400000001ff */
[----:B------:R-:W-:-:S05]  /*2dd00*/  IMAD R32, R32, 0x4, R1 ;  /* 0x0000000420207824 */ /* 0x000fca00078e0201 */
[----:B------:R2:W-:Y:S01]  /*2dd10*/  STL [R32], R29 ;  /* 0x0000001d20007387 */ /* 0x0005e20000100800 */
[----:B------:R-:W-:Y:S05]  /*2dd20*/  BRA `(.L_x_1230) ;  /* 0x0000000400487947 */ /* 0x000fea0003800000 */
.L_x_1231:
[----:B------:R-:W-:Y:S02]  /*2dd30*/  ISETP.GE.U32.AND P0, PT, R9, 0x3, PT ;  /* 0x000000030900780c */ /* 0x000fe40003f06070 */
[----:B------:R-:W-:-:S11]  /*2dd40*/  MOV R52, RZ ;  /* 0x000000ff00347202 */ /* 0x000fd60000000f00 */
[----:B------:R-:W-:Y:S05]  /*2dd50*/  @!P0 BRA `(.L_x_1234) ;  /* 0x0000000400108947 */ /* 0x000fea0003800000 */
[----:B0---4-:R-:W0:Y:S02]  /*2dd60*/  LDC.64 R28, c[0x0][0x3a8] ;  /* 0x0000ea00ff1c7b82 */ /* 0x011e240000000a00 */
[----:B0-----:R0:W5:Y:S01]  /*2dd70*/  LDG.E R28, desc[UR6][R28.64] ;  /* 0x000000061c1c7981 */ /* 0x001162000c1e1900 */
[----:B------:R-:W-:Y:S01]  /*2dd80*/  LOP3.LUT R52, R6, 0xfc, RZ, 0xc0, !PT ;  /* 0x000000fc06347812 */ /* 0x000fe200078ec0ff */
[----:B------:R-:W-:-:S03]  /*2dd90*/  HFMA2 R51, -RZ, RZ, 0, 0 ;  /* 0x00000000ff337431 */ /* 0x000fc600000001ff */
        /* <DEDUP_REMOVED lines=8> */
.L_x_1237:
        /* <DEDUP_REMOVED lines=19> */
[-C--:B------:R-:W-:Y:S02]  /*2df50*/  MOV R40, R28.reuse ;  /* 0x0000001c00287202 */ /* 0x080fe40000000f00 */
        /* <DEDUP_REMOVED lines=9> */
.L_x_1236:
        /* <DEDUP_REMOVED lines=17> */
.L_x_1238:
[----:B------:R-:W-:-:S13]  /*2e100*/  ISETP.NE.OR P0, PT, R51, R52, P0 ;  /* 0x000000343300720c */ /* 0x000fda0000705670 */
[----:B------:R-:W-:Y:S05]  /*2e110*/  @!P0 BRA `(.L_x_1234) ;  /* 0x0000000000208947 */ /* 0x000fea0003800000 */
.L_x_1235:
[C---:B0-2---:R-:W-:Y:S01]  /*2e120*/  LEA R32, R51.reuse, R1, 0x2 ;  /* 0x0000000133207211 */ /* 0x045fe200078e10ff */
[----:B------:R-:W-:Y:S01]  /*2e130*/  VIADD R51, R51, 0x4 ;  /* 0x0000000433337836 */ /* 0x000fe20000000000 */
[-C--:B-----5:R-:W-:Y:S02]  /*2e140*/  MOV R29, R28.reuse ;  /* 0x0000001c001d7202 */ /* 0x0a0fe40000000f00 */
[-C--:B------:R-:W-:Y:S02]  /*2e150*/  MOV R30, R28.reuse ;  /* 0x0000001c001e7202 */ /* 0x080fe40000000f00 */
[----:B------:R-:W-:Y:S02]  /*2e160*/  MOV R31, R28 ;  /* 0x0000001c001f7202 */ /* 0x000fe40000000f00 */
[----:B------:R-:W-:-:S03]  /*2e170*/  ISETP.NE.AND P0, PT, R51, R52, PT ;  /* 0x000000343300720c */ /* 0x000fc60003f05270 */
[----:B------:R2:W-:Y:S10]  /*2e180*/  STL.128 [R32], R28 ;  /* 0x0000001c20007387 */ /* 0x0005f40000100c00 */
[----:B------:R-:W-:Y:S05]  /*2e190*/  @P0 BRA `(.L_x_1235) ;  /* 0xfffffffc00e00947 */ /* 0x000fea000383ffff */
.L_x_1234:
[----:B------:R-:W-:-:S13]  /*2e1a0*/  ISETP.NE.AND P0, PT, R18, RZ, PT ;  /* 0x000000ff1200720c */ /* 0x000fda0003f05270 */
[----:B------:R-:W-:Y:S05]  /*2e1b0*/  @!P0 BRA `(.L_x_1230) ;  /* 0x0000000000248947 */ /* 0x000fea0003800000 */
[----:B0-2-45:R-:W0:Y:S02]  /*2e1c0*/  LDC.64 R28, c[0x0][0x3a8] ;  /* 0x0000ea00ff1c7b82 */ /* 0x035e240000000a00 */
[----:B0-----:R-:W2:Y:S01]  /*2e1d0*/  LDG.E R28, desc[UR6][R28.64] ;  /* 0x000000061c1c7981 */ /* 0x001ea2000c1e1900 */
[----:B------:R-:W-:Y:S02]  /*2e1e0*/  LEA R31, R52, R1, 0x2 ;  /* 0x00000001341f7211 */ /* 0x000fe400078e10ff */
[----:B------:R-:W-:-:S03]  /*2e1f0*/  ISETP.NE.AND P0, PT, R18, 0x1, PT ;  /* 0x000000011200780c */ /* 0x000fc60003f05270 */
[----:B--2---:R0:W-:Y:S10]  /*2e200*/  STL [R31], R28 ;  /* 0x0000001c1f007387 */ /* 0x0041f40000100800 */
[----:B------:R-:W-:Y:S05]  /*2e210*/  @!P0 BRA `(.L_x_1230) ;  /* 0x00000000000c8947 */ /* 0x000fea0003800000 */
[----:B------:R-:W-:Y:S01]  /*2e220*/  ISETP.NE.AND P0, PT, R18, 0x2, PT ;  /* 0x000000021200780c */ /* 0x000fe20003f05270 */
[----:B------:R2:W-:-:S12]  /*2e230*/  STL [R31+0x4], R28 ;  /* 0x0000041c1f007387 */ /* 0x0005d80000100800 */
[----:B------:R2:W-:Y:S02]  /*2e240*/  @P0 STL [R31+0x8], R28 ;  /* 0x0000081c1f000387 */ /* 0x0005e40000100800 */
.L_x_1230:
[----:B------:R-:W-:Y:S02]  /*2e250*/  ISETP.GE.U32.AND P0, PT, R9, 0xf, PT ;  /* 0x0000000f0900780c */ /* 0x000fe40003f06070 */
[----:B------:R-:W-:Y:S02]  /*2e260*/  ISETP.NE.AND P1, PT, R16, RZ, PT ;  /* 0x000000ff1000720c */ /* 0x000fe40003f25270 */
[----:B------:R-:W-:-:S09]  /*2e270*/  MOV R9, RZ ;  /* 0x000000ff00097202 */ /* 0x000fd20000000f00 */
[----:B------:R-:W-:Y:S05]  /*2e280*/  @!P0 BRA `(.L_x_1239) ;  /* 0x0000000000288947 */ /* 0x000fea0003800000 */
[----:B0-2--5:R-:W-:Y:S01]  /*2e290*/  HFMA2 R28, -RZ, RZ, 0, 0 ;  /* 0x00000000ff1c7431 */ /* 0x025fe200000001ff */
[----:B------:R-:W-:-:S07]  /*2e2a0*/  LOP3.LUT R9, R6, 0xf0, RZ, 0xc0, !PT ;  /* 0x000000f006097812 */ /* 0x000fce00078ec0ff */
.L_x_1240:
[C---:B0---4-:R-:W-:Y:S01]  /*2e2b0*/  LEA R29, R28.reuse, R20, 0x2 ;  /* 0x000000141c1d7211 */ /* 0x051fe200078e10ff */
[----:B------:R-:W-:-:S04]  /*2e2c0*/  VIADD R28, R28, 0x10 ;  /* 0x000000101c1c7836 */ /* 0x000fc80000000000 */
[----:B------:R0:W-:Y:S01]  /*2e2d0*/  STL.128 [R29], RZ ;  /* 0x000000ff1d007387 */ /* 0x0001e20000100c00 */
[----:B------:R-:W-:-:S03]  /*2e2e0*/  ISETP.NE.AND P0, PT, R28, R9, PT ;  /* 0x000000091c00720c */ /* 0x000fc60003f05270 */
[----:B------:R0:W-:Y:S04]  /*2e2f0*/  STL.128 [R29+0x10], RZ ;  /* 0x000010ff1d007387 */ /* 0x0001e80000100c00 */
[----:B------:R0:W-:Y:S04]  /*2e300*/  STL.128 [R29+0x20], RZ ;  /* 0x000020ff1d007387 */ /* 0x0001e80000100c00 */
[----:B------:R0:W-:Y:S02]  /*2e310*/  STL.128 [R29+0x30], RZ ;  /* 0x000030ff1d007387 */ /* 0x0001e40000100c00 */
[----:B------:R-:W-:Y:S05]  /*2e320*/  @P0 BRA `(.L_x_1240) ;  /* 0xfffffffc00e00947 */ /* 0x000fea000383ffff */
.L_x_1239:
[----:B------:R-:W-:Y:S05]  /*2e330*/  @!P1 BRA `(.L_x_1217) ;  /* 0x0000000000509947 */ /* 0x000fea0003800000 */
[----:B------:R-:W-:Y:S02]  /*2e340*/  ISETP.GE.U32.AND P0, PT, R16, 0x8, PT ;  /* 0x000000081000780c */ /* 0x000fe40003f06070 */
[----:B------:R-:W-:-:S11]  /*2e350*/  ISETP.NE.AND P1, PT, R17, RZ, PT ;  /* 0x000000ff1100720c */ /* 0x000fd60003f25270 */
[C---:B------:R-:W-:Y:S02]  /*2e360*/  @P0 LEA R16, R9.reuse, R20, 0x2 ;  /* 0x0000001409100211 */ /* 0x040fe400078e10ff */
[----:B------:R-:W-:-:S03]  /*2e370*/  @P0 IADD3 R9, PT, PT, R9, 0x8, RZ ;  /* 0x0000000809090810 */ /* 0x000fc60007ffe0ff */
[----:B------:R0:W-:Y:S04]  /*2e380*/  @P0 STL.128 [R16], RZ ;  /* 0x000000ff10000387 */ /* 0x0001e80000100c00 */
[----:B------:R0:W-:Y:S01]  /*2e390*/  @P0 STL.128 [R16+0x10], RZ ;  /* 0x000010ff10000387 */ /* 0x0001e20000100c00 */
[----:B------:R-:W-:Y:S05]  /*2e3a0*/  @!P1 BRA `(.L_x_1217) ;  /* 0x0000000000349947 */ /* 0x000fea0003800000 */
[----:B------:R-:W-:Y:S02]  /*2e3b0*/  ISETP.GE.U32.AND P0, PT, R17, 0x4, PT ;  /* 0x000000041100780c */ /* 0x000fe40003f06070 */
[----:B------:R-:W-:-:S11]  /*2e3c0*/  ISETP.NE.AND P1, PT, R18, RZ, PT ;  /* 0x000000ff1200720c */ /* 0x000fd60003f25270 */
[C---:B0-----:R-:W-:Y:S02]  /*2e3d0*/  @P0 LEA R16, R9.reuse, R20, 0x2 ;  /* 0x0000001409100211 */ /* 0x041fe400078e10ff */
[----:B------:R-:W-:-:S03]  /*2e3e0*/  @P0 IADD3 R9, PT, PT, R9, 0x4, RZ ;  /* 0x0000000409090810 */ /* 0x000fc60007ffe0ff */
[----:B------:R0:W-:Y:S01]  /*2e3f0*/  @P0 STL.128 [R16], RZ ;  /* 0x000000ff10000387 */ /* 0x0001e20000100c00 */
[----:B------:R-:W-:Y:S05]  /*2e400*/  @!P1 BRA `(.L_x_1217) ;  /* 0x00000000001c9947 */ /* 0x000fea0003800000 */
[----:B------:R-:W-:Y:S01]  /*2e410*/  IMAD R9, R9, 0x4, R20 ;  /* 0x0000000409097824 */ /* 0x000fe200078e0214 */
[----:B------:R-:W-:-:S04]  /*2e420*/  ISETP.NE.AND P0, PT, R18, 0x1, PT ;  /* 0x000000011200780c */ /* 0x000fc80003f05270 */
[----:B------:R0:W-:Y:S09]  /*2e430*/  STL [R9], RZ ;  /* 0x000000ff09007387 */ /* 0x0001f20000100800 */
[----:B0-----:R-:W-:Y:S05]  /*2e440*/  @!P0 BRA `(.L_x_1217) ;  /* 0x00000000000c8947 */ /* 0x001fea0003800000 */
[----:B------:R-:W-:Y:S01]  /*2e450*/  ISETP.NE.AND P0, PT, R18, 0x2, PT ;  /* 0x000000021200780c */ /* 0x000fe20003f05270 */
[----:B------:R0:W-:-:S12]  /*2e460*/  STL [R9+0x4], RZ ;  /* 0x000004ff09007387 */ /* 0x0001d80000100800 */
[----:B------:R0:W-:Y:S02]  /*2e470*/  @P0 STL [R9+0x8], RZ ;  /* 0x000008ff09000387 */ /* 0x0001e40000100800 */
.L_x_1217:
[----:B------:R-:W-:Y:S01]  /*2e480*/  ISETP.GE.AND P0, PT, R2, 0x1, PT ;  /* 0x000000010200780c */ /* 0x000fe20003f06270 */
[----:B------:R-:W-:-:S12]  /*2e490*/  BSSY.RECONVERGENT B0, `(.L_x_1241) ;  /* 0x000005e000007945 */ /* 0x000fd80003800200 */
[----:B------:R-:W-:Y:S05]  /*2e4a0*/  @!P0 BRA `(.L_x_1242) ;  /* 0x0000000400708947 */ /* 0x000fea0003800000 */
[C---:B------:R-:W-:Y:S01]  /*2e4b0*/  ISETP.GE.U32.AND P0, PT, R2.reuse, 0x4, PT ;  /* 0x000000040200780c */ /* 0x040fe20003f06070 */
[----:B------:R-:W-:Y:S01]  /*2e4c0*/  BSSY.RECONVERGENT B1, `(.L_x_1243) ;  /* 0x0000031000017945 */ /* 0x000fe20003800200 */
[----:B0-----:R-:W-:Y:S02]  /*2e4d0*/  LOP3.LUT R33, R2, 0x3, RZ, 0xc0, !PT ;  /* 0x0000000302217812 */ /* 0x001fe400078ec0ff */
[----:B------:R-:W-:-:S09]  /*2e4e0*/  MOV R16, RZ ;  /* 0x000000ff00107202 */ /* 0x000fd20000000f00 */
[----:B------:R-:W-:Y:S05]  /*2e4f0*/  @!P0 BRA `(.L_x_1244) ;  /* 0x0000000000b48947 */ /* 0x000fea0003800000 */
[----:B------:R-:W-:Y:S01]  /*2e500*/  HFMA2 R9, -RZ, RZ, 0, 0 ;  /* 0x00000000ff097431 */ /* 0x000fe200000001ff */
[----:B------:R-:W-:-:S07]  /*2e510*/  LOP3.LUT R16, R2, 0x7ffffffc, RZ, 0xc0, !PT ;  /* 0x7ffffffc02107812 */ /* 0x000fce00078ec0ff */
.L_x_1247:
[----:B--234-:R-:W-:-:S05]  /*2e520*/  LEA R32, R9, R1, 0x2 ;  /* 0x0000000109207211 */ /* 0x01cfca00078e10ff */
[----:B0-----:R-:W2:Y:S02]  /*2e530*/  LDL R17, [R32+0x1f10] ;  /* 0x001f100020117983 */ /* 0x001ea40000100800 */
[----:B--2---:R-:W-:-:S04]  /*2e540*/  ISETP.GT.AND P0, PT, R17, R6, PT ;  /* 0x000000061100720c */ /* 0x004fc80003f04270 */
[----:B------:R-:W-:-:S13]  /*2e550*/  ISETP.LT.OR P0, PT, R17, 0x1, P0 ;  /* 0x000000011100780c */ /* 0x000fda0000701670 */
[----:B------:R-:W-:-:S05]  /*2e560*/  @!P0 IADD3 R17, PT, PT, R17, -0x1, RZ ;  /* 0xffffffff11118810 */ /* 0x000fca0007ffe0ff */
[----:B------:R-:W-:Y:S02]  /*2e570*/  @!P0 IMAD R18, R17, 0x4, R20 ;  /* 0x0000000411128824 */ /* 0x000fe400078e0214 */
[----:B------:R-:W2:Y:S04]  /*2e580*/  @!P0 LDL R17, [R32+0x1e90] ;  /* 0x001e900020118983 */ /* 0x000ea80000100800 */
[----:B-----5:R-:W2:Y:S02]  /*2e590*/  @!P0 LDL R28, [R18] ;  /* 0x00000000121c8983 */ /* 0x020ea40000100800 */
[----:B--2---:R-:W-:-:S05]  /*2e5a0*/  @!P0 FADD R17, R17, R28 ;  /* 0x0000001c11118221 */ /* 0x004fca0000000000 */
[----:B------:R0:W-:Y:S04]  /*2e5b0*/  @!P0 STL [R18], R17 ;  /* 0x0000001112008387 */ /* 0x0001e80000100800 */
[----:B------:R-:W2:Y:S02]  /*2e5c0*/  LDL R29, [R32+0x1f14] ;  /* 0x001f1400201d7983 */ /* 0x000ea40000100800 */
        /* <DEDUP_REMOVED lines=8> */
[----:B------:R-:W3:Y:S02]  /*2e650*/  LDL R31, [R32+0x1f18] ;  /* 0x001f1800201f7983 */ /* 0x000ee40000100800 */
[----:B---3--:R-:W-:-:S04]  /*2e660*/  ISETP.GT.AND P0, PT, R31, R6, PT ;  /* 0x000000061f00720c */ /* 0x008fc80003f04270 */
[----:B------:R-:W-:-:S13]  /*2e670*/  ISETP.LT.OR P0, PT, R31, 0x1, P0 ;  /* 0x000000011f00780c */ /* 0x000fda0000701670 */
[----:B0-----:R-:W-:-:S04]  /*2e680*/  @!P0 IADD3 R17, PT, PT, R31, -0x1, RZ ;  /* 0xffffffff1f118810 */ /* 0x001fc80007ffe0ff */
[----:B------:R-:W-:Y:S02]  /*2e690*/  @!P0 LEA R18, R17, R20, 0x2 ;  /* 0x0000001411128211 */ /* 0x000fe400078e10ff */
[----:B------:R-:W3:Y:S04]  /*2e6a0*/  @!P0 LDL R17, [R32+0x1e98] ;  /* 0x001e980020118983 */ /* 0x000ee80000100800 */
[----:B------:R-:W3:Y:S02]  /*2e6b0*/  @!P0 LDL R30, [R18] ;  /* 0x00000000121e8983 */ /* 0x000ee40000100800 */
[----:B---3--:R-:W-:-:S05]  /*2e6c0*/  @!P0 FADD R17, R17, R30 ;  /* 0x0000001e11118221 */ /* 0x008fca0000000000 */
[----:B------:R2:W-:Y:S04]  /*2e6d0*/  @!P0 STL [R18], R17 ;  /* 0x0000001112008387 */ /* 0x0005e80000100800 */
[----:B------:R-:W3:Y:S01]  /*2e6e0*/  LDL R31, [R32+0x1f1c] ;  /* 0x001f1c00201f7983 */ /* 0x000ee20000100800 */
[----:B------:R-:W-:Y:S01]  /*2e6f0*/  VIADD R9, R9, 0x4 ;  /* 0x0000000409097836 */ /* 0x000fe20000000000 */
[----:B------:R-:W-:Y:S04]  /*2e700*/  BSSY.RECONVERGENT B4, `(.L_x_1245) ;  /* 0x000000b000047945 */ /* 0x000fe80003800200 */
[----:B------:R-:W-:-:S02]  /*2e710*/  ISETP.NE.AND P1, PT, R9, R16, PT ;  /* 0x000000100900720c */ /* 0x000fc40003f25270 */
[----:B---3--:R-:W-:-:S04]  /*2e720*/  ISETP.GT.AND P0, PT, R31, R6, PT ;  /* 0x000000061f00720c */ /* 0x008fc80003f04270 */
[----:B------:R-:W-:-:S13]  /*2e730*/  ISETP.LT.OR P0, PT, R31, 0x1, P0 ;  /* 0x000000011f00780c */ /* 0x000fda0000701670 */
[----:B--2---:R-:W-:Y:S05]  /*2e740*/  @P0 BRA `(.L_x_1246) ;  /* 0x0000000000180947 */ /* 0x004fea0003800000 */
[----:B------:R-:W-:-:S04]  /*2e750*/  IADD3 R17, PT, PT, R31, -0x1, RZ ;  /* 0xffffffff1f117810 */ /* 0x000fc80007ffe0ff */
[----:B------:R-:W-:Y:S02]  /*2e760*/  LEA R18, R17, R20, 0x2 ;  /* 0x0000001411127211 */ /* 0x000fe400078e10ff */
[----:B------:R-:W2:Y:S04]  /*2e770*/  LDL R17, [R32+0x1e9c] ;  /* 0x001e9c0020117983 */ /* 0x000ea80000100800 */
[----:B------:R-:W2:Y:S02]  /*2e780*/  LDL R28, [R18] ;  /* 0x00000000121c7983 */ /* 0x000ea40000100800 */
[----:B--2---:R-:W-:-:S05]  /*2e790*/  FADD R17, R17, R28 ;  /* 0x0000001c11117221 */ /* 0x004fca0000000000 */
[----:B------:R0:W-:Y:S02]  /*2e7a0*/  STL [R18], R17 ;  /* 0x0000001112007387 */ /* 0x0001e40000100800 */
.L_x_1246:
[----:B------:R-:W-:Y:S05]  /*2e7b0*/  BSYNC.RECONVERGENT B4 ;  /* 0x0000000000047941 */ /* 0x000fea0003800200 */
.L_x_1245:
[----:B------:R-:W-:Y:S05]  /*2e7c0*/  @P1 BRA `(.L_x_1247) ;  /* 0xfffffffc00541947 */ /* 0x000fea000383ffff */
.L_x_1244:
[----:B------:R-:W-:Y:S05]  /*2e7d0*/  BSYNC.RECONVERGENT B1 ;  /* 0x0000000000017941 */ /* 0x000fea0003800200 */
.L_x_1243:
        /* <DEDUP_REMOVED lines=12> */
[----:B------:R-:W2:Y:S02]  /*2e8a0*/  LDL R18, [R16] ;  /* 0x0000000010127983 */ /* 0x000ea40000100800 */
[----:B--2---:R-:W-:-:S05]  /*2e8b0*/  FADD R9, R9, R18 ;  /* 0x0000001209097221 */ /* 0x004fca0000000000 */
[----:B------:R0:W-:Y:S02]  /*2e8c0*/  STL [R16], R9 ;  /* 0x0000000910007387 */ /* 0x0001e40000100800 */
.L_x_1249:
[----:B------:R-:W-:Y:S05]  /*2e8d0*/  BSYNC.RECONVERGENT B1 ;  /* 0x0000000000017941 */ /* 0x000fea0003800200 */
.L_x_1248:
[----:B------:R-:W-:Y:S05]  /*2e8e0*/  @!P1 BRA `(.L_x_1242) ;  /* 0x0000000000609947 */ /* 0x000fea0003800000 */
[----:B0-----:R-:W2:Y:S01]  /*2e8f0*/  LDL R9, [R17+0x1f14] ;  /* 0x001f140011097983 */ /* 0x001ea20000100800 */
        /* <DEDUP_REMOVED lines=8> */
[----:B------:R-:W2:Y:S02]  /*2e980*/  LDL R18, [R16] ;  /* 0x0000000010127983 */ /* 0x000ea40000100800 */
[----:B--2---:R-:W-:-:S05]  /*2e990*/  FADD R9, R9, R18 ;  /* 0x0000001209097221 */ /* 0x004fca0000000000 */
[----:B------:R0:W-:Y:S02]  /*2e9a0*/  STL [R16], R9 ;  /* 0x0000000910007387 */ /* 0x0001e40000100800 */
.L_x_1251:
[----:B------:R-:W-:Y:S05]  /*2e9b0*/  BSYNC.RECONVERGENT B1 ;  /* 0x0000000000017941 */ /* 0x000fea0003800200 */
.L_x_1250:
        /* <DEDUP_REMOVED lines=11> */
.L_x_1242:
[----:B------:R-:W-:Y:S05]  /*2ea70*/  BSYNC.RECONVERGENT B0 ;  /* 0x0000000000007941 */ /* 0x000fea0003800200 */
.L_x_1241:
[----:B0-----:R-:W-:Y:S01]  /*2ea80*/  VIADD R9, R47, 0xf3000000 ;  /* 0xf30000002f097836 */ /* 0x001fe20000000000 */
[----:B------:R0:W0:Y:S01]  /*2ea90*/  MUFU.RSQ R16, R47 ;  /* 0x0000002f00107308 */ /* 0x0000220000001400 */
[----:B------:R-:W-:Y:S03]  /*2eaa0*/  BSSY.RECONVERGENT B0, `(.L_x_1252) ;  /* 0x000000b000007945 */ /* 0x000fe60003800200 */
[----:B------:R-:W-:-:S13]  /*2eab0*/  ISETP.GT.U32.AND P0, PT, R9, 0x727fffff, PT ;  /* 0x727fffff0900780c */ /* 0x000fda0003f04070 */
[----:B0-----:R-:W-:Y:S05]  /*2eac0*/  @!P0 BRA `(.L_x_1253) ;  /* 0x0000000000108947 */ /* 0x001fea0003800000 */
[----:B--23--:R-:W-:Y:S02]  /*2ead0*/  MOV R31, R47 ;  /* 0x0000002f001f7202 */ /* 0x00cfe40000000f00 */
[----:B----4-:R-:W-:-:S07]  /*2eae0*/  MOV R32, 0x2eb00 ;  /* 0x0002eb0000207802 */ /* 0x010fce0000000f00 */
[----:B-1---5:R-:W-:Y:S05]  /*2eaf0*/  CALL.REL.NOINC `($__internal_0_$__cuda_sm20_sqrt_rn_f32_slowpath) ;  /* 0x00000138001c7944 */ /* 0x022fea0003c00000 */
[----:B------:R-:W-:Y:S05]  /*2eb00*/  BRA `(.L_x_1254) ;  /* 0x0000000000107947 */ /* 0x000fea0003800000 */
.L_x_1253:
[----:B------:R-:W-:Y:S01]  /*2eb10*/  FMUL.FTZ R34, R47, R16 ;  /* 0x000000102f227220 */ /* 0x000fe20000410000 */
[----:B------:R-:W-:-:S03]  /*2eb20*/  FMUL.FTZ R16, R16, 0.5 ;  /* 0x3f00000010107820 */ /* 0x000fc60000410000 */
[----:B------:R-:W-:-:S04]  /*2eb30*/  FFMA R47, -R34, R34, R47 ;  /* 0x00000022222f7223 */ /* 0x000fc8000000012f */
[----:B------:R-:W-:-:S07]  /*2eb40*/  FFMA R34, R47, R16, R34 ;  /* 0x000000102f227223 */ /* 0x000fce0000000022 */
.L_x_1254:
[----:B------:R-:W-:Y:S05]  /*2eb50*/  BSYNC.RECONVERGENT B0 ;  /* 0x0000000000007941 */ /* 0x000fea0003800200 */
.L_x_1252:
[----:B------:R-:W-:Y:S02]  /*2eb60*/  HFMA2 R9, -RZ, RZ, 0.96630859375, -0.0022525787353515625 ;  /* 0x3bbb989dff097431 */ /* 0x000fe400000001ff */
[----:B------:R-:W-:Y:S01]  /*2eb70*/  FMUL R34, R34, 13.5 ;  /* 0x4158000022227820 */ /* 0x000fe20000400000 */
[----:B------:R-:W-:Y:S01]  /*2eb80*/  MOV R16, 0x437c0000 ;  /* 0x437c000000107802 */ /* 0x000fe20000000f00 */
[----:B------:R-:W2:Y:S01]  /*2eb90*/  MUFU.RCP R18, R23 ;  /* 0x0000001700127308 */ /* 0x000ea20000001000 */
[----:B------:R-:W-:Y:S01]  /*2eba0*/  BSSY.RECONVERGENT B4, `(.L_x_1255) ;  /* 0x0000018000047945 */ /* 0x000fe20003800200 */
[----:B------:R-:W-:-:S04]  /*2ebb0*/  FMUL R34, R34, 6 ;  /* 0x40c0000022227820 */ /* 0x000fc80000400000 */
[----:B------:R-:W-:-:S04]  /*2ebc0*/  FFMA.SAT R9, R34, R9, 0.5 ;  /* 0x3f00000022097423 */ /* 0x000fc80000002009 */
[----:B------:R-:W-:-:S04]  /*2ebd0*/  FFMA.RM R9, R9, R16, 12582913 ;  /* 0x4b40000109097423 */ /* 0x000fc80000004010 */
[C---:B------:R-:W-:Y:S01]  /*2ebe0*/  FADD R17, R9.reuse, -12583039 ;  /* 0xcb40007f09117421 */ /* 0x040fe20000000000 */
[----:B------:R-:W-:Y:S01]  /*2ebf0*/  SHF.L.U32 R9, R9, 0x17, RZ ;  /* 0x0000001709097819 */ /* 0x000fe200000006ff */
[----:B--2-4-:R-:W-:Y:S02]  /*2ec00*/  FFMA R29, -R23, R18, 1 ;  /* 0x3f800000171d7423 */ /* 0x014fe40000000112 */
[----:B------:R-:W-:-:S04]  /*2ec10*/  FFMA R17, R34, 1.4426950216293334961, -R17 ;  /* 0x3fb8aa3b22117823 */ /* 0x000fc80000000811 */
        /* <DEDUP_REMOVED lines=14> */
[----:B-1-3-5:R-:W-:Y:S05]  /*2ed00*/  CALL.REL.NOINC `($__internal_1_$__cuda_sm3x_div_rn_noftz_f32_slowpath) ;  /* 0x0000013400f07944 */ /* 0x02afea0003c00000 */
[----:B------:R-:W-:-:S07]  /*2ed10*/  MOV R42, R34 ;  /* 0x00000022002a7202 */ /* 0x000fce0000000f00 */
.L_x_1256:
[----:B------:R-:W-:Y:S05]  /*2ed20*/  BSYNC.RECONVERGENT B4 ;  /* 0x0000000000047941 */ /* 0x000fea0003800200 */
.L_x_1255:
[----:B------:R-:W-:Y:S01]  /*2ed30*/  HFMA2 R18, -RZ, RZ, 0, 0 ;  /* 0x00000000ff127431 */ /* 0x000fe200000001ff */
[C---:B------:R-:W-:Y:S02]  /*2ed40*/  LOP3.LUT R56, R27.reuse, 0x3, RZ, 0xc0, !PT ;  /* 0x000000031b387812 */ /* 0x040fe400078ec0ff */
[----:B------:R-:W-:-:S07]  /*2ed50*/  LOP3.LUT R33, R27, 0xfc, RZ, 0xc0, !PT ;  /* 0x000000fc1b217812 */ /* 0x000fce00078ec0ff */
.L_x_1257:
[----:B------:R-:W-:Y:S01]  /*2ed60*/  I2FP.F32.U32 R9, R18 ;  /* 0x0000001200097245 */ /* 0x000fe20000201000 */
[C---:B0-----:R-:W-:Y:S01]  /*2ed70*/  VIADD R17, R18.reuse, 0x2 ;  /* 0x0000000212117836 */ /* 0x041fe20000000000 */
[C---:B------:R-:W-:Y:S02]  /*2ed80*/  IADD3 R16, PT, PT, R18.reuse, 0x1, RZ ;  /* 0x0000000112107810 */ /* 0x040fe40007ffe0ff */
[----:B------:R-:W-:Y:S01]  /*2ed90*/  IADD3 R23, PT, PT, R18, 0x3, RZ ;  /* 0x0000000312177810 */ /* 0x000fe20007ffe0ff */
[----:B-----5:R-:W-:Y:S01]  /*2eda0*/  FFMA R28, R9, R42, RZ ;  /* 0x0000002a091c7223 */ /* 0x020fe200000000ff */
[----:B------:R-:W-:Y:S02]  /*2edb0*/  I2FP.F32.U32 R9, R17 ;  /* 0x0000001100097245 */ /* 0x000fe40000201000 */
[----:B------:R-:W-:Y:S01]  /*2edc0*/  I2FP.F32.U32 R16, R16 ;  /* 0x0000001000107245 */ /* 0x000fe20000201000 */
[--C-:B------:R-:W-:Y:S01]  /*2edd0*/  FADD R27, R7, -R28.reuse ;  /* 0x8000001c071b7221 */ /* 0x100fe20000000000 */
[----:B------:R-:W-:Y:S01]  /*2ede0*/  I2FP.F32.U32 R17, R23 ;  /* 0x0000001700117245 */ /* 0x000fe20000201000 */
[-C--:B------:R-:W-:Y:S01]  /*2edf0*/  FFMA R30, R9, R42.reuse, RZ ;  /* 0x0000002a091e7223 */ /* 0x080fe200000000ff */
[----:B------:R-:W-:Y:S01]  /*2ee00*/  ISETP.NE.AND P1, PT, R11, RZ, PT ;  /* 0x000000ff0b00720c */ /* 0x000fe20003f25270 */
[-C--:B------:R-:W-:Y:S01]  /*2ee10*/  FFMA R29, R16, R42.reuse, RZ ;  /* 0x0000002a101d7223 */ /* 0x080fe200000000ff */
[----:B------:R-:W-:Y:S01]  /*2ee20*/  FADD R23, -R7, R28 ;  /* 0x0000001c07177221 */ /* 0x000fe20000000100 */
[----:B---3--:R-:W-:Y:S01]  /*2ee30*/  FFMA R31, R17, R42, RZ ;  /* 0x0000002a111f7223 */ /* 0x008fe200000000ff */
        /* <DEDUP_REMOVED lines=25> */
[----:B------:R-:W-:-:S04]  /*2efd0*/  ISETP.NE.AND P0, PT, R56, RZ, PT ;  /* 0x000000ff3800720c */ /* 0x000fc80003f05270 */
[----:B------:R-:W-:-:S09]  /*2efe0*/  P2R R60, PR, RZ, 0x1 ;  /* 0x00000001ff3c7803 */ /* 0x000fd20000000000 */
[----:B------:R-:W-:Y:S05]  /*2eff0*/  @!P0 BRA `(.L_x_1258) ;  /* 0x0000000000788947 */ /* 0x000fea0003800000 */
[----:B------:R-:W-:Y:S02]  /*2f000*/  I2FP.F32.U32 R9, R33 ;  /* 0x0000002100097245 */ /* 0x000fe40000201000 */
[----:B------:R-:W-:-:S03]  /*2f010*/  ISETP.NE.AND P0, PT, R56, 0x1, PT ;  /* 0x000000013800780c */ /* 0x000fc60003f05270 */
[----:B0-----:R-:W-:-:S04]  /*2f020*/  FFMA R16, R9, R42, RZ ;  /* 0x0000002a09107223 */ /* 0x001fc800000000ff */
[C-C-:B------:R-:W-:Y:S01]  /*2f030*/  FADD R9, -R7.reuse, R16.reuse ;  /* 0x0000001007097221 */ /* 0x140fe20000000100 */
[----:B------:R-:W-:Y:S01]  /*2f040*/  @!P1 FADD R9, R7, -R16 ;  /* 0x8000001007099221 */ /* 0x000fe20000000000 */
[----:B------:R2:W-:Y:S04]  /*2f050*/  STL [R32+0x410], R16 ;  /* 0x0004101020007387 */ /* 0x0005e80000100800 */
[----:B------:R-:W-:-:S05]  /*2f060*/  FMNMX R9, RZ, R9, !PT ;  /* 0x00000009ff097209 */ /* 0x000fca0007800000 */
[----:B------:R2:W-:Y:S04]  /*2f070*/  STL [R32+0x9c8], R9 ;  /* 0x0009c80920007387 */ /* 0x0005e80000100800 */
[----:B------:R2:W-:Y:S01]  /*2f080*/  STL [R32+0x5f8], R9 ;  /* 0x0005f80920007387 */ /* 0x0005e20000100800 */
[----:B------:R-:W-:Y:S05]  /*2f090*/  @!P0 BRA `(.L_x_1258) ;  /* 0x0000000000508947 */ /* 0x000fea0003800000 */
[----:B--2---:R-:W-:Y:S01]  /*2f0a0*/  VIADD R9, R23, 0x5 ;  /* 0x0000000517097836 */ /* 0x004fe20000000000 */
[----:B------:R-:W-:-:S04]  /*2f0b0*/  ISETP.NE.AND P0, PT, R56, 0x2, PT ;  /* 0x000000023800780c */ /* 0x000fc80003f05270 */
        /* <DEDUP_REMOVED lines=9> */
[----:B---3--:R-:W-:-:S04]  /*2f150*/  IADD3 R9, PT, PT, R23, 0x6, RZ ;  /* 0x0000000617097810 */ /* 0x008fc80007ffe0ff */
        /* <DEDUP_REMOVED lines=8> */
.L_x_1258:
[----:B------:R-:W5:Y:S02]  /*2f1e0*/  LDCU UR4, c[0x0][0x3bc] ;  /* 0x00007780ff0477ac */ /* 0x000f640008000800 */
[----:B-----5:R-:W-:-:S09]  /*2f1f0*/  UISETP.GE.AND UP0, UPT, UR4, 0x1, UPT ;  /* 0x000000010400788c */ /* 0x020fd2000bf06270 */
[----:B------:R-:W-:Y:S05]  /*2f200*/  BRA.U !UP0, `(.L_x_1259) ;  /* 0x0000007d08887547 */ /* 0x000fea000b800000 */
[----:B--234-:R-:W-:Y:S01]  /*2f210*/  FADD R9, -R7, R46 ;  /* 0x0000002e07097221 */ /* 0x01cfe20000000100 */
[C---:B------:R-:W-:Y:S01]  /*2f220*/  IADD3 R52, PT, PT, R22.reuse, -0x4, RZ ;  /* 0xfffffffc16347810 */ /* 0x040fe20007ffe0ff */
[----:B------:R-:W-:Y:S01]  /*2f230*/  BSSY.RECONVERGENT B4, `(.L_x_1259) ;  /* 0x00007df000047945 */ /* 0x000fe20003800200 */
[----:B------:R-:W-:Y:S01]  /*2f240*/  IADD3 R54, PT, PT, R22, -0x5, RZ ;  /* 0xfffffffb16367810 */ /* 0x000fe20007ffe0ff */
[----:B------:R-:W-:Y:S01]  /*2f250*/  FMUL R37, R42, R42 ;  /* 0x0000002a2a257220 */ /* 0x000fe20000400000 */
[----:B------:R-:W-:Y:S01]  /*2f260*/  FMNMX R9, RZ, R9, !PT ;  /* 0x00000009ff097209 */ /* 0x000fe20007800000 */
[----:B------:R-:W-:Y:S01]  /*2f270*/  VIADD R63, R22, 0xfffffffa ;  /* 0xfffffffa163f7836 */ /* 0x000fe20000000000 */
[C---:B------:R-:W-:Y:S02]  /*2f280*/  LOP3.LUT R61, R25.reuse, 0x3, RZ, 0xc0, !PT ;  /* 0x00000003193d7812 */ /* 0x040fe400078ec0ff */
[----:B------:R-:W-:Y:S02]  /*2f290*/  LOP3.LUT R43, R25, 0x7c, RZ, 0xc0, !PT ;  /* 0x0000007c192b7812 */ /* 0x000fe400078ec0ff */
[----:B------:R-:W-:-:S02]  /*2f2a0*/  LOP3.LUT R62, R24, 0x3, RZ, 0xc0, !PT ;  /* 0x00000003183e7812 */ /* 0x000fc400078ec0ff */
[----:B------:R-:W-:Y:S02]  /*2f2b0*/  LOP3.LUT R47, R24, 0x7c, RZ, 0xc0, !PT ;  /* 0x0000007c182f7812 */ /* 0x000fe400078ec0ff */
[-C--:B------:R-:W-:Y:S02]  /*2f2c0*/  LEA R51, R44, R1.reuse, 0x2 ;  /* 0x000000012c337211 */ /* 0x080fe400078e10ff */
[----:B------:R-:W-:Y:S02]  /*2f2d0*/  MOV R53, R6 ;  /* 0x0000000600357202 */ /* 0x000fe40000000f00 */
[-C--:B------:R-:W-:Y:S02]  /*2f2e0*/  LEA R55, R52, R1.reuse, 0x2 ;  /* 0x0000000134377211 */ /* 0x080fe400078e10ff */
[----:B------:R-:W-:Y:S02]  /*2f2f0*/  LEA R57, R54, R1, 0x2 ;  /* 0x0000000136397211 */ /* 0x000fe400078e10ff */
[----:B------:R-:W-:-:S07]  /*2f300*/  FSEL R59, R9, RZ, P1 ;  /* 0x000000ff093b7208 */ /* 0x000fce0000800000 */
.L_x_1470:
[----:B------:R-:W-:Y:S01]  /*2f310*/  MOV R58, R53 ;  /* 0x00000035003a7202 */ /* 0x000fe20000000f00 */
[----:B------:R-:W-:Y:S01]  /*2f320*/  VIADD R53, R53, 0xffffffff ;  /* 0xffffffff35357836 */ /* 0x000fe20000000000 */
[----:B0-----:R0:W5:Y:S04]  /*2f330*/  LDL R31, [R1+0x5ec] ;  /* 0x0005ec00011f7983 */ /* 0x0011680000100800 */
[----:B--2---:R-:W-:-:S06]  /*2f340*/  LEA R9, R53, R1, 0x2 ;  /* 0x0000000135097211 */ /* 0x004fcc00078e10ff */
[----:B------:R-:W5:Y:S01]  /*2f350*/  LDL R9, [R9] ;  /* 0x0000000009097983 */ /* 0x000f620000100800 */
[----:B0--34-:R-:W-:-:S07]  /*2f360*/  HFMA2 R18, -RZ, RZ, 0, 5.9604644775390625e-08 ;  /* 0x00000001ff127431 */ /* 0x019fce00000001ff */
.L_x_1276:
[----:B0-----:R-:W-:-:S05]  /*2f370*/  LEA R64, R18, R1, 0x2 ;  /* 0x0000000112407211 */ /* 0x001fca00078e10ff */
[----:B------:R-:W2:Y:S01]  /*2f380*/  LDL R28, [R64+0x400] ;  /* 0x00040000401c7983 */ /* 0x000ea20000100800 */
[----:B------:R-:W0:Y:S01]  /*2f390*/  MUFU.RCP R16, R37 ;  /* 0x0000002500107308 */ /* 0x000e220000001000 */
[----:B------:R-:W-:Y:S01]  /*2f3a0*/  BSSY.RECONVERGENT B5, `(.L_x_1260) ;  /* 0x000000e000057945 */ /* 0x000fe20003800200 */
[----:B0-----:R-:W-:-:S04]  /*2f3b0*/  FFMA R17, -R37, R16, 1 ;  /* 0x3f80000025117423 */ /* 0x001fc80000000110 */
[----:B------:R-:W-:Y:S01]  /*2f3c0*/  FFMA R16, R16, R17, R16 ;  /* 0x0000001110107223 */ /* 0x000fe20000000010 */
[----:B--2---:R-:W-:-:S04]  /*2f3d0*/  FMUL R89, R28, R28 ;  /* 0x0000001c1c597220 */ /* 0x004fc80000400000 */
[----:B------:R-:W-:-:S04]  /*2f3e0*/  FMUL R89, R89, 182.25 ;  /* 0x4336400059597820 */ /* 0x000fc80000400000 */
[----:B------:R-:W0:Y:S01]  /*2f3f0*/  FCHK P0, R89, R37 ;  /* 0x0000002559007302 */ /* 0x000e220000000000 */
[----:B------:R-:W-:-:S04]  /*2f400*/  FFMA R17, R89, R16, RZ ;  /* 0x0000001059117223 */ /* 0x000fc800000000ff */
[----:B------:R-:W-:-:S04]  /*2f410*/  FFMA R30, -R37, R17, R89 ;  /* 0x00000011251e7223 */ /* 0x000fc80000000159 */
[----:B------:R-:W-:Y:S01]  /*2f420*/  FFMA R30, R16, R30, R17 ;  /* 0x0000001e101e7223 */ /* 0x000fe20000000011 */
[----:B0-----:R-:W-:Y:S06]  /*2f430*/  @!P0 BRA `(.L_x_1261) ;  /* 0x0000000000108947 */ /* 0x001fec0003800000 */
[----:B------:R-:W-:Y:S02]  /*2f440*/  MOV R39, R37 ;  /* 0x0000002500277202 */ /* 0x000fe40000000f00 */
[----:B------:R-:W-:-:S07]  /*2f450*/  MOV R38, 0x2f470 ;  /* 0x0002f47000267802 */ /* 0x000fce0000000f00 */
[----:B-1---5:R-:W-:Y:S05]  /*2f460*/  CALL.REL.NOINC `($__internal_1_$__cuda_sm3x_div_rn_noftz_f32_slowpath) ;  /* 0x0000013000187944 */ /* 0x022fea0003c00000 */
[----:B------:R-:W-:-:S07]  /*2f470*/  IMAD.MOV.U32 R30, RZ, RZ, R34 ;  /* 0x000000ffff1e7224 */ /* 0x000fce00078e0022 */
.L_x_1261:
[----:B------:R-:W-:Y:S05]  /*2f480*/  BSYNC.RECONVERGENT B5 ;  /* 0x0000000000057941 */ /* 0x000fea0003800200 */
.L_x_1260:
[----:B------:R-:W0:Y:S01]  /*2f490*/  MUFU.RCP R17, R42 ;  /* 0x0000002a00117308 */ /* 0x000e220000001000 */
[----:B-----5:R-:W-:Y:S01]  /*2f4a0*/  FMUL R89, R9, R28 ;  /* 0x0000001c09597220 */ /* 0x020fe20000400000 */
[----:B------:R-:W-:Y:S06]  /*2f4b0*/  BSSY.RECONVERGENT B5, `(.L_x_1262) ;  /* 0x000000b000057945 */ /* 0x000fec0003800200 */
        /* <DEDUP_REMOVED lines=8> */
[----:B------:R-:W-:-:S07]  /*2f540*/  MOV R38, 0x2f560 ;  /* 0x0002f56000267802 */ /* 0x000fce0000000f00 */
[----:B-1----:R-:W-:Y:S05]  /*2f550*/  CALL.REL.NOINC `($__internal_1_$__cuda_sm3x_div_rn_noftz_f32_slowpath) ;  /* 0x0000012c00dc7944 */ /* 0x002fea0003c00000 */
.L_x_1263:
[----:B------:R-:W-:Y:S05]  /*2f560*/  BSYNC.RECONVERGENT B5 ;  /* 0x0000000000057941 */ /* 0x000fea0003800200 */
.L_x_1262:
[----:B------:R-:W2:Y:S04]  /*2f570*/  LDL R40, [R64+0x5e4] ;  /* 0x0005e40040287983 */ /* 0x000ea80000100800 */
[----:B------:R-:W3:Y:S04]  /*2f580*/  LDL.64 R16, [R64+0x5ec] ;  /* 0x0005ec0040107983 */ /* 0x000ee80000100a00 */
[----:B------:R-:W4:Y:S01]  /*2f590*/  LDL.64 R28, [R64+0x404] ;  /* 0x00040400401c7983 */ /* 0x000f220000100a00 */
        /* <DEDUP_REMOVED lines=20> */
[----:B------:R-:W-:Y:S01]  /*2f6e0*/  FMUL R89, R30, 182.25 ;  /* 0x433640001e597820 */ /* 0x000fe20000400000 */
[----:B------:R-:W-:-:S03]  /*2f6f0*/  FFMA R30, R34, R35, R34 ;  /* 0x00000023221e7223 */ /* 0x000fc60000000022 */
[----:B------:R-:W2:Y:S01]  /*2f700*/  FCHK P0, R89, R37 ;  /* 0x0000002559007302 */ /* 0x000ea20000000000 */
[----:B------:R-:W-:-:S04]  /*2f710*/  FFMA R34, R30, R89, RZ ;  /* 0x000000591e227223 */ /* 0x000fc800000000ff */
[----:B------:R-:W-:-:S04]  /*2f720*/  FFMA R35, -R37, R34, R89 ;  /* 0x0000002225237223 */ /* 0x000fc80000000159 */
[----:B------:R-:W-:Y:S01]  /*2f730*/  FFMA R30, R30, R35, R34 ;  /* 0x000000231e1e7223 */ /* 0x000fe20000000022 */
[----:B0-2---:R-:W-:Y:S06]  /*2f740*/  @!P0 BRA `(.L_x_1265) ;  /* 0x0000000000108947 */ /* 0x005fec0003800000 */
[----:B------:R-:W-:Y:S02]  /*2f750*/  MOV R39, R37 ;  /* 0x0000002500277202 */ /* 0x000fe40000000f00 */
[----:B------:R-:W-:-:S07]  /*2f760*/  MOV R38, 0x2f780 ;  /* 0x0002f78000267802 */ /* 0x000fce0000000f00 */
[----:B-1----:R-:W-:Y:S05]  /*2f770*/  CALL.REL.NOINC `($__internal_1_$__cuda_sm3x_div_rn_noftz_f32_slowpath) ;  /* 0x0000012c00547944 */ /* 0x002fea0003c00000 */
[----:B------:R-:W-:-:S07]  /*2f780*/  MOV R30, R34 ;  /* 0x00000022001e7202 */ /* 0x000fce0000000f00 */
.L_x_1265:
[----:B------:R-:W-:Y:S05]  /*2f790*/  BSYNC.RECONVERGENT B5 ;  /* 0x0000000000057941 */ /* 0x000fea0003800200 */
.L_x_1264:
[----:B------:R-:W0:Y:S01]  /*2f7a0*/  MUFU.RCP R35, R42 ;  /* 0x0000002a00237308 */ /* 0x000e220000001000 */
[----:B------:R-:W-:Y:S01]  /*2f7b0*/  FMUL R89, R9, R28 ;  /* 0x0000001c09597220 */ /* 0x000fe20000400000 */
        /* <DEDUP_REMOVED lines=11> */
.L_x_1267:
[----:B------:R-:W-:Y:S05]  /*2f870*/  BSYNC.RECONVERGENT B5 ;  /* 0x0000000000057941 */ /* 0x000fea0003800200 */
.L_x_1266:
        /* <DEDUP_REMOVED lines=16> */
[----:B------:R-:W-:Y:S01]  /*2f980*/  FMUL R89, R28, 182.25 ;  /* 0x433640001c597820 */ /* 0x000fe20000400000 */
        /* <DEDUP_REMOVED lines=10> */
[----:B------:R-:W-:Y:S01]  /*2fa30*/  IMAD.MOV.U32 R39, RZ, RZ, R37 ;  /* 0x000000ffff277224 */ /* 0x000fe200078e0025 */
[----:B------:R-:W-:-:S07]  /*2fa40*/  MOV R38, 0x2fa60 ;  /* 0x0002fa6000267802 */ /* 0x000fce0000000f00 */
[----:B-12---:R-:W-:Y:S05]  /*2fa50*/  CALL.REL.NOINC `($__internal_1_$__cuda_sm3x_div_rn_noftz_f32_slowpath) ;  /* 0x00000128009c7944 */ /* 0x006fea0003c00000 */
[----:B------:R-:W-:-:S07]  /*2fa60*/  MOV R66, R34 ;  /* 0x0000002200427202 */ /* 0x000fce0000000f00 */
.L_x_1269:
[----:B------:R-:W-:Y:S05]  /*2fa70*/  BSYNC.RECONVERGENT B5 ;  /* 0x0000000000057941 */ /* 0x000fea0003800200 */
.L_x_1268:
[----:B--2---:R-:W0:Y:S01]  /*2fa80*/  MUFU.RCP R31, R42 ;  /* 0x0000002a001f7308 */ /* 0x004e220000001000 */
        /* <DEDUP_REMOVED lines=12> */
.L_x_1271:
[----:B------:R-:W-:Y:S05]  /*2fb50*/  BSYNC.RECONVERGENT B5 ;  /* 0x0000000000057941 */ /* 0x000fea0003800200 */
.L_x_1270:
[----:B------:R-:W2:Y:S04]  /*2fb60*/  LDL.64 R30, [R64+0x5f4] ;  /* 0x0005f400401e7983 */ /* 0x000ea80000100a00 */
[----:B------:R-:W3:Y:S01]  /*2fb70*/  LDL R28, [R64+0x40c] ;  /* 0x00040c00401c7983 */ /* 0x000ee20000100800 */
[--C-:B------:R-:W-:Y:S01]  /*2fb80*/  FADD R38, R9, R66.reuse ;  /* 0x0000004209267221 */ /* 0x100fe20000000000 */
[C-C-:B------:R-:W-:Y:S01]  /*2fb90*/  FADD R29, -R34.reuse, R66.reuse ;  /* 0x00000042221d7221 */ /* 0x140fe20000000100 */
[----:B------:R-:W-:Y:S01]  /*2fba0*/  FADD R35, R34, R66 ;  /* 0x0000004222237221 */ /* 0x000fe20000000000 */
[----:B------:R-:W-:Y:S01]  /*2fbb0*/  BSSY.RECONVERGENT B5, `(.L_x_1272) ;  /* 0x000001c000057945 */ /* 0x000fe20003800200 */
[----:B------:R-:W-:Y:S01]  /*2fbc0*/  FFMA R40, R15, R38, 1 ;  /* 0x3f8000000f287423 */ /* 0x000fe20000000026 */
[C---:B------:R-:W-:Y:S01]  /*2fbd0*/  FMUL R29, R14.reuse, R29 ;  /* 0x0000001d0e1d7220 */ /* 0x040fe20000400000 */
[----:B------:R-:W0:Y:S01]  /*2fbe0*/  MUFU.RCP R34, R37 ;  /* 0x0000002500227308 */ /* 0x000e220000001000 */
[----:B------:R-:W-:Y:S01]  /*2fbf0*/  FMUL R35, R14, R35 ;  /* 0x000000230e237220 */ /* 0x000fe20000400000 */
[----:B------:R-:W-:Y:S01]  /*2fc00*/  FMUL R39, R17, R40 ;  /* 0x0000002811277220 */ /* 0x000fe20000400000 */
[----:B------:R-:W-:-:S02]  /*2fc10*/  FADD R41, -R29, -RZ ;  /* 0x800000ff1d297221 */ /* 0x000fc40000000100 */
[----:B------:R-:W-:Y:S01]  /*2fc20*/  FADD R65, -R35, -RZ ;  /* 0x800000ff23417221 */ /* 0x000fe20000000100 */
[----:B------:R-:W-:Y:S01]  /*2fc30*/  FFMA R16, R16, R29, R39 ;  /* 0x0000001d10107223 */ /* 0x000fe20000000027 */
[----:B------:R-:W-:Y:S01]  /*2fc40*/  FFMA R39, -R15, R38, 1 ;  /* 0x3f8000000f277423 */ /* 0x000fe20000000126 */
[----:B------:R4:W-:Y:S04]  /*2fc50*/  STL [R64+0xba4], R41 ;  /* 0x000ba42940007387 */ /* 0x0009e80000100800 */
[----:B------:R4:W-:Y:S04]  /*2fc60*/  STL [R64+0xd88], R39 ;  /* 0x000d882740007387 */ /* 0x0009e80000100800 */
[----:B------:R4:W-:Y:S01]  /*2fc70*/  STL [R64+0xf6c], R65 ;  /* 0x000f6c4140007387 */ /* 0x0009e20000100800 */
[----:B0-----:R-:W-:Y:S01]  /*2fc80*/  FFMA R29, -R37, R34, 1 ;  /* 0x3f800000251d7423 */ /* 0x001fe20000000122 */
[----:B--2---:R-:W-:Y:S01]  /*2fc90*/  FFMA R35, R35, R30, R16 ;  /* 0x0000001e23237223 */ /* 0x004fe20000000010 */
[----:B---3--:R-:W-:-:S04]  /*2fca0*/  FMUL R16, R28, R28 ;  /* 0x0000001c1c107220 */ /* 0x008fc80000400000 */
[----:B------:R4:W-:Y:S01]  /*2fcb0*/  STL [R64+0x1150], R35 ;  /* 0x0011502340007387 */ /* 0x0009e20000100800 */
[----:B------:R-:W-:Y:S01]  /*2fcc0*/  FMUL R89, R16, 182.25 ;  /* 0x4336400010597820 */ /* 0x000fe20000400000 */
[----:B------:R-:W-:-:S03]  /*2fcd0*/  FFMA R16, R34, R29, R34 ;  /* 0x0000001d22107223 */ /* 0x000fc60000000022 */
[----:B------:R-:W0:Y:S01]  /*2fce0*/  FCHK P0, R89, R37 ;  /* 0x0000002559007302 */ /* 0x000e220000000000 */
[----:B------:R-:W-:-:S04]  /*2fcf0*/  FFMA R29, R16, R89, RZ ;  /* 0x00000059101d7223 */ /* 0x000fc800000000ff */
[----:B------:R-:W-:-:S04]  /*2fd00*/  FFMA R34, -R37, R29, R89 ;  /* 0x0000001d25227223 */ /* 0x000fc80000000159 */
[----:B------:R-:W-:Y:S01]  /*2fd10*/  FFMA R66, R16, R34, R29 ;  /* 0x0000002210427223 */ /* 0x000fe2000000001d */
[----:B0---4-:R-:W-:Y:S06]  /*2fd20*/  @!P0 BRA `(.L_x_1273) ;  /* 0x0000000000108947 */ /* 0x011fec0003800000 */
[----:B------:R-:W-:Y:S02]  /*2fd30*/  MOV R39, R37 ;  /* 0x0000002500277202 */ /* 0x000fe40000000f00 */
[----:B------:R-:W-:-:S07]  /*2fd40*/  MOV R38, 0x2fd60 ;  /* 0x0002fd6000267802 */ /* 0x000fce0000000f00 */
[----:B-1----:R-:W-:Y:S05]  /*2fd50*/  CALL.REL.NOINC `($__internal_1_$__cuda_sm3x_div_rn_noftz_f32_slowpath) ;  /* 0x0000012400dc7944 */ /* 0x002fea0003c00000 */
[----:B------:R-:W-:-:S07]  /*2fd60*/  MOV R66, R34 ;  /* 0x0000002200427202 */ /* 0x000fce0000000f00 */
.L_x_1273:
[----:B------:R-:W-:Y:S05]  /*2fd70*/  BSYNC.RECONVERGENT B5 ;  /* 0x0000000000057941 */ /* 0x000fea0003800200 */
.L_x_1272:
        /* <DEDUP_REMOVED lines=10> */
[----:B------:R-:W-:Y:S01]  /*2fe20*/  IMAD.MOV.U32 R39, RZ, RZ, R42 ;  /* 0x000000ffff277224 */ /* 0x000fe200078e002a */
[----:B------:R-:W-:-:S07]  /*2fe30*/  MOV R38, 0x2fe50 ;  /* 0x0002fe5000267802 */ /* 0x000fce0000000f00 */
[----:B-1----:R-:W-:Y:S05]  /*2fe40*/  CALL.REL.NOINC `($__internal_1_$__cuda_sm3x_div_rn_noftz_f32_slowpath) ;  /* 0x0000012400a07944 */ /* 0x002fea0003c00000 */
.L_x_1275:
[----:B------:R-:W-:Y:S05]  /*2fe50*/  BSYNC.RECONVERGENT B5 ;  /* 0x0000000000057941 */ /* 0x000fea0003800200 */
.L_x_1274:
        /* <DEDUP_REMOVED lines=27> */
[----:B------:R-:W-:Y:S01]  /*30010*/  FMUL R89, R16, 182.25 ;  /* 0x4336400010597820 */ /* 0x000fe20000400000 */
        /* <DEDUP_REMOVED lines=10> */
.L_x_1279:
[----:B------:R-:W-:Y:S05]  /*300c0*/  BSYNC.RECONVERGENT B5 ;  /* 0x0000000000057941 */ /* 0x000fea0003800200 */
.L_x_1278:
        /* <DEDUP_REMOVED lines=13> */
.L_x_1281:
[----:B------:R-:W-:Y:S05]  /*301a0*/  BSYNC.RECONVERGENT B5 ;  /* 0x0000000000057941 */ /* 0x000fea0003800200 */
.L_x_1280:
        /* <DEDUP_REMOVED lines=35> */
.L_x_1283:
[----:B------:R-:W-:Y:S05]  /*303e0*/  BSYNC.RECONVERGENT B5 ;  /* 0x0000000000057941 */ /* 0x000fea0003800200 */
.L_x_1282:
        /* <DEDUP_REMOVED lines=13> */
.L_x_1285:
[----:B------:R-:W-:Y:S05]  /*304c0*/  BSYNC.RECONVERGENT B5 ;  /* 0x0000000000057941 */ /* 0x000fea0003800200 */
.L_x_1284:
        /* <DEDUP_REMOVED lines=20> */
[----:B------:R-:W4:Y:S01]  /*30610*/  MUFU.RCP R28, R37 ;  /* 0x00000025001c7308 */ /* 0x000f220000001000 */
[----:B------:R-:W-:Y:S01]  /*30620*/  BSSY.RECONVERGENT B5, `(.L_x_1286) ;  /* 0x000000e000057945 */ /* 0x000fe20003800200 */
[----:B----4-:R-:W-:Y:S01]  /*30630*/  FFMA R29, -R37, R28, 1 ;  /* 0x3f800000251d7423 */ /* 0x010fe2000000011c */
        /* <DEDUP_REMOVED lines=12> */
.L_x_1287:
[----:B------:R-:W-:Y:S05]  /*30700*/  BSYNC.RECONVERGENT B5 ;  /* 0x0000000000057941 */ /* 0x000fea0003800200 */
.L_x_1286:
        /* <DEDUP_REMOVED lines=13> */
.L_x_1289:
[----:B------:R-:W-:Y:S05]  /*307e0*/  BSYNC.RECONVERGENT B5 ;  /* 0x0000000000057941 */ /* 0x000fea0003800200 */
.L_x_1288:
        /* <DEDUP_REMOVED lines=17> */
.L_x_1277:
[----:B------:R-:W2:Y:S04]  /*30900*/  LDL R16, [R1+0xba0] ;  /* 0x000ba00001107983 */ /* 0x000ea80000100800 */
[----:B0-----:R-:W2:Y:S02]  /*30910*/  LDL R9, [R1+0x114c] ;  /* 0x00114c0001097983 */ /* 0x001ea40000100800 */
[----:B--2---:R-:W-:-:S05]  /*30920*/  FFMA R16, -R10, R16, R9 ;  /* 0x000000100a107223 */ /* 0x004fca0000000109 */
[----:B------:R0:W-:Y:S04]  /*30930*/  STL [R1+0x114c], R16 ;  /* 0x00114c1001007387 */ /* 0x0001e80000100800 */
[----:B------:R-:W2:Y:S04]  /*30940*/  LDL R9, [R45+0xf68] ;  /* 0x000f68002d097983 */ /* 0x000ea80000100800 */
[----:B------:R-:W2:Y:S01]  /*30950*/  LDL R18, [R45+0x114c] ;  /* 0x00114c002d127983 */ /* 0x000ea20000100800 */
[----:B------:R-:W-:Y:S02]  /*30960*/  HFMA2 R28, -RZ, RZ, 0, 0 ;  /* 0x00000000ff1c7431 */ /* 0x000fe400000001ff */
[----:B--2---:R-:W-:-:S05]  /*30970*/  FFMA R18, -R59, R9, R18 ;  /* 0x000000093b127223 */ /* 0x004fca0000000112 */
[----:B------:R0:W-:Y:S02]  /*30980*/  STL [R45+0x114c], R18 ;  /* 0x00114c122d007387 */ /* 0x0001e40000100800 */
.L_x_1290:
[----:B--2---:R-:W-:-:S05]  /*30990*/  LEA R67, R28, R1, 0x2 ;  /* 0x000000011c437211 */ /* 0x004fca00078e10ff */
[----:B------:R-:W2:Y:S04]  /*309a0*/  LDL R9, [R67+0xba0] ;  /* 0x000ba00043097983 */ /* 0x000ea80000100800 */
[----:B0-----:R-:W5:Y:S04]  /*309b0*/  LDL R16, [R67+0xd84] ;  /* 0x000d840043107983 */ /* 0x001f680000100800 */
[----:B------:R-:W5:Y:S04]  /*309c0*/  LDL R17, [R67+0xf68] ;  /* 0x000f680043117983 */ /* 0x000f680000100800 */
[----:B------:R-:W5:Y:S04]  /*309d0*/  LDL R18, [R67+0x114c] ;  /* 0x00114c0043127983 */ /* 0x000f680000100800 */
[----:B---34-:R-:W3:Y:S04]  /*309e0*/  LDL R29, [R67+0xba4] ;  /* 0x000ba400431d7983 */ /* 0x018ee80000100800 */
[----:B------:R-:W4:Y:S04]  /*309f0*/  LDL R30, [R67+0xd88] ;  /* 0x000d8800431e7983 */ /* 0x000f280000100800 */
        /* <DEDUP_REMOVED lines=9> */
[----:B------:R-:W4:Y:S01]  /*30a90*/  LDL R66, [R67+0x1158] ;  /* 0x0011580043427983 */ /* 0x000f220000100800 */
[----:B------:R-:W-:-:S04]  /*30aa0*/  IADD3 R28, PT, PT, R28, 0x4, RZ ;  /* 0x000000041c1c7810 */ /* 0x000fc80007ffe0ff */
[----:B------:R-:W-:Y:S01]  /*30ab0*/  ISETP.NE.AND P0, PT, R28, R43, PT ;  /* 0x0000002b1c00720c */ /* 0x000fe20003f05270 */
[----:B--2---:R2:W-:Y:S04]  /*30ac0*/  STL [R67+0x1330], R9 ;  /* 0x0013300943007387 */ /* 0x0045e80000100800 */
[----:B-----5:R2:W-:Y:S04]  /*30ad0*/  STL [R67+0x1514], R16 ;  /* 0x0015141043007387 */ /* 0x0205e80000100800 */
[----:B------:R2:W-:Y:S04]  /*30ae0*/  STL [R67+0x16f8], R17 ;  /* 0x0016f81143007387 */ /* 0x0005e80000100800 */
[----:B------:R2:W-:Y:S04]  /*30af0*/  STL [R67+0x18dc], R18 ;  /* 0x0018dc1243007387 */ /* 0x0005e80000100800 */
[----:B---3--:R2:W-:Y:S04]  /*30b00*/  STL [R67+0x1334], R29 ;  /* 0x0013341d43007387 */ /* 0x0085e80000100800 */
[----:B----4-:R2:W-:Y:S04]  /*30b10*/  STL [R67+0x1518], R30 ;  /* 0x0015181e43007387 */ /* 0x0105e80000100800 */
        /* <DEDUP_REMOVED lines=39> */
.L_x_1291:
[----:B0-2---:R-:W2:Y:S04]  /*30d90*/  LDL R18, [R1+0x1514] ;  /* 0x0015140001127983 */ /* 0x005ea80000100800 */
[----:B------:R-:W3:Y:S01]  /*30da0*/  LDL R89, [R1+0x16f8] ;  /* 0x0016f80001597983 */ /* 0x000ee20000100800 */
[----:B------:R-:W-:Y:S01]  /*30db0*/  BSSY.RECONVERGENT B5, `(.L_x_1292) ;  /* 0x000000c000057945 */ /* 0x000fe20003800200 */
[----:B--2---:R-:W0:Y:S08]  /*30dc0*/  MUFU.RCP R9, R18 ;  /* 0x0000001200097308 */ /* 0x004e300000001000 */
[----:B---3--:R-:W2:Y:S01]  /*30dd0*/  FCHK P0, R89, R18 ;  /* 0x0000001259007302 */ /* 0x008ea20000000000 */
[----:B0-----:R-:W-:-:S04]  /*30de0*/  FFMA R16, -R18, R9, 1 ;  /* 0x3f80000012107423 */ /* 0x001fc80000000109 */
[----:B------:R-:W-:-:S04]  /*30df0*/  FFMA R16, R9, R16, R9 ;  /* 0x0000001009107223 */ /* 0x000fc80000000009 */
[----:B------:R-:W-:-:S04]  /*30e00*/  FFMA R9, R89, R16, RZ ;  /* 0x0000001059097223 */ /* 0x000fc800000000ff */
[----:B------:R-:W-:-:S04]  /*30e10*/  FFMA R17, -R18, R9, R89 ;  /* 0x0000000912117223 */ /* 0x000fc80000000159 */
[----:B------:R-:W-:Y:S01]  /*30e20*/  FFMA R34, R16, R17, R9 ;  /* 0x0000001110227223 */ /* 0x000fe20000000009 */
[----:B--2---:R-:W-:Y:S06]  /*30e30*/  @!P0 BRA `(.L_x_1293) ;  /* 0x00000000000c8947 */ /* 0x004fec0003800000 */
[----:B------:R-:W-:Y:S01]  /*30e40*/  IMAD.MOV.U32 R39, RZ, RZ, R18 ;  /* 0x000000ffff277224 */ /* 0x000fe200078e0012 */
[----:B------:R-:W-:-:S07]  /*30e50*/  MOV R38, 0x30e70 ;  /* 0x00030e7000267802 */ /* 0x000fce0000000f00 */
[----:B-1----:R-:W-:Y:S05]  /*30e60*/  CALL.REL.NOINC `($__internal_1_$__cuda_sm3x_div_rn_noftz_f32_slowpath) ;  /* 0x0000011400987944 */ /* 0x002fea0003c00000 */
.L_x_1293:
[----:B------:R-:W-:Y:S05]  /*30e70*/  BSYNC.RECONVERGENT B5 ;  /* 0x0000000000057941 */ /* 0x000fea0003800200 */
.L_x_1292:
        /* <DEDUP_REMOVED lines=10> */
[----:B0--3--:R-:W-:Y:S06]  /*30f20*/  @!P0 BRA `(.L_x_1295) ;  /* 0x0000000000108947 */ /* 0x009fec0003800000 */
[----:B------:R-:W-:Y:S02]  /*30f30*/  MOV R39, R18 ;  /* 0x0000001200277202 */ /* 0x000fe40000000f00 */
[----:B------:R-:W-:-:S07]  /*30f40*/  MOV R38, 0x30f60 ;  /* 0x00030f6000267802 */ /* 0x000fce0000000f00 */
[----:B-1----:R-:W-:Y:S05]  /*30f50*/  CALL.REL.NOINC `($__internal_1_$__cuda_sm3x_div_rn_noftz_f32_slowpath) ;  /* 0x00000114005c7944 */ /* 0x002fea0003c00000 */
[----:B------:R-:W-:-:S07]  /*30f60*/  MOV R16, R34 ;  /* 0x0000002200107202 */ /* 0x000fce0000000f00 */
.L_x_1295:
[----:B------:R-:W-:Y:S05]  /*30f70*/  BSYNC.RECONVERGENT B5 ;  /* 0x0000000000057941 */ /* 0x000fea0003800200 */
.L_x_1294:
[----:B------:R0:W-:Y:S01]  /*30f80*/  STL [R1+0x18dc], R16 ;  /* 0x0018dc1001007387 */ /* 0x0001e20000100800 */
[----:B------:R-:W-:-:S07]  /*30f90*/  HFMA2 R9, -RZ, RZ, 0, 5.9604644775390625e-08 ;  /* 0x00000001ff097431 */ /* 0x000fce00000001ff */
.L_x_1313:
[C---:B------:R-:W-:Y:S01]  /*30fa0*/  LEA R29, R9.reuse, R1, 0x2 ;  /* 0x00000001091d7211 */ /* 0x040fe200078e10ff */
[----:B------:R-:W-:-:S04]  /*30fb0*/  IMAD R18, R9, 0x4, R19 ;  /* 0x0000000409127824 */ /* 0x000fc800078e0213 */
        /* <DEDUP_REMOVED lines=22> */
.L_x_1297:
[----:B------:R-:W-:Y:S05]  /*31120*/  BSYNC.RECONVERGENT B5 ;  /* 0x0000000000057941 */ /* 0x000fea0003800200 */
.L_x_1296:
[----:B------:R-:W-:Y:S01]  /*31130*/  IMAD R17, R9, 0x4, R48 ;  /* 0x0000000409117824 */ /* 0x000fe200078e0230 */
[----:B------:R2:W-:Y:S04]  /*31140*/  STL [R18], R65 ;  /* 0x0000004112007387 */ /* 0x0005e80000100800 */
[----:B0-----:R-:W3:Y:S04]  /*31150*/  LDL R16, [R17] ;  /* 0x0000000011107983 */ /* 0x001ee80000100800 */
[----:B------:R-:W3:Y:S01]  /*31160*/  LDL R31, [R17+-0x4] ;  /* 0xfffffc00111f7983 */ /* 0x000ee20000100800 */
        /* <DEDUP_REMOVED lines=14> */
.L_x_1299:
[----:B------:R-:W-:Y:S05]  /*31250*/  BSYNC.RECONVERGENT B5 ;  /* 0x0000000000057941 */ /* 0x000fea0003800200 */
.L_x_1298:
        /* <DEDUP_REMOVED lines=21> */
.L_x_1301:
[----:B------:R-:W-:Y:S05]  /*313b0*/  BSYNC.RECONVERGENT B5 ;  /* 0x0000000000057941 */ /* 0x000fea0003800200 */
.L_x_1300:
        /* <DEDUP_REMOVED lines=16> */
.L_x_1303:
[----:B------:R-:W-:Y:S05]  /*314c0*/  BSYNC.RECONVERGENT B5 ;  /* 0x0000000000057941 */ /* 0x000fea0003800200 */
.L_x_1302:
        /* <DEDUP_REMOVED lines=20> */
.L_x_1306:
[----:B------:R-:W-:Y:S05]  /*31610*/  BSYNC.RECONVERGENT B5 ;  /* 0x0000000000057941 */ /* 0x000fea0003800200 */
.L_x_1305:
[----:B------:R-:W-:-:S07]  /*31620*/  IMAD.MOV.U32 R65, RZ, RZ, R34 ;  /* 0x000000ffff417224 */ /* 0x000fce00078e0022 */
.L_x_1304:
        /* <DEDUP_REMOVED lines=16> */
.L_x_1308:
[----:B------:R-:W-:Y:S05]  /*31730*/  BSYNC.RECONVERGENT B5 ;  /* 0x0000000000057941 */ /* 0x000fea0003800200 */
.L_x_1307:
        /* <DEDUP_REMOVED lines=21> */
.L_x_1310:
[----:B------:R-:W-:Y:S05]  /*31890*/  BSYNC.RECONVERGENT B5 ;  /* 0x0000000000057941 */ /* 0x000fea0003800200 */
.L_x_1309:
        /* <DEDUP_REMOVED lines=16> */
.L_x_1312:
[----:B------:R-:W-:Y:S05]  /*319a0*/  BSYNC.RECONVERGENT B5 ;  /* 0x0000000000057941 */ /* 0x000fea0003800200 */
.L_x_1311:
[----:B------:R2:W-:Y:S01]  /*319b0*/  STL [R17+0xc], R16 ;  /* 0x00000c1011007387 */ /* 0x0005e20000100800 */
[C---:B------:R-:W-:Y:S02]  /*319c0*/  IADD3 R30, PT, PT, R9.reuse, 0x3, RZ ;  /* 0x00000003091e7810 */ /* 0x040fe40007ffe0ff */
[----:B------:R-:W-:Y:S02]  /*319d0*/  IADD3 R9, PT, PT, R9, 0x4, RZ ;  /* 0x0000000409097810 */ /* 0x000fe40007ffe0ff */
[----:B------:R-:W-:-:S13]  /*319e0*/  ISETP.NE.AND P0, PT, R30, R47, PT ;  /* 0x0000002f1e00720c */ /* 0x000fda0003f05270 */
[----:B--2---:R-:W-:Y:S05]  /*319f0*/  @P0 BRA `(.L_x_1313) ;  /* 0xfffffff400680947 */ /* 0x004fea000383ffff */
        /* <DEDUP_REMOVED lines=21> */
.L_x_1317:
[----:B------:R-:W-:Y:S05]  /*31b50*/  BSYNC.RECONVERGENT B5 ;  /* 0x0000000000057941 */ /* 0x000fea0003800200 */
.L_x_1316:
[----:B------:R-:W-:-:S07]  /*31b60*/  MOV R65, R34 ;  /* 0x0000002200417202 */ /* 0x000fce0000000f00 */
.L_x_1315:
        /* <DEDUP_REMOVED lines=17> */
.L_x_1319:
[----:B------:R-:W-:Y:S05]  /*31c80*/  BSYNC.RECONVERGENT B5 ;  /* 0x0000000000057941 */ /* 0x000fea0003800200 */
.L_x_1318:
        /* <DEDUP_REMOVED lines=10> */
[----:B------:R-:W3:Y:S01]  /*31d30*/  MUFU.RCP R9, R30 ;  /* 0x0000001e00097308 */ /* 0x000ee20000001000 */
[----:B------:R-:W-:Y:S01]  /*31d40*/  BSSY.RECONVERGENT B5, `(.L_x_1320) ;  /* 0x000000c000057945 */ /* 0x000fe20003800200 */
[----:B---3--:R-:W-:-:S04]  /*31d50*/  FFMA R34, -R30, R9, 1 ;  /* 0x3f8000001e227423 */ /* 0x008fc80000000109 */
[----:B------:R-:W-:Y:S02]  /*31d60*/  FFMA R34, R9, R34, R9 ;  /* 0x0000002209227223 */ /* 0x000fe40000000009 */
[----:B--2---:R-:W2:Y:S02]  /*31d70*/  FCHK P0, R89, R30 ;  /* 0x0000001e59007302 */ /* 0x004ea40000000000 */
        /* <DEDUP_REMOVED lines=8> */
.L_x_1321:
[----:B------:R-:W-:Y:S05]  /*31e00*/  BSYNC.RECONVERGENT B5 ;  /* 0x0000000000057941 */ /* 0x000fea0003800200 */
.L_x_1320:
[----:B------:R2:W-:Y:S04]  /*31e10*/  STL [R18+0x14], R31 ;  /* 0x0000141f12007387 */ /* 0x0005e80000100800 */
[----:B------:R-:W3:Y:S01]  /*31e20*/  LDL R9, [R17+0x14] ;  /* 0x0000140011097983 */ /* 0x000ee20000100800 */
[----:B------:R-:W4:Y:S01]  /*31e30*/  MUFU.RCP R35, R30 ;  /* 0x0000001e00237308 */ /* 0x000f220000001000 */
[----:B------:R-:W-:Y:S01]  /*31e40*/  BSSY.RECONVERGENT B5, `(.L_x_1322) ;  /* 0x000000e000057945 */ /* 0x000fe20003800200 */
[----:B------:R-:W-:Y:S01]  /*31e50*/  ISETP.NE.AND P4, PT, R62, 0x2, PT ;  /* 0x000000023e00780c */ /* 0x000fe20003f85270 */
[----:B----4-:R-:W-:Y:S01]  /*31e60*/  FFMA R34, -R30, R35, 1 ;  /* 0x3f8000001e227423 */ /* 0x010fe20000000123 */
[----:B---3--:R-:W-:-:S03]  /*31e70*/  FFMA R89, -R64, R16, R9 ;  /* 0x0000001040597223 */ /* 0x008fc60000000109 */
[----:B------:R-:W-:Y:S01]  /*31e80*/  FFMA R9, R35, R34, R35 ;  /* 0x0000002223097223 */ /* 0x000fe20000000023 */
[----:B------:R-:W3:Y:S03]  /*31e90*/  FCHK P0, R89, R30 ;  /* 0x0000001e59007302 */ /* 0x000ee60000000000 */
[----:B0-----:R-:W-:-:S04]  /*31ea0*/  FFMA R16, R9, R89, RZ ;  /* 0x0000005909107223 */ /* 0x001fc800000000ff */
[----:B------:R-:W-:-:S04]  /*31eb0*/  FFMA R35, -R30, R16, R89 ;  /* 0x000000101e237223 */ /* 0x000fc80000000159 */
[----:B------:R-:W-:Y:S01]  /*31ec0*/  FFMA R16, R9, R35, R16 ;  /* 0x0000002309107223 */ /* 0x000fe20000000010 */
[----:B--23--:R-:W-:Y:S06]  /*31ed0*/  @!P0 BRA `(.L_x_1323) ;  /* 0x0000000000108947 */ /* 0x00cfec0003800000 */
[----:B------:R-:W-:Y:S02]  /*31ee0*/  MOV R39, R30 ;  /* 0x0000001e00277202 */ /* 0x000fe40000000f00 */
[----:B------:R-:W-:-:S07]  /*31ef0*/  MOV R38, 0x31f10 ;  /* 0x00031f1000267802 */ /* 0x000fce0000000f00 */
[----:B-1----:R-:W-:Y:S05]  /*31f00*/  CALL.REL.NOINC `($__internal_1_$__cuda_sm3x_div_rn_noftz_f32_slowpath) ;  /* 0x0000010400707944 */ /* 0x002fea0003c00000 */
[----:B------:R-:W-:-:S07]  /*31f10*/  IMAD.MOV.U32 R16, RZ, RZ, R34 ;  /* 0x000000ffff107224 */ /* 0x000fce00078e0022 */
.L_x_1323:
[----:B------:R-:W-:Y:S05]  /*31f20*/  BSYNC.RECONVERGENT B5 ;  /* 0x0000000000057941 */ /* 0x000fea0003800200 */
.L_x_1322:
[----:B------:R2:W-:Y:S01]  /*31f30*/  STL [R17+0x14], R16 ;  /* 0x0000141011007387 */ /* 0x0005e20000100800 */
[----:B------:R-:W-:Y:S05]  /*31f40*/  @!P4 BRA `(.L_x_1314) ;  /* 0x00000000009cc947 */ /* 0x000fea0003800000 */
[----:B------:R-:W3:Y:S04]  /*31f50*/  LDL R30, [R29+0x152c] ;  /* 0x00152c001d1e7983 */ /* 0x000ee80000100800 */
[----:B------:R-:W3:Y:S01]  /*31f60*/  LDL R64, [R29+0x1348] ;  /* 0x001348001d407983 */ /* 0x000ee20000100800 */
[----:B------:R-:W-:Y:S01]  /*31f70*/  IADD3 R9, PT, PT, R22, -0x8, RZ ;  /* 0xfffffff816097810 */ /* 0x000fe20007ffe0ff */
[----:B------:R-:W-:-:S03]  /*31f80*/  HFMA2 R35, -RZ, RZ, 0, 0 ;  /* 0x00000000ff237431 */ /* 0x000fc600000001ff */
[----:B------:R-:W-:Y:S01]  /*31f90*/  ISETP.NE.AND P0, PT, R28, R9, PT ;  /* 0x000000091c00720c */ /* 0x000fe20003f05270 */
[----:B---3--:R-:W-:-:S12]  /*31fa0*/  FFMA R66, -R64, R31, R30 ;  /* 0x0000001f40427223 */ /* 0x008fd8000000011e */
[----:B------:R-:W-:Y:S05]  /*31fb0*/  @!P0 BRA `(.L_x_1324) ;  /* 0x00000000003c8947 */ /* 0x000fea0003800000 */
[----:B------:R-:W3:Y:S01]  /*31fc0*/  LDL R89, [R29+0x1710] ;  /* 0x001710001d597983 */ /* 0x000ee20000100800 */
[----:B------:R-:W0:Y:S01]  /*31fd0*/  MUFU.RCP R9, R66 ;  /* 0x0000004200097308 */ /* 0x000e220000001000 */
[----:B------:R-:W-:Y:S01]  /*31fe0*/  BSSY.RECONVERGENT B5, `(.L_x_1324) ;  /* 0x000000c000057945 */ /* 0x000fe20003800200 */
[----:B0-----:R-:W-:-:S04]  /*31ff0*/  FFMA R28, -R66, R9, 1 ;  /* 0x3f800000421c7423 */ /* 0x001fc80000000109 */
[----:B------:R-:W-:Y:S02]  /*32000*/  FFMA R28, R9, R28, R9 ;  /* 0x0000001c091c7223 */ /* 0x000fe40000000009 */
[----:B---3--:R-:W0:Y:S02]  /*32010*/  FCHK P0, R89, R66 ;  /* 0x0000004259007302 */ /* 0x008e240000000000 */
[----:B------:R-:W-:-:S04]  /*32020*/  FFMA R9, R89, R28, RZ ;  /* 0x0000001c59097223 */ /* 0x000fc800000000ff */
[----:B------:R-:W-:-:S04]  /*32030*/  FFMA R30, -R66, R9, R89 ;  /* 0x00000009421e7223 */ /* 0x000fc80000000159 */
[----:B------:R-:W-:Y:S01]  /*32040*/  FFMA R35, R28, R30, R9 ;  /* 0x0000001e1c237223 */ /* 0x000fe20000000009 */
[----:B0-----:R-:W-:Y:S06]  /*32050*/  @!P0 BRA `(.L_x_1325) ;  /* 0x0000000000108947 */ /* 0x001fec0003800000 */
[----:B------:R-:W-:Y:S02]  /*32060*/  MOV R39, R66 ;  /* 0x0000004200277202 */ /* 0x000fe40000000f00 */
[----:B------:R-:W-:-:S07]  /*32070*/  MOV R38, 0x32090 ;  /* 0x0003209000267802 */ /* 0x000fce0000000f00 */
[----:B-12---:R-:W-:Y:S05]  /*32080*/  CALL.REL.NOINC `($__internal_1_$__cuda_sm3x_div_rn_noftz_f32_slowpath) ;  /* 0x0000010400107944 */ /* 0x006fea0003c00000 */
[----:B------:R-:W-:-:S07]  /*32090*/  MOV R35, R34 ;  /* 0x0000002200237202 */ /* 0x000fce0000000f00 */
.L_x_1325:
[----:B------:R-:W-:Y:S05]  /*320a0*/  BSYNC.RECONVERGENT B5 ;  /* 0x0000000000057941 */ /* 0x000fea0003800200 */
.L_x_1324:
[----:B------:R0:W-:Y:S04]  /*320b0*/  STL [R18+0x18], R35 ;  /* 0x0000182312007387 */ /* 0x0001e80000100800 */
[----:B------:R-:W3:Y:S01]  /*320c0*/  LDL R9, [R17+0x18] ;  /* 0x0000180011097983 */ /* 0x000ee20000100800 */
[----:B------:R-:W4:Y:S01]  /*320d0*/  MUFU.RCP R29, R66 ;  /* 0x00000042001d7308 */ /* 0x000f220000001000 */
[----:B------:R-:W-:Y:S01]  /*320e0*/  BSSY.RECONVERGENT B5, `(.L_x_1326) ;  /* 0x000000c000057945 */ /* 0x000fe20003800200 */
[----:B----4-:R-:W-:Y:S01]  /*320f0*/  FFMA R28, -R66, R29, 1 ;  /* 0x3f800000421c7423 */ /* 0x010fe2000000011d */
[----:B---3--:R-:W-:-:S03]  /*32100*/  FFMA R89, -R64, R16, R9 ;  /* 0x0000001040597223 */ /* 0x008fc60000000109 */
[----:B------:R-:W-:Y:S02]  /*32110*/  FFMA R9, R29, R28, R29 ;  /* 0x0000001c1d097223 */ /* 0x000fe4000000001d */
[----:B------:R-:W3:Y:S02]  /*32120*/  FCHK P0, R89, R66 ;  /* 0x0000004259007302 */ /* 0x000ee40000000000 */
[----:B--2---:R-:W-:-:S04]  /*32130*/  FFMA R16, R9, R89, RZ ;  /* 0x0000005909107223 */ /* 0x004fc800000000ff */
[----:B------:R-:W-:-:S04]  /*32140*/  FFMA R29, -R66, R16, R89 ;  /* 0x00000010421d7223 */ /* 0x000fc80000000159 */
[----:B------:R-:W-:Y:S01]  /*32150*/  FFMA R34, R9, R29, R16 ;  /* 0x0000001d09227223 */ /* 0x000fe20000000010 */
[----:B0--3--:R-:W-:Y:S06]  /*32160*/  @!P0 BRA `(.L_x_1327) ;  /* 0x00000000000c8947 */ /* 0x009fec0003800000 */
[----:B------:R-:W-:Y:S01]  /*32170*/  IMAD.MOV.U32 R39, RZ, RZ, R66 ;  /* 0x000000ffff277224 */ /* 0x000fe200078e0042 */
[----:B------:R-:W-:-:S07]  /*32180*/  MOV R38, 0x321a0 ;  /* 0x000321a000267802 */ /* 0x000fce0000000f00 */
[----:B-1----:R-:W-:Y:S05]  /*32190*/  CALL.REL.NOINC `($__internal_1_$__cuda_sm3x_div_rn_noftz_f32_slowpath) ;  /* 0x0000010000cc7944 */ /* 0x002fea0003c00000 */
.L_x_1327:
[----:B------:R-:W-:Y:S05]  /*321a0*/  BSYNC.RECONVERGENT B5 ;  /* 0x0000000000057941 */ /* 0x000fea0003800200 */
.L_x_1326:
[----:B------:R3:W-:Y:S02]  /*321b0*/  STL [R17+0x18], R34 ;  /* 0x0000182211007387 */ /* 0x0007e40000100800 */
.L_x_1314:
[----:B------:R4:W-:Y:S04]  /*321c0*/  STL [R1+0x7d0], R10 ;  /* 0x0007d00a01007387 */ /* 0x0009e80000100800 */
[----:B------:R4:W-:Y:S04]  /*321d0*/  STL [R26+0x7d0], R59 ;  /* 0x0007d03b1a007387 */ /* 0x0009e80000100800 */
[----:B------:R-:W5:Y:S01]  /*321e0*/  LDL R9, [R45+0x18dc] ;  /* 0x0018dc002d097983 */ /* 0x000f620000100800 */
[----:B0-2---:R-:W-:-:S03]  /*321f0*/  MOV R16, R44 ;  /* 0x0000002c00107202 */ /* 0x005fc60000000f00 */
[----:B-----5:R4:W-:Y:S01]  /*32200*/  STL [R26+0x7cc], R9 ;  /* 0x0007cc091a007387 */ /* 0x0209e20000100800 */
[----:B------:R-:W-:Y:S05]  /*32210*/  @!P5 BRA `(.L_x_1328) ;  /* 0x000000000048d947 */ /* 0x000fea0003800000 */
[----:B------:R-:W2:Y:S04]  /*32220*/  LDL R16, [R51+0x18dc] ;  /* 0x0018dc0033107983 */ /* 0x000ea80000100800 */
[----:B---3--:R-:W2:Y:S01]  /*32230*/  LDL R17, [R51+0x1ac0] ;  /* 0x001ac00033117983 */ /* 0x008ea20000100800 */
[----:B------:R-:W-:Y:S01]  /*32240*/  ISETP.NE.AND P0, PT, R62, 0x1, PT ;  /* 0x000000013e00780c */ /* 0x000fe20003f05270 */
[----:B--2---:R-:W-:Y:S01]  /*32250*/  FFMA R17, R9, -R17, R16 ;  /* 0x8000001109117223 */ /* 0x004fe20000000010 */
[----:B------:R-:W-:-:S04]  /*32260*/  MOV R16, R52 ;  /* 0x0000003400107202 */ /* 0x000fc80000000f00 */
[----:B------:R0:W-:Y:S07]  /*32270*/  STL [R26+0x7c8], R17 ;  /* 0x0007c8111a007387 */ /* 0x0001ee0000100800 */
[----:B------:R-:W-:Y:S05]  /*32280*/  @!P0 BRA `(.L_x_1328) ;  /* 0x00000000002c8947 */ /* 0x000fea0003800000 */
[----:B------:R-:W2:Y:S04]  /*32290*/  LDL R16, [R55+0x18dc] ;  /* 0x0018dc0037107983 */ /* 0x000ea80000100800 */
[----:B----4-:R-:W2:Y:S01]  /*322a0*/  LDL R9, [R55+0x1ac0] ;  /* 0x001ac00037097983 */ /* 0x010ea20000100800 */
[----:B------:R-:W-:Y:S01]  /*322b0*/  ISETP.NE.AND P0, PT, R62, 0x2, PT ;  /* 0x000000023e00780c */ /* 0x000fe20003f05270 */
[----:B--2---:R-:W-:-:S05]  /*322c0*/  FFMA R9, R17, -R9, R16 ;  /* 0x8000000911097223 */ /* 0x004fca0000000010 */
[----:B------:R2:W-:Y:S07]  /*322d0*/  STL [R26+0x7c4], R9 ;  /* 0x0007c4091a007387 */ /* 0x0005ee0000100800 */
[----:B------:R-:W3:Y:S04]  /*322e0*/  @P0 LDL R16, [R57+0x18dc] ;  /* 0x0018dc0039100983 */ /* 0x000ee80000100800 */
[----:B0-----:R-:W3:Y:S02]  /*322f0*/  @P0 LDL R17, [R57+0x1ac0] ;  /* 0x001ac00039110983 */ /* 0x001ee40000100800 */
[----:B---3--:R-:W-:Y:S01]  /*32300*/  @P0 FFMA R17, R9, -R17, R16 ;  /* 0x8000001109110223 */ /* 0x008fe20000000010 */
[----:B------:R-:W-:-:S02]  /*32310*/  MOV R16, R54 ;  /* 0x0000003600107202 */ /* 0x000fc40000000f00 */
[----:B------:R-:W-:Y:S02]  /*32320*/  @P0 MOV R16, R63 ;  /* 0x0000003f00100202 */ /* 0x000fe40000000f00 */
[----:B------:R2:W-:Y:S05]  /*32330*/  @P0 STL [R26+0x7c0], R17 ;  /* 0x0007c0111a000387 */ /* 0x0005ea0000100800 */
.L_x_1328:
[----:B--23--:R-:W-:-:S05]  /*32340*/  IMAD R34, R16, 0x4, R1 ;  /* 0x0000000410227824 */ /* 0x00cfca00078e0201 */
[----:B--2-4-:R-:W2:Y:S04]  /*32350*/  LDL R9, [R34+0x18dc] ;  /* 0x0018dc0022097983 */ /* 0x014ea80000100800 */
[----:B------:R-:W2:Y:S04]  /*32360*/  LDL R18, [R34+0x1ac0] ;  /* 0x001ac00022127983 */ /* 0x000ea80000100800 */
[----:B0-----:R-:W2:Y:S01]  /*32370*/  LDL R17, [R34+0x7d8] ;  /* 0x0007d80022117983 */ /* 0x001ea20000100800 */
        /* <DEDUP_REMOVED lines=10> */
[----:B------:R-:W3:Y:S04]  /*32420*/  LDL R18, [R38+0x18dc] ;  /* 0x0018dc0026127983 */ /* 0x000ee80000100800 */
[----:B------:R-:W3:Y:S01]  /*32430*/  LDL R28, [R38+0x1ac0] ;  /* 0x001ac000261c7983 */ /* 0x000ee20000100800 */
[----:B------:R-:W-:-:S05]  /*32440*/  VIADD R30, R16, 0xfffffffd ;  /* 0xfffffffd101e7836 */ /* 0x000fca0000000000 */
[----:B------:R-:W-:Y:S01]  /*32450*/  LEA R30, R30, R1, 0x2 ;  /* 0x000000011e1e7211 */ /* 0x000fe200078e10ff */
[----:B---3--:R-:W-:-:S05]  /*32460*/  FFMA R18, R17, -R28, R18 ;  /* 0x8000001c11127223 */ /* 0x008fca0000000012 */
[----:B------:R2:W-:Y:S04]  /*32470*/  STL [R29+0x7d0], R18 ;  /* 0x0007d0121d007387 */ /* 0x0005e80000100800 */
[----:B0-----:R-:W3:Y:S04]  /*32480*/  LDL R9, [R30+0x18dc] ;  /* 0x0018dc001e097983 */ /* 0x001ee80000100800 */
[----:B------:R-:W3:Y:S01]  /*32490*/  LDL R28, [R30+0x1ac0] ;  /* 0x001ac0001e1c7983 */ /* 0x000ee20000100800 */
[C---:B------:R-:W-:Y:S02]  /*324a0*/  ISETP.GT.AND P0, PT, R16.reuse, 0x3, PT ;  /* 0x000000031000780c */ /* 0x040fe40003f04270 */
[----:B------:R-:W-:Y:S01]  /*324b0*/  IADD3 R16, PT, PT, R16, -0x4, RZ ;  /* 0xfffffffc10107810 */ /* 0x000fe20007ffe0ff */
[----:B---3--:R-:W-:-:S05]  /*324c0*/  FFMA R9, R18, -R28, R9 ;  /* 0x8000001c12097223 */ /* 0x008fca0000000009 */
[----:B------:R2:W-:Y:S05]  /*324d0*/  STL [R38+0x7d0], R9 ;  /* 0x0007d00926007387 */ /* 0x0005ea0000100800 */
[----:B------:R-:W-:Y:S05]  /*324e0*/  @P0 BRA `(.L_x_1328) ;  /* 0xfffffffc00940947 */ /* 0x000fea000383ffff */
[----:B--2---:R-:W-:Y:S01]  /*324f0*/  HFMA2 R29, -RZ, RZ, 0, 0 ;  /* 0x00000000ff1d7431 */ /* 0x004fe200000001ff */
[----:B------:R-:W-:Y:S06]  /*32500*/  BSSY.RECONVERGENT B5, `(.L_x_1329) ;  /* 0x0000278000057945 */ /* 0x000fec0003800200 */
.L_x_1405:
[----:B0-----:R-:W2:Y:S04]  /*32510*/  LDL R16, [R1+0x7d4] ;  /* 0x0007d40001107983 */ /* 0x001ea80000100800 */
[----:B------:R-:W2:Y:S01]  /*32520*/  LDL R9, [R1+0x9bc] ;  /* 0x0009bc0001097983 */ /* 0x000ea20000100800 */
[----:B------:R-:W-:Y:S01]  /*32530*/  BSSY.RELIABLE B0, `(.L_x_1330) ;  /* 0x000000d000007945 */ /* 0x000fe20003800100 */
[----:B--2---:R-:W-:-:S13]  /*32540*/  FSETP.GEU.AND P0, PT, R16, R9, PT ;  /* 0x000000091000720b */ /* 0x004fda0003f0e000 */
[----:B------:R-:W-:Y:S05]  /*32550*/  @!P0 BRA `(.L_x_1331) ;  /* 0x0000000000288947 */ /* 0x000fea0003800000 */
[----:B------:R-:W-:-:S07]  /*32560*/  MOV R16, 0x1 ;  /* 0x0000000100107802 */ /* 0x000fce0000000f00 */
.L_x_1333:
        /* <DEDUP_REMOVED lines=9> */
.L_x_1331:
[----:B------:R-:W-:Y:S05]  /*32600*/  BSYNC.RELIABLE B0 ;  /* 0x0000000000007941 */ /* 0x000fea0003800100 */
.L_x_1330:
[----:B------:R-:W-:Y:S01]  /*32610*/  HFMA2 R16, -RZ, RZ, 0, 5.9604644775390625e-08 ;  /* 0x00000001ff107431 */ /* 0x000fe200000001ff */
[----:B------:R-:W-:Y:S06]  /*32620*/  BSSY.RECONVERGENT B0, `(.L_x_1334) ;  /* 0x0000045000007945 */ /* 0x000fec0003800200 */
.L_x_1335:
        /* <DEDUP_REMOVED lines=29> */
[----:B------:R-:W-:Y:S01]  /*32800*/  @!P2 IMAD.MOV.U32 R75, RZ, RZ, 0x3f800000 ;  /* 0x3f800000ff4ba424 */ /* 0x000fe200078e00ff */
[----:B------:R-:W-:-:S02]  /*32810*/  @!P0 MOV R73, 0x3f800000 ;  /* 0x3f80000000498802 */ /* 0x000fc40000000f00 */
[----:B--2---:R0:W-:Y:S04]  /*32820*/  @P0 STL [R68+0x132c], R9 ;  /* 0x00132c0944000387 */ /* 0x0041e80000100800 */
[----:B---3--:R2:W-:Y:S01]  /*32830*/  @P0 STL [R68+0x1510], R17 ;  /* 0x0015101144000387 */ /* 0x0085e20000100800 */
[----:B0-----:R-:W-:Y:S02]  /*32840*/  @!P1 MOV R9, 0x3f800000 ;  /* 0x3f80000000099802 */ /* 0x001fe40000000f00 */
[----:B--2---:R-:W-:Y:S01]  /*32850*/  @!P3 MOV R17, 0x3f800000 ;  /* 0x3f8000000011b802 */ /* 0x004fe20000000f00 */
        /* <DEDUP_REMOVED lines=11> */
[----:B------:R0:W-:Y:S04]  /*32910*/  @P0 STL [R68+0x16f4], R18 ;  /* 0x0016f41244000387 */ /* 0x0001e80000100800 */
[----:B------:R2:W-:Y:S04]  /*32920*/  @!P2 STL [R68+0x1518], R75 ;  /* 0x0015184b4400a387 */ /* 0x0005e80000100800 */
[----:B------:R2:W-:Y:S01]  /*32930*/  @!P2 STL [R68+0x18e0], R70 ;  /* 0x0018e0464400a387 */ /* 0x0005e20000100800 */
[----:B0-----:R-:W-:-:S03]  /*32940*/  IADD3 R18, PT, PT, R16, 0x3, RZ ;  /* 0x0000000310127810 */ /* 0x001fc60007ffe0ff */
[----:B------:R2:W-:Y:S04]  /*32950*/  @!P3 STL [R68+0x151c], R17 ;  /* 0x00151c114400b387 */ /* 0x0005e80000100800 */
[----:B------:R2:W-:Y:S04]  /*32960*/  @!P3 STL [R68+0x18e4], R71 ;  /* 0x0018e4474400b387 */ /* 0x0005e80000100800 */
[----:B------:R2:W-:Y:S04]  /*32970*/  @!P1 STL [R68+0x1514], R9 ;  /* 0x0015140944009387 */ /* 0x0005e80000100800 */
[----:B------:R2:W-:Y:S04]  /*32980*/  STL [R68+0x18dc], R31 ;  /* 0x0018dc1f44007387 */ /* 0x0005e80000100800 */
[----:B------:R2:W-:Y:S04]  /*32990*/  @!P2 STL [R68+0x1334], RZ ;  /* 0x001334ff4400a387 */ /* 0x0005e80000100800 */
[----:B------:R2:W-:Y:S04]  /*329a0*/  @!P2 STL [R68+0x16fc], RZ ;  /* 0x0016fcff4400a387 */ /* 0x0005e80000100800 */
[----:B------:R2:W-:Y:S04]  /*329b0*/  @!P3 STL [R68+0x1338], RZ ;  /* 0x001338ff4400b387 */ /* 0x0005e80000100800 */
[----:B------:R2:W-:Y:S04]  /*329c0*/  @!P3 STL [R68+0x1700], RZ ;  /* 0x001700ff4400b387 */ /* 0x0005e80000100800 */
[----:B------:R2:W-:Y:S04]  /*329d0*/  @!P1 STL [R68+0x1330], RZ ;  /* 0x001330ff44009387 */ /* 0x0005e80000100800 */
[----:B------:R2:W-:Y:S04]  /*329e0*/  @!P1 STL [R68+0x16f8], RZ ;  /* 0x0016f8ff44009387 */ /* 0x0005e80000100800 */
[----:B------:R2:W-:Y:S04]  /*329f0*/  @P0 STL [R68+0x18d8], R28 ;  /* 0x0018d81c44000387 */ /* 0x0005e80000100800 */
[----:B------:R2:W-:Y:S04]  /*32a00*/  @!P0 STL [R68+0x18d8], R69 ;  /* 0x0018d84544008387 */ /* 0x0005e80000100800 */
[----:B------:R2:W-:Y:S04]  /*32a10*/  @!P0 STL [R68+0x132c], RZ ;  /* 0x00132cff44008387 */ /* 0x0005e80000100800 */
[----:B------:R2:W-:Y:S04]  /*32a20*/  @!P0 STL [R68+0x16f4], RZ ;  /* 0x0016f4ff44008387 */ /* 0x0005e80000100800 */
[----:B------:R2:W-:Y:S01]  /*32a30*/  @!P0 STL [R68+0x1510], R73 ;  /* 0x0015104944008387 */ /* 0x0005e20000100800 */
[----:B------:R-:W-:-:S02]  /*32a40*/  ISETP.NE.AND P0, PT, R18, R43, PT ;  /* 0x0000002b1200720c */ /* 0x000fc40003f05270 */
[----:B------:R-:W-:-:S11]  /*32a50*/  IADD3 R16, PT, PT, R16, 0x4, RZ ;  /* 0x0000000410107810 */ /* 0x000fd60007ffe0ff */
[----:B--2---:R-:W-:Y:S05]  /*32a60*/  @P0 BRA `(.L_x_1335) ;  /* 0xfffffff800f00947 */ /* 0x004fea000383ffff */
[----:B------:R-:W-:Y:S05]  /*32a70*/  BSYNC.RECONVERGENT B0 ;  /* 0x0000000000007941 */ /* 0x000fea0003800200 */
.L_x_1334:
        /* <DEDUP_REMOVED lines=15> */
.L_x_1338:
[----:B------:R-:W-:Y:S01]  /*32b70*/  IMAD.MOV.U32 R9, RZ, RZ, 0x3f800000 ;  /* 0x3f800000ff097424 */ /* 0x000fe200078e00ff */
[----:B------:R0:W-:Y:S04]  /*32b80*/  STL [R68+0x18e8], R16 ;  /* 0x0018e81044007387 */ /* 0x0001e80000100800 */
[----:B------:R0:W-:Y:S04]  /*32b90*/  STL [R68+0x133c], RZ ;  /* 0x00133cff44007387 */ /* 0x0001e80000100800 */
[----:B------:R0:W-:Y:S04]  /*32ba0*/  STL [R68+0x1520], R9 ;  /* 0x0015200944007387 */ /* 0x0001e80000100800 */
[----:B------:R0:W-:Y:S02]  /*32bb0*/  STL [R68+0x1704], RZ ;  /* 0x001704ff44007387 */ /* 0x0001e40000100800 */
.L_x_1339:
[----:B------:R-:W-:Y:S05]  /*32bc0*/  BSYNC.RECONVERGENT B0 ;  /* 0x0000000000007941 */ /* 0x000fea0003800200 */
.L_x_1337:
[----:B------:R-:W-:-:S13]  /*32bd0*/  ISETP.NE.AND P0, PT, R61, 0x1, PT ;  /* 0x000000013d00780c */ /* 0x000fda0003f05270 */
[----:B------:R-:W-:Y:S05]  /*32be0*/  @!P0 BRA `(.L_x_1336) ;  /* 0x0000000000988947 */ /* 0x000fea0003800000 */
[----:B0-2---:R-:W2:Y:S04]  /*32bf0*/  LDL R9, [R68+0x7e4] ;  /* 0x0007e40044097983 */ /* 0x005ea80000100800 */
        /* <DEDUP_REMOVED lines=13> */
.L_x_1341:
[----:B------:R-:W-:Y:S01]  /*32cd0*/  MOV R9, 0x3f800000 ;  /* 0x3f80000000097802 */ /* 0x000fe20000000f00 */
[----:B------:R2:W-:Y:S04]  /*32ce0*/  STL [R68+0x18ec], R16 ;  /* 0x0018ec1044007387 */ /* 0x0005e80000100800 */
[----:B------:R2:W-:Y:S04]  /*32cf0*/  STL [R68+0x1340], RZ ;  /* 0x001340ff44007387 */ /* 0x0005e80000100800 */
[----:B------:R2:W-:Y:S04]  /*32d00*/  STL [R68+0x1524], R9 ;  /* 0x0015240944007387 */ /* 0x0005e80000100800 */
[----:B------:R2:W-:Y:S02]  /*32d10*/  STL [R68+0x1708], RZ ;  /* 0x001708ff44007387 */ /* 0x0005e40000100800 */
.L_x_1342:
[----:B------:R-:W-:Y:S05]  /*32d20*/  BSYNC.RECONVERGENT B0 ;  /* 0x0000000000007941 */ /* 0x000fea0003800200 */
.L_x_1340:
[----:B------:R-:W-:-:S13]  /*32d30*/  ISETP.NE.AND P0, PT, R61, 0x2, PT ;  /* 0x000000023d00780c */ /* 0x000fda0003f05270 */
[----:B------:R-:W-:Y:S05]  /*32d40*/  @!P0 BRA `(.L_x_1336) ;  /* 0x0000000000408947 */ /* 0x000fea0003800000 */
[----:B0-2---:R-:W2:Y:S04]  /*32d50*/  LDL R9, [R68+0x7e8] ;  /* 0x0007e80044097983 */ /* 0x005ea80000100800 */
        /* <DEDUP_REMOVED lines=15> */
.L_x_1336:
[----:B0-2---:R-:W2:Y:S04]  /*32e50*/  LDL R16, [R45+0x16f8] ;  /* 0x0016f8002d107983 */ /* 0x005ea80000100800 */
        /* <DEDUP_REMOVED lines=25> */
.L_x_1345:
[----:B------:R-:W-:Y:S05]  /*32ff0*/  BSYNC.RECONVERGENT B7 ;  /* 0x0000000000077941 */ /* 0x000fea0003800200 */
.L_x_1344:
[----:B------:R-:W-:Y:S05]  /*33000*/  BSYNC.RECONVERGENT B6 ;  /* 0x0000000000067941 */ /* 0x000fea0003800200 */
.L_x_1343:
[----:B------:R-:W0:Y:S01]  /*33010*/  MUFU.RCP R34, R16 ;  /* 0x0000001000227308 */ /* 0x000e220000001000 */
[----:B------:R2:W-:Y:S01]  /*33020*/  STL [R1+0x1ac0], R18 ;  /* 0x001ac01201007387 */ /* 0x0005e20000100800 */
[----:B------:R-:W-:Y:S01]  /*33030*/  BSSY.RECONVERGENT B6, `(.L_x_1346) ;  /* 0x000000d000067945 */ /* 0x000fe20003800200 */
[----:B------:R-:W-:-:S05]  /*33040*/  FSETP.NEU.AND P4, PT, R16, RZ, PT ;  /* 0x000000ff1000720b */ /* 0x000fca0003f8d000 */
[----:B------:R-:W3:Y:S01]  /*33050*/  FCHK P0, R9, R16 ;  /* 0x0000001009007302 */ /* 0x000ee20000000000 */
[----:B0-----:R-:W-:-:S04]  /*33060*/  FFMA R17, -R16, R34, 1 ;  /* 0x3f80000010117423 */ /* 0x001fc80000000122 */
[----:B------:R-:W-:-:S04]  /*33070*/  FFMA R34, R34, R17, R34 ;  /* 0x0000001122227223 */ /* 0x000fc80000000022 */
[----:B------:R-:W-:-:S04]  /*33080*/  FFMA R17, R9, R34, RZ ;  /* 0x0000002209117223 */ /* 0x000fc800000000ff */
[----:B------:R-:W-:-:S04]  /*33090*/  FFMA R28, -R16, R17, R9 ;  /* 0x00000011101c7223 */ /* 0x000fc80000000109 */
[----:B------:R-:W-:Y:S01]  /*330a0*/  FFMA R34, R34, R28, R17 ;  /* 0x0000001c22227223 */ /* 0x000fe20000000011 */
[----:B--23--:R-:W-:Y:S06]  /*330b0*/  @!P0 BRA `(.L_x_1347) ;  /* 0x0000000000108947 */ /* 0x00cfec0003800000 */
[----:B------:R-:W-:Y:S02]  /*330c0*/  MOV R89, R9 ;  /* 0x0000000900597202 */ /* 0x000fe40000000f00 */
[----:B------:R-:W-:Y:S02]  /*330d0*/  MOV R39, R16 ;  /* 0x0000001000277202 */ /* 0x000fe40000000f00 */
[----:B------:R-:W-:-:S07]  /*330e0*/  MOV R38, 0x33100 ;  /* 0x0003310000267802 */ /* 0x000fce0000000f00 */
[----:B-1----:R-:W-:Y:S05]  /*330f0*/  CALL.REL.NOINC `($__internal_1_$__cuda_sm3x_div_rn_noftz_f32_slowpath) ;  /* 0x000000f000f47944 */ /* 0x002fea0003c00000 */
.L_x_1347:
[----:B------:R-:W-:Y:S05]  /*33100*/  BSYNC.RECONVERGENT B6 ;  /* 0x0000000000067941 */ /* 0x000fea0003800200 */
.L_x_1346:
[----:B------:R-:W-:Y:S01]  /*33110*/  FSEL R34, R34, RZ, P4 ;  /* 0x000000ff22227208 */ /* 0x000fe20002000000 */
[----:B------:R-:W-:Y:S01]  /*33120*/  HFMA2 R9, -RZ, RZ, 0, 5.9604644775390625e-08 ;  /* 0x00000001ff097431 */ /* 0x000fe200000001ff */
[----:B------:R-:W-:Y:S03]  /*33130*/  BSSY.RECONVERGENT B6, `(.L_x_1348) ;  /* 0x00000c4000067945 */ /* 0x000fe60003800200 */
[----:B------:R0:W-:Y:S03]  /*33140*/  STL [R1+0x18dc], R34 ;  /* 0x0018dc2201007387 */ /* 0x0001e60000100800 */
.L_x_1378:
[C---:B------:R-:W-:Y:S01]  /*33150*/  LEA R30, R9.reuse, R1, 0x2 ;  /* 0x00000001091e7211 */ /* 0x040fe200078e10ff */
[----:B--23--:R-:W-:-:S04]  /*33160*/  IMAD R18, R9, 0x4, R19 ;  /* 0x0000000409127824 */ /* 0x00cfc800078e0213 */
        /* <DEDUP_REMOVED lines=23> */
.L_x_1352:
[----:B------:R-:W-:Y:S05]  /*332e0*/  BSYNC.RECONVERGENT B8 ;  /* 0x0000000000087941 */ /* 0x000fea0003800200 */
.L_x_1351:
[----:B------:R-:W-:-:S07]  /*332f0*/  MOV R65, R34 ;  /* 0x0000002200417202 */ /* 0x000fce0000000f00 */
.L_x_1350:
[----:B------:R-:W-:Y:S05]  /*33300*/  BSYNC.RECONVERGENT B7 ;  /* 0x0000000000077941 */ /* 0x000fea0003800200 */
.L_x_1349:
[----:B------:R2:W-:Y:S01]  /*33310*/  STL [R18], R65 ;  /* 0x0000004112007387 */ /* 0x0005e20000100800 */
[----:B------:R-:W-:Y:S01]  /*33320*/  BSSY.RECONVERGENT B7, `(.L_x_1353) ;  /* 0x0000015000077945 */ /* 0x000fe20003800200 */
[----:B------:R-:W-:Y:S02]  /*33330*/  HFMA2 R16, -RZ, RZ, 0, 0 ;  /* 0x00000000ff107431 */ /* 0x000fe400000001ff */
[----:B------:R-:W-:Y:S01]  /*33340*/  IMAD R17, R9, 0x4, R48 ;  /* 0x0000000409117824 */ /* 0x000fe200078e0230 */
[----:B------:R-:W-:Y:S06]  /*33350*/  @!P4 BRA `(.L_x_1354) ;  /* 0x000000000044c947 */ /* 0x000fec0003800000 */
[----:B------:R-:W3:Y:S04]  /*33360*/  LDL R16, [R17] ;  /* 0x0000000011107983 */ /* 0x000ee80000100800 */
[----:B0-----:R-:W3:Y:S01]  /*33370*/  LDL R34, [R17+-0x4] ;  /* 0xfffffc0011227983 */ /* 0x001ee20000100800 */
        /* <DEDUP_REMOVED lines=14> */
.L_x_1355:
[----:B------:R-:W-:Y:S05]  /*33460*/  BSYNC.RECONVERGENT B8 ;  /* 0x0000000000087941 */ /* 0x000fea0003800200 */
.L_x_1354:
[----:B------:R-:W-:Y:S05]  /*33470*/  BSYNC.RECONVERGENT B7 ;  /* 0x0000000000077941 */ /* 0x000fea0003800200 */
.L_x_1353:
[----:B------:R3:W-:Y:S04]  /*33480*/  STL [R17], R16 ;  /* 0x0000001011007387 */ /* 0x0007e80000100800 */
[----:B------:R-:W4:Y:S04]  /*33490*/  LDL R64, [R30+0x1518] ;  /* 0x001518001e407983 */ /* 0x000f280000100800 */
[----:B------:R-:W4:Y:S01]  /*334a0*/  LDL R31, [R30+0x1334] ;  /* 0x001334001e1f7983 */ /* 0x000f220000100800 */
[----:B------:R-:W-:Y:S01]  /*334b0*/  BSSY.RECONVERGENT B7, `(.L_x_1356) ;  /* 0x0000015000077945 */ /* 0x000fe20003800200 */
[----:B----4-:R-:W-:Y:S01]  /*334c0*/  FFMA R64, -R31, R65, R64 ;  /* 0x000000411f407223 */ /* 0x010fe20000000140 */
[----:B--2---:R-:W-:-:S04]  /*334d0*/  HFMA2 R65, -RZ, RZ, 0, 0 ;  /* 0x00000000ff417431 */ /* 0x004fc800000001ff */
[----:B------:R-:W-:-:S04]  /*334e0*/  FSETP.NEU.AND P4, PT, R64, RZ, PT ;  /* 0x000000ff4000720b */ /* 0x000fc80003f8d000 */
[----:B------:R-:W-:-:S13]  /*334f0*/  ISETP.EQ.OR P0, PT, R9, R44, !P4 ;  /* 0x0000002c0900720c */ /* 0x000fda0006702670 */
[----:B---3--:R-:W-:Y:S05]  /*33500*/  @P0 BRA `(.L_x_1357) ;  /* 0x00000000003c0947 */ /* 0x008fea0003800000 */
        /* <DEDUP_REMOVED lines=13> */
.L_x_1359:
[----:B------:R-:W-:Y:S05]  /*335e0*/  BSYNC.RECONVERGENT B8 ;  /* 0x0000000000087941 */ /* 0x000fea0003800200 */
.L_x_1358:
[----:B------:R-:W-:-:S07]  /*335f0*/  MOV R65, R34 ;  /* 0x0000002200417202 */ /* 0x000fce0000000f00 */
.L_x_1357:
[----:B------:R-:W-:Y:S05]  /*33600*/  BSYNC.RECONVERGENT B7 ;  /* 0x0000000000077941 */ /* 0x000fea0003800200 */
.L_x_1356:
[----:B------:R2:W-:Y:S01]  /*33610*/  STL [R18+0x4], R65 ;  /* 0x0000044112007387 */ /* 0x0005e20000100800 */
[----:B------:R-:W-:Y:S01]  /*33620*/  BSSY.RECONVERGENT B7, `(.L_x_1360) ;  /* 0x0000013000077945 */ /* 0x000fe20003800200 */
[----:B------:R-:W-:-:S03]  /*33630*/  HFMA2 R66, -RZ, RZ, 0, 0 ;  /* 0x00000000ff427431 */ /* 0x000fc600000001ff */
[----:B------:R-:W-:Y:S05]  /*33640*/  @!P4 BRA `(.L_x_1361) ;  /* 0x000000000040c947 */ /* 0x000fea0003800000 */
[----:B0-----:R-:W3:Y:S01]  /*33650*/  LDL R34, [R17+0x4] ;  /* 0x0000040011227983 */ /* 0x001ee20000100800 */
        /* <DEDUP_REMOVED lines=13> */
.L_x_1363:
[----:B------:R-:W-:Y:S05]  /*33730*/  BSYNC.RECONVERGENT B8 ;  /* 0x0000000000087941 */ /* 0x000fea0003800200 */
.L_x_1362:
[----:B------:R-:W-:-:S07]  /*33740*/  MOV R66, R34 ;  /* 0x0000002200427202 */ /* 0x000fce0000000f00 */
.L_x_1361:
[----:B------:R-:W-:Y:S05]  /*33750*/  BSYNC.RECONVERGENT B7 ;  /* 0x0000000000077941 */ /* 0x000fea0003800200 */
.L_x_1360:
[----:B------:R3:W-:Y:S04]  /*33760*/  STL [R17+0x4], R66 ;  /* 0x0000044211007387 */ /* 0x0007e80000100800 */
[----:B------:R-:W4:Y:S04]  /*33770*/  LDL R64, [R30+0x151c] ;  /* 0x00151c001e407983 */ /* 0x000f280000100800 */
[----:B------:R-:W4:Y:S01]  /*33780*/  LDL R31, [R30+0x1338] ;  /* 0x001338001e1f7983 */ /* 0x000f220000100800 */
[----:B------:R-:W-:Y:S01]  /*33790*/  BSSY.RECONVERGENT B7, `(.L_x_1364) ;  /* 0x0000015000077945 */ /* 0x000fe20003800200 */
[----:B------:R-:W-:-:S02]  /*337a0*/  IMAD.MOV.U32 R67, RZ, RZ, RZ ;  /* 0x000000ffff437224 */ /* 0x000fc400078e00ff */
[----:B----4-:R-:W-:-:S05]  /*337b0*/  FFMA R64, -R31, R65, R64 ;  /* 0x000000411f407223 */ /* 0x010fca0000000140 */
[----:B------:R-:W-:-:S04]  /*337c0*/  FSETP.NEU.AND P4, PT, R64, RZ, PT ;  /* 0x000000ff4000720b */ /* 0x000fc80003f8d000 */
[----:B------:R-:W-:-:S13]  /*337d0*/  ISETP.EQ.OR P0, PT, R9, R52, !P4 ;  /* 0x000000340900720c */ /* 0x000fda0006702670 */
[----:B---3--:R-:W-:Y:S05]  /*337e0*/  @P0 BRA `(.L_x_1365) ;  /* 0x00000000003c0947 */ /* 0x008fea0003800000 */
[----:B------:R-:W3:Y:S01]  /*337f0*/  LDL R89, [R30+0x1700] ;  /* 0x001700001e597983 */ /* 0x000ee20000100800 */
[----:B------:R-:W4:Y:S01]  /*33800*/  MUFU.RCP R35, R64 ;  /* 0x0000004000237308 */ /* 0x000f220000001000 */
[----:B------:R-:W-:Y:S01]  /*33810*/  BSSY.RECONVERGENT B8, `(.L_x_1366) ;  /* 0x000000b000087945 */ /* 0x000fe20003800200 */
[----:B----4-:R-:W-:-:S04]  /*33820*/  FFMA R16, -R64, R35, 1 ;  /* 0x3f80000040107423 */ /* 0x010fc80000000123 */
[----:B------:R-:W-:Y:S02]  /*33830*/  FFMA R16, R35, R16, R35 ;  /* 0x0000001023107223 */ /* 0x000fe40000000023 */
[----:B---3--:R-:W3:Y:S02]  /*33840*/  FCHK P0, R89, R64 ;  /* 0x0000004059007302 */ /* 0x008ee40000000000 */
[----:B------:R-:W-:-:S04]  /*33850*/  FFMA R35, R89, R16, RZ ;  /* 0x0000001059237223 */ /* 0x000fc800000000ff */
[----:B0-----:R-:W-:-:S04]  /*33860*/  FFMA R34, -R64, R35, R89 ;  /* 0x0000002340227223 */ /* 0x001fc80000000159 */
[----:B------:R-:W-:Y:S01]  /*33870*/  FFMA R34, R16, R34, R35 ;  /* 0x0000002210227223 */ /* 0x000fe20000000023 */
[----:B---3--:R-:W-:Y:S06]  /*33880*/  @!P0 BRA `(.L_x_1367) ;  /* 0x00000000000c8947 */ /* 0x008fec0003800000 */
[----:B------:R-:W-:Y:S02]  /*33890*/  MOV R39, R64 ;  /* 0x0000004000277202 */ /* 0x000fe40000000f00 */
[----:B------:R-:W-:-:S07]  /*338a0*/  MOV R38, 0x338c0 ;  /* 0x000338c000267802 */ /* 0x000fce0000000f00 */
[----:B-12---:R-:W-:Y:S05]  /*338b0*/  CALL.REL.NOINC `($__internal_1_$__cuda_sm3x_div_rn_noftz_f32_slowpath) ;  /* 0x000000ec00047944 */ /* 0x006fea0003c00000 */
.L_x_1367:
[----:B------:R-:W-:Y:S05]  /*338c0*/  BSYNC.RECONVERGENT B8 ;  /* 0x0000000000087941 */ /* 0x000fea0003800200 */
.L_x_1366:
[----:B------:R-:W-:-:S07]  /*338d0*/  MOV R67, R34 ;  /* 0x0000002200437202 */ /* 0x000fce0000000f00 */
.L_x_1365:
[----:B------:R-:W-:Y:S05]  /*338e0*/  BSYNC.RECONVERGENT B7 ;  /* 0x0000000000077941 */ /* 0x000fea0003800200 */
.L_x_1364:
[----:B------:R3:W-:Y:S01]  /*338f0*/  STL [R18+0x8], R67 ;  /* 0x0000084312007387 */ /* 0x0007e20000100800 */
[----:B------:R-:W-:Y:S01]  /*33900*/  BSSY.RECONVERGENT B7, `(.L_x_1368) ;  /* 0x0000013000077945 */ /* 0x000fe20003800200 */
[----:B------:R-:W-:-:S03]  /*33910*/  HFMA2 R16, -RZ, RZ, 0, 0 ;  /* 0x00000000ff107431 */ /* 0x000fc600000001ff */
[----:B------:R-:W-:Y:S05]  /*33920*/  @!P4 BRA `(.L_x_1369) ;  /* 0x000000000040c947 */ /* 0x000fea0003800000 */
[----:B------:R-:W4:Y:S01]  /*33930*/  LDL R16, [R17+0x8] ;  /* 0x0000080011107983 */ /* 0x000f220000100800 */
[----:B------:R-:W0:Y:S01]  /*33940*/  MUFU.RCP R35, R64 ;  /* 0x0000004000237308 */ /* 0x000e220000001000 */
[----:B------:R-:W-:Y:S01]  /*33950*/  BSSY.RECONVERGENT B8, `(.L_x_1369) ;  /* 0x000000d000087945 */ /* 0x000fe20003800200 */
[----:B0-----:R-:W-:Y:S01]  /*33960*/  FFMA R34, -R64, R35, 1 ;  /* 0x3f80000040227423 */ /* 0x001fe20000000123 */
[----:B----4-:R-:W-:-:S03]  /*33970*/  FFMA R89, -R31, R66, R16 ;  /* 0x000000421f597223 */ /* 0x010fc60000000110 */
        /* <DEDUP_REMOVED lines=8> */
[----:B-123--:R-:W-:Y:S05]  /*33a00*/  CALL.REL.NOINC `($__internal_1_$__cuda_sm3x_div_rn_noftz_f32_slowpath) ;  /* 0x000000e800b07944 */ /* 0x00efea0003c00000 */
[----:B------:R-:W-:-:S07]  /*33a10*/  IMAD.MOV.U32 R16, RZ, RZ, R34 ;  /* 0x000000ffff107224 */ /* 0x000fce00078e0022 */
.L_x_1370:
[----:B------:R-:W-:Y:S05]  /*33a20*/  BSYNC.RECONVERGENT B8 ;  /* 0x0000000000087941 */ /* 0x000fea0003800200 */
.L_x_1369:
[----:B------:R-:W-:Y:S05]  /*33a30*/  BSYNC.RECONVERGENT B7 ;  /* 0x0000000000077941 */ /* 0x000fea0003800200 */
.L_x_1368:
[----:B------:R4:W-:Y:S04]  /*33a40*/  STL [R17+0x8], R16 ;  /* 0x0000081011007387 */ /* 0x0009e80000100800 */
[----:B------:R-:W5:Y:S04]  /*33a50*/  LDL R64, [R30+0x1520] ;  /* 0x001520001e407983 */ /* 0x000f680000100800 */
[----:B--2---:R-:W5:Y:S01]  /*33a60*/  LDL R65, [R30+0x133c] ;  /* 0x00133c001e417983 */ /* 0x004f620000100800 */
[----:B------:R-:W-:Y:S01]  /*33a70*/  BSSY.RECONVERGENT B7, `(.L_x_1371) ;  /* 0x0000015000077945 */ /* 0x000fe20003800200 */
[----:B------:R-:W-:-:S02]  /*33a80*/  HFMA2 R31, -RZ, RZ, 0, 0 ;  /* 0x00000000ff1f7431 */ /* 0x000fc400000001ff */
[----:B-----5:R-:W-:-:S05]  /*33a90*/  FFMA R64, -R65, R67, R64 ;  /* 0x0000004341407223 */ /* 0x020fca0000000140 */
[----:B------:R-:W-:-:S04]  /*33aa0*/  FSETP.NEU.AND P4, PT, R64, RZ, PT ;  /* 0x000000ff4000720b */ /* 0x000fc80003f8d000 */
[----:B------:R-:W-:-:S13]  /*33ab0*/  ISETP.EQ.OR P0, PT, R9, R54, !P4 ;  /* 0x000000360900720c */ /* 0x000fda0006702670 */
[----:B----4-:R-:W-:Y:S05]  /*33ac0*/  @P0 BRA `(.L_x_1372) ;  /* 0x00000000003c0947 */ /* 0x010fea0003800000 */
        /* <DEDUP_REMOVED lines=12> */
[----:B-1-3--:R-:W-:Y:S05]  /*33b90*/  CALL.REL.NOINC `($__internal_1_$__cuda_sm3x_div_rn_noftz_f32_slowpath) ;  /* 0x000000e8004c7944 */ /* 0x00afea0003c00000 */
[----:B------:R-:W-:-:S07]  /*33ba0*/  MOV R31, R34 ;  /* 0x00000022001f7202 */ /* 0x000fce0000000f00 */
.L_x_1373:
[----:B------:R-:W-:Y:S05]  /*33bb0*/  BSYNC.RECONVERGENT B8 ;  /* 0x0000000000087941 */ /* 0x000fea0003800200 */
.L_x_1372:
[----:B------:R-:W-:Y:S05]  /*33bc0*/  BSYNC.RECONVERGENT B7 ;  /* 0x0000000000077941 */ /* 0x000fea0003800200 */
.L_x_1371:
[----:B------:R2:W-:Y:S01]  /*33bd0*/  STL [R18+0xc], R31 ;  /* 0x00000c1f12007387 */ /* 0x0005e20000100800 */
[----:B------:R-:W-:Y:S01]  /*33be0*/  BSSY.RECONVERGENT B7, `(.L_x_1374) ;  /* 0x0000013000077945 */ /* 0x000fe20003800200 */
[----:B------:R-:W-:-:S03]  /*33bf0*/  HFMA2 R66, -RZ, RZ, 0, 0 ;  /* 0x00000000ff427431 */ /* 0x000fc600000001ff */
[----:B------:R-:W-:Y:S05]  /*33c00*/  @!P4 BRA `(.L_x_1375) ;  /* 0x000000000040c947 */ /* 0x000fea0003800000 */
[----:B0-----:R-:W4:Y:S01]  /*33c10*/  LDL R34, [R17+0xc] ;  /* 0x00000c0011227983 */ /* 0x001f220000100800 */
        /* <DEDUP_REMOVED lines=12> */
[----:B-123--:R-:W-:Y:S05]  /*33ce0*/  CALL.REL.NOINC `($__internal_1_$__cuda_sm3x_div_rn_noftz_f32_slowpath) ;  /* 0x000000e400f87944 */ /* 0x00efea0003c00000 */
.L_x_1377:
[----:B------:R-:W-:Y:S05]  /*33cf0*/  BSYNC.RECONVERGENT B8 ;  /* 0x0000000000087941 */ /* 0x000fea0003800200 */
.L_x_1376:
[----:B------:R-:W-:-:S07]  /*33d00*/  MOV R66, R34 ;  /* 0x0000002200427202 */ /* 0x000fce0000000f00 */
.L_x_1375:
[----:B------:R-:W-:Y:S05]  /*33d10*/  BSYNC.RECONVERGENT B7 ;  /* 0x0000000000077941 */ /* 0x000fea0003800200 */
.L_x_1374:
[----:B------:R4:W-:Y:S01]  /*33d20*/  STL [R17+0xc], R66 ;  /* 0x00000c4211007387 */ /* 0x0009e20000100800 */
[C---:B------:R-:W-:Y:S02]  /*33d30*/  IADD3 R16, PT, PT, R9.reuse, 0x3, RZ ;  /* 0x0000000309107810 */ /* 0x040fe40007ffe0ff */
[----:B------:R-:W-:Y:S02]  /*33d40*/  IADD3 R9, PT, PT, R9, 0x4, RZ ;  /* 0x0000000409097810 */ /* 0x000fe40007ffe0ff */
[----:B------:R-:W-:-:S13]  /*33d50*/  ISETP.NE.AND P0, PT, R16, R47, PT ;  /* 0x0000002f1000720c */ /* 0x000fda0003f05270 */
[----:B----4-:R-:W-:Y:S05]  /*33d60*/  @P0 BRA `(.L_x_1378) ;  /* 0xfffffff000f80947 */ /* 0x010fea000383ffff */
[----:B------:R-:W-:Y:S05]  /*33d70*/  BSYNC.RECONVERGENT B6 ;  /* 0x0000000000067941 */ /* 0x000fea0003800200 */
.L_x_1348:
[----:B------:R-:W-:Y:S05]  /*33d80*/  @!P5 BRA `(.L_x_1379) ;  /* 0x000000080040d947 */ /* 0x000fea0003800000 */
[----:B------:R-:W4:Y:S04]  /*33d90*/  LDL R16, [R30+0x1524] ;  /* 0x001524001e107983 */ /* 0x000f280000100800 */
[----:B------:R-:W4:Y:S01]  /*33da0*/  LDL R65, [R30+0x1340] ;  /* 0x001340001e417983 */ /* 0x000f220000100800 */
[----:B------:R-:W-:Y:S01]  /*33db0*/  BSSY.RECONVERGENT B6, `(.L_x_1380) ;  /* 0x0000015000067945 */ /* 0x000fe20003800200 */
[----:B----4-:R-:W-:Y:S01]  /*33dc0*/  FFMA R16, -R65, R31, R16 ;  /* 0x0000001f41107223 */ /* 0x010fe20000000110 */
[----:B--2---:R-:W-:-:S04]  /*33dd0*/  HFMA2 R31, -RZ, RZ, 0, 0 ;  /* 0x00000000ff1f7431 */ /* 0x004fc800000001ff */
        /* <DEDUP_REMOVED lines=15> */
[----:B-1-3--:R-:W-:Y:S05]  /*33ed0*/  CALL.REL.NOINC `($__internal_1_$__cuda_sm3x_div_rn_noftz_f32_slowpath) ;  /* 0x000000e4007c7944 */ /* 0x00afea0003c00000 */
[----:B------:R-:W-:-:S07]  /*33ee0*/  MOV R31, R34 ;  /* 0x00000022001f7202 */ /* 0x000fce0000000f00 */
.L_x_1382:
[----:B------:R-:W-:Y:S05]  /*33ef0*/  BSYNC.RECONVERGENT B7 ;  /* 0x0000000000077941 */ /* 0x000fea0003800200 */
.L_x_1381:
[----:B------:R-:W-:Y:S05]  /*33f00*/  BSYNC.RECONVERGENT B6 ;  /* 0x0000000000067941 */ /* 0x000fea0003800200 */
.L_x_1380:
[----:B------:R2:W-:Y:S01]  /*33f10*/  STL [R18+0x10], R31 ;  /* 0x0000101f12007387 */ /* 0x0005e20000100800 */
[----:B------:R-:W-:Y:S01]  /*33f20*/  BSSY.RECONVERGENT B6, `(.L_x_1383) ;  /* 0x0000013000067945 */ /* 0x000fe20003800200 */
[----:B------:R-:W-:-:S03]  /*33f30*/  HFMA2 R64, -RZ, RZ, 0, 0 ;  /* 0x00000000ff407431 */ /* 0x000fc600000001ff */
[----:B------:R-:W-:Y:S05]  /*33f40*/  @!P4 BRA `(.L_x_1384) ;  /* 0x000000000040c947 */ /* 0x000fea0003800000 */
[----:B0-----:R-:W4:Y:S01]  /*33f50*/  LDL R34, [R17+0x10] ;  /* 0x0000100011227983 */ /* 0x001f220000100800 */
[----:B------:R-:W0:Y:S01]  /*33f60*/  MUFU.RCP R9, R16 ;  /* 0x0000001000097308 */ /* 0x000e220000001000 */
[----:B------:R-:W-:Y:S01]  /*33f70*/  BSSY.RECONVERGENT B7, `(.L_x_1385) ;  /* 0x000000c000077945 */ /* 0x000fe20003800200 */
[----:B0-----:R-:W-:-:S04]  /*33f80*/  FFMA R38, -R16, R9, 1 ;  /* 0x3f80000010267423 */ /* 0x001fc80000000109 */
[----:B------:R-:W-:Y:S01]  /*33f90*/  FFMA R9, R9, R38, R9 ;  /* 0x0000002609097223 */ /* 0x000fe20000000009 */
[----:B----4-:R-:W-:-:S04]  /*33fa0*/  FFMA R89, -R65, R66, R34 ;  /* 0x0000004241597223 */ /* 0x010fc80000000122 */
[----:B------:R-:W0:Y:S01]  /*33fb0*/  FCHK P0, R89, R16 ;  /* 0x0000001059007302 */ /* 0x000e220000000000 */
[----:B------:R-:W-:-:S04]  /*33fc0*/  FFMA R34, R9, R89, RZ ;  /* 0x0000005909227223 */ /* 0x000fc800000000ff */
[----:B------:R-:W-:-:S04]  /*33fd0*/  FFMA R35, -R16, R34, R89 ;  /* 0x0000002210237223 */ /* 0x000fc80000000159 */
[----:B------:R-:W-:Y:S01]  /*33fe0*/  FFMA R34, R9, R35, R34 ;  /* 0x0000002309227223 */ /* 0x000fe20000000022 */
[----:B0-----:R-:W-:Y:S06]  /*33ff0*/  @!P0 BRA `(.L_x_1386) ;  /* 0x00000000000c8947 */ /* 0x001fec0003800000 */
[----:B------:R-:W-:Y:S02]  /*34000*/  MOV R39, R16 ;  /* 0x0000001000277202 */ /* 0x000fe40000000f00 */
[----:B------:R-:W-:-:S07]  /*34010*/  MOV R38, 0x34030 ;  /* 0x0003403000267802 */ /* 0x000fce0000000f00 */
[----:B-123--:R-:W-:Y:S05]  /*34020*/  CALL.REL.NOINC `($__internal_1_$__cuda_sm3x_div_rn_noftz_f32_slowpath) ;  /* 0x000000e400287944 */ /* 0x00efea0003c00000 */
.L_x_1386:
[----:B------:R-:W-:Y:S05]  /*34030*/  BSYNC.RECONVERGENT B7 ;  /* 0x0000000000077941 */ /* 0x000fea0003800200 */
.L_x_1385:
[----:B------:R-:W-:-:S07]  /*34040*/  MOV R64, R34 ;  /* 0x0000002200407202 */ /* 0x000fce0000000f00 */
.L_x_1384:
[----:B------:R-:W-:Y:S05]  /*34050*/  BSYNC.RECONVERGENT B6 ;  /* 0x0000000000067941 */ /* 0x000fea0003800200 */
.L_x_1383:
[----:B------:R4:W-:Y:S01]  /*34060*/  STL [R17+0x10], R64 ;  /* 0x0000104011007387 */ /* 0x0009e20000100800 */
[----:B------:R-:W-:-:S13]  /*34070*/  ISETP.NE.AND P0, PT, R62, 0x1, PT ;  /* 0x000000013e00780c */ /* 0x000fda0003f05270 */
[----:B----4-:R-:W-:Y:S05]  /*34080*/  @!P0 BRA `(.L_x_1379) ;  /* 0x0000000400808947 */ /* 0x010fea0003800000 */
[----:B------:R-:W4:Y:S04]  /*34090*/  LDL R66, [R30+0x1528] ;  /* 0x001528001e427983 */ /* 0x000f280000100800 */
[----:B------:R-:W4:Y:S01]  /*340a0*/  LDL R9, [R30+0x1344] ;  /* 0x001344001e097983 */ /* 0x000f220000100800 */
[----:B------:R-:W-:Y:S01]  /*340b0*/  BSSY.RECONVERGENT B6, `(.L_x_1387) ;  /* 0x0000016000067945 */ /* 0x000fe20003800200 */
[----:B----4-:R-:W-:Y:S01]  /*340c0*/  FFMA R66, -R9, R31, R66 ;  /* 0x0000001f09427223 */ /* 0x010fe20000000142 */
[----:B--2---:R-:W-:-:S04]  /*340d0*/  VIADD R31, R22, 0xfffffff9 ;  /* 0xfffffff9161f7836 */ /* 0x004fc80000000000 */
[----:B------:R-:W-:-:S04]  /*340e0*/  FSETP.NEU.AND P4, PT, R66, RZ, PT ;  /* 0x000000ff4200720b */ /* 0x000fc80003f8d000 */
[----:B------:R-:W-:Y:S01]  /*340f0*/  ISETP.EQ.OR P0, PT, R28, R31, !P4 ;  /* 0x0000001f1c00720c */ /* 0x000fe20006702670 */
[----:B------:R-:W-:-:S12]  /*34100*/  HFMA2 R31, -RZ, RZ, 0, 0 ;  /* 0x00000000ff1f7431 */ /* 0x000fd800000001ff */
[----:B------:R-:W-:Y:S05]  /*34110*/  @P0 BRA `(.L_x_1388) ;  /* 0x00000000003c0947 */ /* 0x000fea0003800000 */
[----:B------:R-:W2:Y:S01]  /*34120*/  LDL R89, [R30+0x170c] ;  /* 0x00170c001e597983 */ /* 0x000ea20000100800 */
[----:B------:R-:W4:Y:S01]  /*34130*/  MUFU.RCP R31, R66 ;  /* 0x00000042001f7308 */ /* 0x000f220000001000 */
[----:B------:R-:W-:Y:S01]  /*34140*/  BSSY.RECONVERGENT B7, `(.L_x_1388) ;  /* 0x000000c000077945 */ /* 0x000fe20003800200 */
[----:B----4-:R-:W-:-:S04]  /*34150*/  FFMA R16, -R66, R31, 1 ;  /* 0x3f80000042107423 */ /* 0x010fc8000000011f */
        /* <DEDUP_REMOVED lines=8> */
[----:B-1-3--:R-:W-:Y:S05]  /*341e0*/  CALL.REL.NOINC `($__internal_1_$__cuda_sm3x_div_rn_noftz_f32_slowpath) ;  /* 0x000000e000b87944 */ /* 0x00afea0003c00000 */
[----:B------:R-:W-:-:S07]  /*341f0*/  MOV R31, R34 ;  /* 0x00000022001f7202 */ /* 0x000fce0000000f00 */
.L_x_1389:
[----:B------:R-:W-:Y:S05]  /*34200*/  BSYNC.RECONVERGENT B7 ;  /* 0x0000000000077941 */ /* 0x000fea0003800200 */
.L_x_1388:
[----:B------:R-:W-:Y:S05]  /*34210*/  BSYNC.RECONVERGENT B6 ;  /* 0x0000000000067941 */ /* 0x000fea0003800200 */
.L_x_1387:
        /* <DEDUP_REMOVED lines=18> */
[----:B------:R-:W-:-:S07]  /*34340*/  MOV R16, R34 ;  /* 0x0000002200107202 */ /* 0x000fce0000000f00 */
.L_x_1392:
[----:B------:R-:W-:Y:S05]  /*34350*/  BSYNC.RECONVERGENT B7 ;  /* 0x0000000000077941 */ /* 0x000fea0003800200 */
.L_x_1391:
[----:B------:R-:W-:Y:S05]  /*34360*/  BSYNC.RECONVERGENT B6 ;  /* 0x0000000000067941 */ /* 0x000fea0003800200 */
.L_x_1390:
[----:B------:R4:W-:Y:S01]  /*34370*/  STL [R17+0x14], R16 ;  /* 0x0000141011007387 */ /* 0x0009e20000100800 */
[----:B------:R-:W-:-:S13]  /*34380*/  ISETP.NE.AND P0, PT, R62, 0x2, PT ;  /* 0x000000023e00780c */ /* 0x000fda0003f05270 */
[----:B----4-:R-:W-:Y:S05]  /*34390*/  @!P0 BRA `(.L_x_1379) ;  /* 0x0000000000bc8947 */ /* 0x010fea0003800000 */
[----:B------:R-:W4:Y:S04]  /*343a0*/  LDL R64, [R30+0x152c] ;  /* 0x00152c001e407983 */ /* 0x000f280000100800 */
[----:B------:R-:W4:Y:S01]  /*343b0*/  LDL R9, [R30+0x1348] ;  /* 0x001348001e097983 */ /* 0x000f220000100800 */
[----:B------:R-:W-:Y:S01]  /*343c0*/  BSSY.RECONVERGENT B6, `(.L_x_1393) ;  /* 0x0000016000067945 */ /* 0x000fe20003800200 */
[----:B----4-:R-:W-:Y:S01]  /*343d0*/  FFMA R64, -R9, R31, R64 ;  /* 0x0000001f09407223 */ /* 0x010fe20000000140 */
[----:B--2---:R-:W-:-:S04]  /*343e0*/  IADD3 R31, PT, PT, R22, -0x8, RZ ;  /* 0xfffffff8161f7810 */ /* 0x004fc80007ffe0ff */
        /* <DEDUP_REMOVED lines=17> */
[----:B------:R-:W-:-:S07]  /*34500*/  IMAD.MOV.U32 R31, RZ, RZ, R34 ;  /* 0x000000ffff1f7224 */ /* 0x000fce00078e0022 */
.L_x_1395:
[----:B------:R-:W-:Y:S05]  /*34510*/  BSYNC.RECONVERGENT B7 ;  /* 0x0000000000077941 */ /* 0x000fea0003800200 */
.L_x_1394:
[----:B------:R-:W-:Y:S05]  /*34520*/  BSYNC.RECONVERGENT B6 ;  /* 0x0000000000067941 */ /* 0x000fea0003800200 */
.L_x_1393:
[----:B------:R2:W-:Y:S01]  /*34530*/  STL [R18+0x18], R31 ;  /* 0x0000181f12007387 */ /* 0x0005e20000100800 */
[----:B------:R-:W-:Y:S01]  /*34540*/  BSSY.RECONVERGENT B6, `(.L_x_1396) ;  /* 0x0000013000067945 */ /* 0x000fe20003800200 */
[----:B------:R-:W-:-:S03]  /*34550*/  HFMA2 R28, -RZ, RZ, 0, 0 ;  /* 0x00000000ff1c7431 */ /* 0x000fc600000001ff */
[----:B------:R-:W-:Y:S05]  /*34560*/  @!P4 BRA `(.L_x_1397) ;  /* 0x000000000040c947 */ /* 0x000fea0003800000 */
[----:B--23--:R-:W2:Y:S01]  /*34570*/  LDL R18, [R17+0x18] ;  /* 0x0000180011127983 */ /* 0x00cea20000100800 */
        /* <DEDUP_REMOVED lines=14> */
.L_x_1398:
[----:B------:R-:W-:Y:S05]  /*34660*/  BSYNC.RECONVERGENT B7 ;  /* 0x0000000000077941 */ /* 0x000fea0003800200 */
.L_x_1397:
[----:B------:R-:W-:Y:S05]  /*34670*/  BSYNC.RECONVERGENT B6 ;  /* 0x0000000000067941 */ /* 0x000fea0003800200 */
.L_x_1396:
[----:B------:R4:W-:Y:S02]  /*34680*/  STL [R17+0x18], R28 ;  /* 0x0000181c11007387 */ /* 0x0009e40000100800 */
.L_x_1379:
[----:B------:R-:W5:Y:S01]  /*34690*/  LDL R9, [R45+0x18dc] ;  /* 0x0018dc002d097983 */ /* 0x000f620000100800 */
[----:B------:R-:W-:-:S03]  /*346a0*/  MOV R16, R44 ;  /* 0x0000002c00107202 */ /* 0x000fc60000000f00 */
[----:B-----5:R0:W-:Y:S01]  /*346b0*/  STL [R26+0x7cc], R9 ;  /* 0x0007cc091a007387 */ /* 0x0201e20000100800 */
[----:B------:R-:W-:Y:S05]  /*346c0*/  @!P5 BRA `(.L_x_1399) ;  /* 0x000000000048d947 */ /* 0x000fea0003800000 */
[----:B------:R-:W5:Y:S04]  /*346d0*/  LDL R16, [R51+0x18dc] ;  /* 0x0018dc0033107983 */ /* 0x000f680000100800 */
[----:B----4-:R-:W5:Y:S01]  /*346e0*/  LDL R17, [R51+0x1ac0] ;  /* 0x001ac00033117983 */ /* 0x010f620000100800 */
[----:B------:R-:W-:Y:S01]  /*346f0*/  ISETP.NE.AND P0, PT, R62, 0x1, PT ;  /* 0x000000013e00780c */ /* 0x000fe20003f05270 */
[----:B-----5:R-:W-:Y:S01]  /*34700*/  FFMA R17, R9, -R17, R16 ;  /* 0x8000001109117223 */ /* 0x020fe20000000010 */
[----:B------:R-:W-:-:S04]  /*34710*/  IMAD.MOV.U32 R16, RZ, RZ, R52 ;  /* 0x000000ffff107224 */ /* 0x000fc800078e0034 */
[----:B------:R4:W-:Y:S07]  /*34720*/  STL [R26+0x7c8], R17 ;  /* 0x0007c8111a007387 */ /* 0x0009ee0000100800 */
[----:B------:R-:W-:Y:S05]  /*34730*/  @!P0 BRA `(.L_x_1399) ;  /* 0x00000000002c8947 */ /* 0x000fea0003800000 */
[----:B------:R-:W5:Y:S04]  /*34740*/  LDL R16, [R55+0x18dc] ;  /* 0x0018dc0037107983 */ /* 0x000f680000100800 */
[----:B0-----:R-:W5:Y:S01]  /*34750*/  LDL R9, [R55+0x1ac0] ;  /* 0x001ac00037097983 */ /* 0x001f620000100800 */
[----:B------:R-:W-:Y:S01]  /*34760*/  ISETP.NE.AND P0, PT, R62, 0x2, PT ;  /* 0x000000023e00780c */ /* 0x000fe20003f05270 */
[----:B-----5:R-:W-:-:S05]  /*34770*/  FFMA R9, R17, -R9, R16 ;  /* 0x8000000911097223 */ /* 0x020fca0000000010 */
[----:B------:R0:W-:Y:S07]  /*34780*/  STL [R26+0x7c4], R9 ;  /* 0x0007c4091a007387 */ /* 0x0001ee0000100800 */
[----:B------:R-:W5:Y:S04]  /*34790*/  @P0 LDL R16, [R57+0x18dc] ;  /* 0x0018dc0039100983 */ /* 0x000f680000100800 */
[----:B----4-:R-:W5:Y:S02]  /*347a0*/  @P0 LDL R17, [R57+0x1ac0] ;  /* 0x001ac00039110983 */ /* 0x010f640000100800 */
[----:B-----5:R-:W-:Y:S01]  /*347b0*/  @P0 FFMA R17, R9, -R17, R16 ;  /* 0x8000001109110223 */ /* 0x020fe20000000010 */
[----:B------:R-:W-:-:S02]  /*347c0*/  MOV R16, R54 ;  /* 0x0000003600107202 */ /* 0x000fc40000000f00 */
[----:B------:R-:W-:Y:S02]  /*347d0*/  @P0 MOV R16, R63 ;  /* 0x0000003f00100202 */ /* 0x000fe40000000f00 */
[----:B------:R0:W-:Y:S05]  /*347e0*/  @P0 STL [R26+0x7c0], R17 ;  /* 0x0007c0111a000387 */ /* 0x0001ea0000100800 */
.L_x_1399:
[----:B------:R-:W-:Y:S01]  /*347f0*/  BSSY.RECONVERGENT B0, `(.L_x_1400) ;  /* 0x000001c000007945 */ /* 0x000fe20003800200 */
.L_x_1401:
[----:B0-2---:R-:W-:-:S05]  /*34800*/  LEA R34, R16, R1, 0x2 ;  /* 0x0000000110227211 */ /* 0x005fca00078e10ff */
[----:B------:R-:W5:Y:S04]  /*34810*/  LDL R9, [R34+0x18dc] ;  /* 0x0018dc0022097983 */ /* 0x000f680000100800 */
[----:B--23--:R-:W5:Y:S04]  /*34820*/  LDL R18, [R34+0x1ac0] ;  /* 0x001ac00022127983 */ /* 0x00cf680000100800 */
[----:B----4-:R-:W5:Y:S01]  /*34830*/  LDL R17, [R34+0x7d8] ;  /* 0x0007d80022117983 */ /* 0x010f620000100800 */
[----:B------:R-:W-:-:S05]  /*34840*/  IADD3 R28, PT, PT, R16, -0x1, RZ ;  /* 0xffffffff101c7810 */ /* 0x000fca0007ffe0ff */
[----:B------:R-:W-:Y:S02]  /*34850*/  IMAD R31, R28, 0x4, R1 ;  /* 0x000000041c1f7824 */ /* 0x000fe400078e0201 */
[----:B-----5:R-:W-:-:S05]  /*34860*/  FFMA R9, -R18, R17, R9 ;  /* 0x0000001112097223 */ /* 0x020fca0000000109 */
        /* <DEDUP_REMOVED lines=9> */
[----:B------:R-:W-:-:S04]  /*34900*/  IADD3 R30, PT, PT, R16, -0x3, RZ ;  /* 0xfffffffd101e7810 */ /* 0x000fc80007ffe0ff */
[----:B------:R-:W-:Y:S01]  /*34910*/  LEA R30, R30, R1, 0x2 ;  /* 0x000000011e1e7211 */ /* 0x000fe200078e10ff */
[----:B---3--:R-:W-:-:S05]  /*34920*/  FFMA R18, R17, -R28, R18 ;  /* 0x8000001c11127223 */ /* 0x008fca0000000012 */
[----:B------:R2:W-:Y:S04]  /*34930*/  STL [R31+0x7d0], R18 ;  /* 0x0007d0121f007387 */ /* 0x0005e80000100800 */
[----:B0-----:R-:W3:Y:S04]  /*34940*/  LDL R9, [R30+0x18dc] ;  /* 0x0018dc001e097983 */ /* 0x001ee80000100800 */
[----:B------:R-:W3:Y:S01]  /*34950*/  LDL R28, [R30+0x1ac0] ;  /* 0x001ac0001e1c7983 */ /* 0x000ee20000100800 */
[C---:B------:R-:W-:Y:S01]  /*34960*/  ISETP.GT.AND P0, PT, R16.reuse, 0x3, PT ;  /* 0x000000031000780c */ /* 0x040fe20003f04270 */
[----:B------:R-:W-:-:S02]  /*34970*/  VIADD R16, R16, 0xfffffffc ;  /* 0xfffffffc10107836 */ /* 0x000fc40000000000 */
[----:B---3--:R-:W-:-:S05]  /*34980*/  FFMA R9, R18, -R28, R9 ;  /* 0x8000001c12097223 */ /* 0x008fca0000000009 */
[----:B------:R2:W-:Y:S05]  /*34990*/  STL [R38+0x7d0], R9 ;  /* 0x0007d00926007387 */ /* 0x0005ea0000100800 */
[----:B------:R-:W-:Y:S05]  /*349a0*/  @P0 BRA `(.L_x_1401) ;  /* 0xfffffffc00940947 */ /* 0x000fea000383ffff */
[----:B------:R-:W-:Y:S05]  /*349b0*/  BSYNC.RECONVERGENT B0 ;  /* 0x0000000000007941 */ /* 0x000fea0003800200 */
.L_x_1400:
[----:B------:R-:W-:Y:S01]  /*349c0*/  HFMA2 R16, -RZ, RZ, 0, 5.9604644775390625e-08 ;  /* 0x00000001ff107431 */ /* 0x000fe200000001ff */
[----:B------:R-:W-:Y:S06]  /*349d0*/  BSSY.RECONVERGENT B0, `(.L_x_1402) ;  /* 0x0000016000007945 */ /* 0x000fec0003800200 */
.L_x_1403:
[----:B------:R-:W-:-:S05]  /*349e0*/  LEA R30, R16, R1, 0x2 ;  /* 0x00000001101e7211 */ /* 0x000fca00078e10ff */
[----:B--2---:R-:W2:Y:S04]  /*349f0*/  LDL R17, [R30+0x7d4] ;  /* 0x0007d4001e117983 */ /* 0x004ea80000100800 */
        /* <DEDUP_REMOVED lines=20> */
.L_x_1402:
        /* <DEDUP_REMOVED lines=17> */
.L_x_1404:
[----:B------:R-:W-:-:S05]  /*34c50*/  VIADD R29, R29, 0x1 ;  /* 0x000000011d1d7836 */ /* 0x000fca0000000000 */
[----:B------:R-:W-:-:S13]  /*34c60*/  ISETP.NE.AND P0, PT, R29, 0x3, PT ;  /* 0x000000031d00780c */ /* 0x000fda0003f05270 */
[----:B------:R-:W-:Y:S05]  /*34c70*/  @P0 BRA `(.L_x_1405) ;  /* 0xffffffd800240947 */ /* 0x000fea000383ffff */
.L_x_1332:
[----:B------:R-:W-:Y:S05]  /*34c80*/  BSYNC.RECONVERGENT B5 ;  /* 0x0000000000057941 */ /* 0x000fea0003800200 */
.L_x_1329:
        /* <DEDUP_REMOVED lines=12> */
[----:B------:R-:W-:Y:S02]  /*34d50*/  PLOP3.LUT P0, PT, PT, PT, PT, 0x8, 0x80 ;  /* 0x000000000080781c */ /* 0x000fe40003f0e170 */
[----:B------:R-:W-:-:S11]  /*34d60*/  IADD3 R67, PT, PT, R33, -0xc, RZ ;  /* 0xfffffff421437810 */ /* 0x000fd60007ffe0ff */
.L_x_1410:
[----:B------:R-:W-:-:S05]  /*34d70*/  IMAD R9, R16, 0x4, R1 ;  /* 0x0000000410097824 */ /* 0x000fca00078e0201 */
[----:B---3--:R-:W2:Y:S04]  /*34d80*/  LDL.64 R28, [R9+0x7d0] ;  /* 0x0007d000091c7983 */ /* 0x008ea80000100a00 */
[----:B------:R-:W3:Y:S01]  /*34d90*/  LDL.64 R30, [R9+0x7d8] ;  /* 0x0007d800091e7983 */ /* 0x000ee20000100a00 */
[----:B------:R-:W-:-:S04]  /*34da0*/  IADD3 R18, PT, PT, R16, 0x4, RZ ;  /* 0x0000000410127810 */ /* 0x000fc80007ffe0ff */
        /* <DEDUP_REMOVED lines=9> */
[----:B------:R-:W4:Y:S04]  /*34e40*/  LDL.64 R40, [R27+0x7d0] ;  /* 0x0007d0001b287983 */ /* 0x000f280000100a00 */
[----:B------:R-:W5:Y:S01]  /*34e50*/  LDL.64 R64, [R27+0x7d8] ;  /* 0x0007d8001b407983 */ /* 0x000f620000100a00 */
[----:B------:R-:W-:-:S05]  /*34e60*/  VIADD R18, R16, 0xc ;  /* 0x0000000c10127836 */ /* 0x000fca0000000000 */
[----:B------:R-:W-:Y:S01]  /*34e70*/  LEA R18, R18, R1, 0x2 ;  /* 0x0000000112127211 */ /* 0x000fe200078e10ff */
[----:B----4-:R3:W-:Y:S04]  /*34e80*/  STL.64 [R27+0x1ca8], R40 ;  /* 0x001ca8281b007387 */ /* 0x0107e80000100a00 */
[----:B-----5:R3:W-:Y:S04]  /*34e90*/  STL.64 [R27+0x1cb0], R64 ;  /* 0x001cb0401b007387 */ /* 0x0207e80000100a00 */
[----:B0-----:R-:W4:Y:S04]  /*34ea0*/  LDL.64 R28, [R18+0x7d0] ;  /* 0x0007d000121c7983 */ /* 0x001f280000100a00 */
[----:B--2---:R-:W2:Y:S01]  /*34eb0*/  LDL.64 R30, [R18+0x7d8] ;  /* 0x0007d800121e7983 */ /* 0x004ea20000100a00 */
[----:B------:R-:W-:-:S04]  /*34ec0*/  IADD3 R16, PT, PT, R16, 0x10, RZ ;  /* 0x0000001010107810 */ /* 0x000fc80007ffe0ff */
[----:B------:R-:W-:Y:S01]  /*34ed0*/  ISETP.GE.AND P1, PT, R16, R67, PT ;  /* 0x000000431000720c */ /* 0x000fe20003f26270 */
[----:B----4-:R3:W-:Y:S04]  /*34ee0*/  STL.64 [R18+0x1ca8], R28 ;  /* 0x001ca81c12007387 */ /* 0x0107e80000100a00 */
[----:B--2---:R3:W-:Y:S08]  /*34ef0*/  STL.64 [R18+0x1cb0], R30 ;  /* 0x001cb01e12007387 */ /* 0x0047f00000100a00 */
[----:B------:R-:W-:Y:S05]  /*34f00*/  @!P1 BRA `(.L_x_1410) ;  /* 0xfffffffc00989947 */ /* 0x000fea000383ffff */
[C---:B---3--:R-:W-:Y:S02]  /*34f10*/  IADD3 R23, PT, PT, R18.reuse, 0x7d0, RZ ;  /* 0x000007d012177810 */ /* 0x048fe40007ffe0ff */
[----:B------:R-:W-:-:S07]  /*34f20*/  IADD3 R27, PT, PT, R18, 0x1ca8, RZ ;  /* 0x00001ca8121b7810 */ /* 0x000fce0007ffe0ff */
.L_x_1409:
        /* <DEDUP_REMOVED lines=18> */
.L_x_1411:
[----:B------:R-:W-:-:S13]  /*35050*/  ISETP.NE.OR P0, PT, R16, R33, P0 ;  /* 0x000000211000720c */ /* 0x000fda0000705670 */
[----:B------:R-:W-:Y:S05]  /*35060*/  @!P0 BRA `(.L_x_1412) ;  /* 0x0000000000288947 */ /* 0x000fea0003800000 */
.L_x_1408:
[----:B--2---:R-:W-:-:S05]  /*35070*/  LEA R27, R16, R1, 0x2 ;  /* 0x00000001101b7211 */ /* 0x004fca00078e10ff */
        /* <DEDUP_REMOVED lines=8> */
[----:B--2---:R-:W-:-:S07]  /*35100*/  VIADD R27, R27, 0x1ca8 ;  /* 0x00001ca81b1b7836 */ /* 0x004fce0000000000 */
.L_x_1412:
[----:B------:R-:W-:-:S13]  /*35110*/  ISETP.NE.AND P0, PT, R60, RZ, PT ;  /* 0x000000ff3c00720c */ /* 0x000fda0003f05270 */
[----:B------:R-:W-:Y:S05]  /*35120*/  @!P0 BRA `(.L_x_1413) ;  /* 0x0000000000248947 */ /* 0x000fea0003800000 */
[----:B------:R-:W2:Y:S01]  /*35130*/  LDL R16, [R23+0x10] ;  /* 0x0000100017107983 */ /* 0x000ea20000100800 */
[----:B------:R-:W-:-:S03]  /*35140*/  ISETP.NE.AND P0, PT, R56, 0x1, PT ;  /* 0x000000013800780c */ /* 0x000fc60003f05270 */
[----:B--2---:R2:W-:Y:S10]  /*35150*/  STL [R27+0x10], R16 ;  /* 0x000010101b007387 */ /* 0x0045f40000100800 */
[----:B------:R-:W-:Y:S05]  /*35160*/  @!P0 BRA `(.L_x_1413) ;  /* 0x0000000000148947 */ /* 0x000fea0003800000 */
[----:B--2---:R-:W2:Y:S01]  /*35170*/  LDL R16, [R23+0x14] ;  /* 0x0000140017107983 */ /* 0x004ea20000100800 */
[----:B------:R-:W-:-:S03]  /*35180*/  ISETP.NE.AND P0, PT, R56, 0x2, PT ;  /* 0x000000023800780c */ /* 0x000fc60003f05270 */
[----:B--2---:R3:W-:Y:S10]  /*35190*/  STL [R27+0x14], R16 ;  /* 0x000014101b007387 */ /* 0x0047f40000100800 */
[----:B0-----:R-:W2:Y:S04]  /*351a0*/  @P0 LDL R18, [R23+0x18] ;  /* 0x0000180017120983 */ /* 0x001ea80000100800 */
[----:B--2---:R3:W-:Y:S02]  /*351b0*/  @P0 STL [R27+0x18], R18 ;  /* 0x000018121b000387 */ /* 0x0047e40000100800 */
.L_x_1413:
[----:B0--3--:R0:W5:Y:S01]  /*351c0*/  LDL R18, [R1+0x1ca8] ;  /* 0x001ca80001127983 */ /* 0x0091620000100800 */
[----:B--2---:R-:W-:-:S07]  /*351d0*/  HFMA2 R16, -RZ, RZ, 0, 0 ;  /* 0x00000000ff107431 */ /* 0x004fce00000001ff */
.L_x_1442:
[----:B------:R-:W-:-:S05]  /*351e0*/  LEA R28, R16, R21, 0x2 ;  /* 0x00000015101c7211 */ /* 0x000fca00078e10ff */
[----:B--2-4-:R-:W2:Y:S01]  /*351f0*/  LDL R30, [R28] ;  /* 0x000000001c1e7983 */ /* 0x014ea20000100800 */
[----:B------:R-:W-:Y:S01]  /*35200*/  BSSY.RECONVERGENT B6, `(.L_x_1414) ;  /* 0x0000033000067945 */ /* 0x000fe20003800200 */
[----:B-----5:R-:W-:Y:S01]  /*35210*/  MOV R9, R18 ;  /* 0x0000001200097202 */ /* 0x020fe20000000f00 */
        /* <DEDUP_REMOVED lines=8> */
.L_x_1416:
        /* <DEDUP_REMOVED lines=9> */
[----:B------:R-:W-:Y:S01]  /*35330*/  MOV R89, R64 ;  /* 0x0000004000597202 */ /* 0x000fe20000000f00 */
[----:B------:R-:W-:Y:S01]  /*35340*/  IMAD.MOV.U32 R39, RZ, RZ, R42 ;  /* 0x000000ffff277224 */ /* 0x000fe200078e002a */
[----:B------:R-:W-:-:S07]  /*35350*/  MOV R38, 0x35370 ;  /* 0x0003537000267802 */ /* 0x000fce0000000f00 */
[----:B01----:R-:W-:Y:S05]  /*35360*/  CALL.REL.NOINC `($__internal_1_$__cuda_sm3x_div_rn_noftz_f32_slowpath) ;  /* 0x000000d000587944 */ /* 0x003fea0003c00000 */
.L_x_1418:
[----:B------:R-:W-:Y:S05]  /*35370*/  BSYNC.RECONVERGENT B7 ;  /* 0x0000000000077941 */ /* 0x000fea0003800200 */
.L_x_1417:
        /* <DEDUP_REMOVED lines=18> */
[----:B01----:R-:W-:Y:S05]  /*354a0*/  CALL.REL.NOINC `($__internal_1_$__cuda_sm3x_div_rn_noftz_f32_slowpath) ;  /* 0x000000d000087944 */ /* 0x003fea0003c00000 */
.L_x_1420:
[----:B------:R-:W-:Y:S05]  /*354b0*/  BSYNC.RECONVERGENT B7 ;  /* 0x0000000000077941 */ /* 0x000fea0003800200 */
.L_x_1419:
[----:B------:R-:W-:-:S05]  /*354c0*/  LEA R66, R66, R1, 0x2 ;  /* 0x0000000142427211 */ /* 0x000fca00078e10ff */
[----:B------:R-:W2:Y:S04]  /*354d0*/  LDL R9, [R66+0x1ca8] ;  /* 0x001ca80042097983 */ /* 0x000ea80000100800 */
[----:B------:R-:W3:Y:S01]  /*354e0*/  LDL R29, [R66+0x1cac] ;  /* 0x001cac00421d7983 */ /* 0x000ee20000100800 */
[----:B------:R-:W-:-:S04]  /*354f0*/  FADD.SAT R34, RZ, R34 ;  /* 0x00000022ff227221 */ /* 0x000fc80000002000 */
[----:B------:R-:W-:-:S04]  /*35500*/  FADD R30, -R34, 1 ;  /* 0x3f800000221e7421 */ /* 0x000fc80000000100 */
[----:B--2---:R-:W-:-:S04]  /*35510*/  FMUL R9, R9, R30 ;  /* 0x0000001e09097220 */ /* 0x004fc80000400000 */
[----:B---3--:R-:W-:-:S07]  /*35520*/  FFMA R9, R34, R29, R9 ;  /* 0x0000001d22097223 */ /* 0x008fce0000000009 */
.L_x_1415:
[----:B------:R-:W-:Y:S05]  /*35530*/  BSYNC.RECONVERGENT B6 ;  /* 0x0000000000067941 */ /* 0x000fea0003800200 */
.L_x_1414:
[----:B------:R-:W-:-:S05]  /*35540*/  LEA R29, R16, R1, 0x2 ;  /* 0x00000001101d7211 */ /* 0x000fca00078e10ff */
[----:B------:R-:W3:Y:S02]  /*35550*/  LDL R30, [R29+0x9b8] ;  /* 0x0009b8001d1e7983 */ /* 0x000ee40000100800 */
[----:B---3-5:R-:W-:-:S05]  /*35560*/  FMNMX R30, R30, R9, !PT ;  /* 0x000000091e1e7209 */ /* 0x028fca0007800000 */
[----:B------:R3:W-:Y:S04]  /*35570*/  STL [R29+0x7d0], R30 ;  /* 0x0007d01e1d007387 */ /* 0x0007e80000100800 */
[----:B------:R-:W4:Y:S01]  /*35580*/  LDL R34, [R28+0x4] ;  /* 0x000004001c227983 */ /* 0x000f220000100800 */
[----:B------:R-:W-:Y:S01]  /*35590*/  BSSY.RECONVERGENT B6, `(.L_x_1421) ;  /* 0x0000033000067945 */ /* 0x000fe20003800200 */
[----:B------:R-:W-:Y:S02]  /*355a0*/  IMAD.MOV.U32 R9, RZ, RZ, R18 ;  /* 0x000000ffff097224 */ /* 0x000fe400078e0012 */
        /* <DEDUP_REMOVED lines=8> */
.L_x_1423:
        /* <DEDUP_REMOVED lines=13> */
.L_x_1425:
[----:B------:R-:W-:Y:S05]  /*35700*/  BSYNC.RECONVERGENT B7 ;  /* 0x0000000000077941 */ /* 0x000fea0003800200 */
.L_x_1424:
        /* <DEDUP_REMOVED lines=19> */
.L_x_1427:
[----:B------:R-:W-:Y:S05]  /*35840*/  BSYNC.RECONVERGENT B7 ;  /* 0x0000000000077941 */ /* 0x000fea0003800200 */
.L_x_1426:
[----:B------:R-:W-:-:S05]  /*35850*/  IMAD R64, R64, 0x4, R1 ;  /* 0x0000000440407824 */ /* 0x000fca00078e0201 */
[----:B------:R-:W3:Y:S04]  /*35860*/  LDL R9, [R64+0x1ca8] ;  /* 0x001ca80040097983 */ /* 0x000ee80000100800 */
[----:B------:R-:W4:Y:S01]  /*35870*/  LDL R31, [R64+0x1cac] ;  /* 0x001cac00401f7983 */ /* 0x000f220000100800 */
[----:B------:R-:W-:-:S04]  /*35880*/  FADD.SAT R34, RZ, R34 ;  /* 0x00000022ff227221 */ /* 0x000fc80000002000 */
[----:B------:R-:W-:-:S04]  /*35890*/  FADD R30, -R34, 1 ;  /* 0x3f800000221e7421 */ /* 0x000fc80000000100 */
[----:B---3--:R-:W-:-:S04]  /*358a0*/  FMUL R9, R9, R30 ;  /* 0x0000001e09097220 */ /* 0x008fc80000400000 */
[----:B----4-:R-:W-:-:S07]  /*358b0*/  FFMA R9, R34, R31, R9 ;  /* 0x0000001f22097223 */ /* 0x010fce0000000009 */
.L_x_1422:
[----:B------:R-:W-:Y:S05]  /*358c0*/  BSYNC.RECONVERGENT B6 ;  /* 0x0000000000067941 */ /* 0x000fea0003800200 */
.L_x_1421:
        /* <DEDUP_REMOVED lines=14> */
.L_x_1430:
        /* <DEDUP_REMOVED lines=13> */
.L_x_1432:
[----:B------:R-:W-:Y:S05]  /*35a80*/  BSYNC.RECONVERGENT B7 ;  /* 0x0000000000077941 */ /* 0x000fea0003800200 */
.L_x_1431:
        /* <DEDUP_REMOVED lines=18> */
[----:B01-3--:R-:W-:Y:S05]  /*35bb0*/  CALL.REL.NOINC `($__internal_1_$__cuda_sm3x_div_rn_noftz_f32_slowpath) ;  /* 0x000000c800447944 */ /* 0x00bfea0003c00000 */
.L_x_1434:
[----:B------:R-:W-:Y:S05]  /*35bc0*/  BSYNC.RECONVERGENT B7 ;  /* 0x0000000000077941 */ /* 0x000fea0003800200 */
.L_x_1433:
[----:B------:R-:W-:-:S05]  /*35bd0*/  LEA R64, R64, R1, 0x2 ;  /* 0x0000000140407211 */ /* 0x000fca00078e10ff */
[----:B------:R-:W2:Y:S04]  /*35be0*/  LDL R9, [R64+0x1ca8] ;  /* 0x001ca80040097983 */ /* 0x000ea80000100800 */
[----:B------:R-:W4:Y:S01]  /*35bf0*/  LDL R31, [R64+0x1cac] ;  /* 0x001cac00401f7983 */ /* 0x000f220000100800 */
[----:B------:R-:W-:-:S04]  /*35c00*/  FADD.SAT R34, RZ, R34 ;  /* 0x00000022ff227221 */ /* 0x000fc80000002000 */
[----:B------:R-:W-:-:S04]  /*35c10*/  FADD R30, -R34, 1 ;  /* 0x3f800000221e7421 */ /* 0x000fc80000000100 */
[----:B--2---:R-:W-:-:S04]  /*35c20*/  FMUL R9, R9, R30 ;  /* 0x0000001e09097220 */ /* 0x004fc80000400000 */
[----:B----4-:R-:W-:-:S07]  /*35c30*/  FFMA R9, R34, R31, R9 ;  /* 0x0000001f22097223 */ /* 0x010fce0000000009 */
.L_x_1429:
[----:B------:R-:W-:Y:S05]  /*35c40*/  BSYNC.RECONVERGENT B6 ;  /* 0x0000000000067941 */ /* 0x000fea0003800200 */
.L_x_1428:
        /* <DEDUP_REMOVED lines=14> */
.L_x_1437:
        /* <DEDUP_REMOVED lines=13> */
.L_x_1439:
[----:B------:R-:W-:Y:S05]  /*35e00*/  BSYNC.RECONVERGENT B7 ;  /* 0x0000000000077941 */ /* 0x000fea0003800200 */
.L_x_1438:
        /* <DEDUP_REMOVED lines=19> */
.L_x_1441:
[----:B------:R-:W-:Y:S05]  /*35f40*/  BSYNC.RECONVERGENT B7 ;  /* 0x0000000000077941 */ /* 0x000fea0003800200 */
.L_x_1440:
[----:B------:R-:W-:-:S05]  /*35f50*/  LEA R64, R64, R1, 0x2 ;  /* 0x0000000140407211 */ /* 0x000fca00078e10ff */
[----:B------:R-:W2:Y:S04]  /*35f60*/  LDL R9, [R64+0x1ca8] ;  /* 0x001ca80040097983 */ /* 0x000ea80000100800 */
[----:B------:R-:W4:Y:S01]  /*35f70*/  LDL R31, [R64+0x1cac] ;  /* 0x001cac00401f7983 */ /* 0x000f220000100800 */
[----:B------:R-:W-:-:S04]  /*35f80*/  FADD.SAT R34, RZ, R34 ;  /* 0x00000022ff227221 */ /* 0x000fc80000002000 */
[----:B------:R-:W-:-:S04]  /*35f90*/  FADD R30, -R34, 1 ;  /* 0x3f800000221e7421 */ /* 0x000fc80000000100 */
[----:B--2---:R-:W-:-:S04]  /*35fa0*/  FMUL R9, R9, R30 ;  /* 0x0000001e09097220 */ /* 0x004fc80000400000 */
[----:B----4-:R-:W-:-:S07]  /*35fb0*/  FFMA R9, R34, R31, R9 ;  /* 0x0000001f22097223 */ /* 0x010fce0000000009 */
.L_x_1436:
[----:B------:R-:W-:Y:S05]  /*35fc0*/  BSYNC.RECONVERGENT B6 ;  /* 0x0000000000067941 */ /* 0x000fea0003800200 */
.L_x_1435:
        /* <DEDUP_REMOVED lines=19> */
.L_x_1445:
[----:B------:R-:W5:Y:S01]  /*36100*/  MUFU.RCP R9, R42 ;  /* 0x0000002a00097308 */ /* 0x000f620000001000 */
[----:B------:R-:W-:Y:S07]  /*36110*/  BSSY.RECONVERGENT B7, `(.L_x_1446) ;  /* 0x000000c000077945 */ /* 0x000fee0003800200 */
[----:B------:R-:W0:Y:S01]  /*36120*/  FCHK P0, R65, R42 ;  /* 0x0000002a41007302 */ /* 0x000e220000000000 */
[----:B-----5:R-:W-:-:S04]  /*36130*/  FFMA R16, R9, -R42, 1 ;  /* 0x3f80000009107423 */ /* 0x020fc8000000082a */
[----:B------:R-:W-:-:S04]  /*36140*/  FFMA R9, R9, R16, R9 ;  /* 0x0000001009097223 */ /* 0x000fc80000000009 */
[----:B------:R-:W-:-:S04]  /*36150*/  FFMA R16, R9, R65, RZ ;  /* 0x0000004109107223 */ /* 0x000fc800000000ff */
[----:B------:R-:W-:-:S04]  /*36160*/  FFMA R31, R16, -R42, R65 ;  /* 0x8000002a101f7223 */ /* 0x000fc80000000041 */
[----:B------:R-:W-:Y:S01]  /*36170*/  FFMA R34, R9, R31, R16 ;  /* 0x0000001f09227223 */ /* 0x000fe20000000010 */
[----:B0-----:R-:W-:Y:S06]  /*36180*/  @!P0 BRA `(.L_x_1447) ;  /* 0x0000000000108947 */ /* 0x001fec0003800000 */
[----:B------:R-:W-:Y:S01]  /*36190*/  IMAD.MOV.U32 R89, RZ, RZ, R65 ;  /* 0x000000ffff597224 */ /* 0x000fe200078e0041 */
[----:B------:R-:W-:Y:S02]  /*361a0*/  MOV R39, R42 ;  /* 0x0000002a00277202 */ /* 0x000fe40000000f00 */
[----:B------:R-:W-:-:S07]  /*361b0*/  MOV R38, 0x361d0 ;  /* 0x000361d000267802 */ /* 0x000fce0000000f00 */
[----:B-1234-:R-:W-:Y:S05]  /*361c0*/  CALL.REL.NOINC `($__internal_1_$__cuda_sm3x_div_rn_noftz_f32_slowpath) ;  /* 0x000000c000c07944 */ /* 0x01efea0003c00000 */
.L_x_1447:
[----:B------:R-:W-:Y:S05]  /*361d0*/  BSYNC.RECONVERGENT B7 ;  /* 0x0000000000077941 */ /* 0x000fea0003800200 */
.L_x_1446:
[----:B------:R-:W0:Y:S02]  /*361e0*/  F2I.TRUNC.NTZ R9, R34 ;  /* 0x0000002200097305 */ /* 0x000e24000020f100 */
[----:B0-----:R-:W-:Y:S02]  /*361f0*/  ISETP.GE.AND P0, PT, R9, R22, PT ;  /* 0x000000160900720c */ /* 0x001fe40003f06270 */
[----:B------:R-:W-:-:S04]  /*36200*/  VIMNMX R16, PT, PT, RZ, R9, !PT ;  /* 0x00000009ff107248 */ /* 0x000fc80007fe0100 */
[----:B------:R-:W-:-:S04]  /*36210*/  SEL R64, R16, R25, !P0 ;  /* 0x0000001910407207 */ /* 0x000fc80004000000 */
[----:B----4-:R-:W-:-:S05]  /*36220*/  LEA R30, R64, R1, 0x2 ;  /* 0x00000001401e7211 */ /* 0x010fca00078e10ff */
        /* <DEDUP_REMOVED lines=13> */
[----:B-123--:R-:W-:Y:S05]  /*36300*/  CALL.REL.NOINC `($__internal_1_$__cuda_sm3x_div_rn_noftz_f32_slowpath) ;  /* 0x000000c000707944 */ /* 0x00efea0003c00000 */
.L_x_1449:
[----:B------:R-:W-:Y:S05]  /*36310*/  BSYNC.RECONVERGENT B7 ;  /* 0x0000000000077941 */ /* 0x000fea0003800200 */
.L_x_1448:
[----:B------:R-:W-:-:S05]  /*36320*/  LEA R64, R64, R1, 0x2 ;  /* 0x0000000140407211 */ /* 0x000fca00078e10ff */
[----:B------:R-:W4:Y:S04]  /*36330*/  LDL R9, [R64+0x1ca8] ;  /* 0x001ca80040097983 */ /* 0x000f280000100800 */
[----:B------:R-:W5:Y:S01]  /*36340*/  LDL R30, [R64+0x1cac] ;  /* 0x001cac00401e7983 */ /* 0x000f620000100800 */
[----:B------:R-:W-:-:S04]  /*36350*/  FADD.SAT R34, RZ, R34 ;  /* 0x00000022ff227221 */ /* 0x000fc80000002000 */
[----:B------:R-:W-:-:S04]  /*36360*/  FADD R16, -R34, 1 ;  /* 0x3f80000022107421 */ /* 0x000fc80000000100 */
[----:B----4-:R-:W-:-:S04]  /*36370*/  FMUL R9, R9, R16 ;  /* 0x0000001009097220 */ /* 0x010fc80000400000 */
[----:B-----5:R-:W-:-:S07]  /*36380*/  FFMA R9, R34, R30, R9 ;  /* 0x0000001e22097223 */ /* 0x020fce0000000009 */
.L_x_1444:
[----:B------:R-:W-:Y:S05]  /*36390*/  BSYNC.RECONVERGENT B6 ;  /* 0x0000000000067941 */ /* 0x000fea0003800200 */
.L_x_1443:
[----:B------:R-:W2:Y:S01]  /*363a0*/  LDL R16, [R29+0x9c8] ;  /* 0x0009c8001d107983 */ /* 0x000ea20000100800 */
[----:B------:R-:W-:Y:S02]  /*363b0*/  ISETP.NE.AND P0, PT, R56, 0x1, PT ;  /* 0x000000013800780c */ /* 0x000fe40003f05270 */
[----:B--2--5:R-:W-:-:S05]  /*363c0*/  FMNMX R16, R16, R9, !PT ;  /* 0x0000000910107209 */ /* 0x024fca0007800000 */
[----:B------:R2:W-:Y:S06]  /*363d0*/  STL [R29+0x7e0], R16 ;  /* 0x0007e0101d007387 */ /* 0x0005ec0000100800 */
[----:B------:R-:W-:Y:S05]  /*363e0*/  @!P0 BRA `(.L_x_1407) ;  /* 0x0000000400c48947 */ /* 0x000fea0003800000 */
[----:B--2---:R-:W2:Y:S01]  /*363f0*/  LDL R16, [R28+0x14] ;  /* 0x000014001c107983 */ /* 0x004ea20000100800 */
[----:B------:R-:W-:Y:S01]  /*36400*/  BSSY.RECONVERGENT B6, `(.L_x_1450) ;  /* 0x0000033000067945 */ /* 0x000fe20003800200 */
[----:B------:R-:W-:Y:S02]  /*36410*/  IMAD.MOV.U32 R9, RZ, RZ, R18 ;  /* 0x000000ffff097224 */ /* 0x000fe400078e0012 */
[----:B--2---:R-:W-:-:S05]  /*36420*/  FADD R16, -R17, R16 ;  /* 0x0000001011107221 */ /* 0x004fca0000000100 */
[----:B------:R-:W-:-:S04]  /*36430*/  FMNMX R65, RZ, R16, !PT ;  /* 0x00000010ff417209 */ /* 0x000fc80007800000 */
[----:B------:R-:W-:-:S13]  /*36440*/  FSETP.GTU.AND P0, PT, R65, RZ, PT ;  /* 0x000000ff4100720b */ /* 0x000fda0003f0c000 */
[----:B------:R-:W-:Y:S05]  /*36450*/  @!P0 BRA `(.L_x_1451) ;  /* 0x0000000000b48947 */ /* 0x000fea0003800000 */
[----:B------:R-:W-:-:S13]  /*36460*/  FSETP.GE.AND P0, PT, R65, R46, PT ;  /* 0x0000002e4100720b */ /* 0x000fda0003f06000 */
[----:B------:R-:W-:Y:S05]  /*36470*/  @!P0 BRA `(.L_x_1452) ;  /* 0x0000000000088947 */ /* 0x000fea0003800000 */
[----:B------:R2:W5:Y:S01]  /*36480*/  LDL R9, [R26+0x1ca8] ;  /* 0x001ca8001a097983 */ /* 0x0005620000100800 */
[----:B------:R-:W-:Y:S05]  /*36490*/  BRA `(.L_x_1451) ;  /* 0x0000000000a47947 */ /* 0x000fea0003800000 */
.L_x_1452:
        /* <DEDUP_REMOVED lines=13> */
.L_x_1454:
[----:B------:R-:W-:Y:S05]  /*36570*/  BSYNC.RECONVERGENT B7 ;  /* 0x0000000000077941 */ /* 0x000fea0003800200 */
.L_x_1453:
[----:B------:R-:W2:Y:S02]  /*36580*/  F2I.TRUNC.NTZ R9, R34 ;  /* 0x0000002200097305 */ /* 0x000ea4000020f100 */
[----:B--2---:R-:W-:Y:S02]  /*36590*/  ISETP.GE.AND P0, PT, R9, R22, PT ;  /* 0x000000160900720c */ /* 0x004fe40003f06270 */
[----:B------:R-:W-:-:S04]  /*365a0*/  VIMNMX R16, PT, PT, RZ, R9, !PT ;  /* 0x00000009ff107248 */ /* 0x000fc80007fe0100 */
[----:B------:R-:W-:-:S04]  /*365b0*/  SEL R64, R16, R25, !P0 ;  /* 0x0000001910407207 */ /* 0x000fc80004000000 */
[----:B----4-:R-:W-:-:S05]  /*365c0*/  LEA R30, R64, R1, 0x2 ;  /* 0x00000001401e7211 */ /* 0x010fca00078e10ff */
        /* <DEDUP_REMOVED lines=14> */
.L_x_1456:
[----:B------:R-:W-:Y:S05]  /*366b0*/  BSYNC.RECONVERGENT B7 ;  /* 0x0000000000077941 */ /* 0x000fea0003800200 */
.L_x_1455:
[----:B------:R-:W-:-:S05]  /*366c0*/  IMAD R64, R64, 0x4, R1 ;  /* 0x0000000440407824 */ /* 0x000fca00078e0201 */
[----:B------:R-:W2:Y:S04]  /*366d0*/  LDL R9, [R64+0x1ca8] ;  /* 0x001ca80040097983 */ /* 0x000ea80000100800 */
[----:B------:R-:W4:Y:S01]  /*366e0*/  LDL R30, [R64+0x1cac] ;  /* 0x001cac00401e7983 */ /* 0x000f220000100800 */
[----:B------:R-:W-:-:S04]  /*366f0*/  FADD.SAT R34, RZ, R34 ;  /* 0x00000022ff227221 */ /* 0x000fc80000002000 */
[----:B------:R-:W-:-:S04]  /*36700*/  FADD R16, -R34, 1 ;  /* 0x3f80000022107421 */ /* 0x000fc80000000100 */
[----:B--2---:R-:W-:-:S04]  /*36710*/  FMUL R9, R9, R16 ;  /* 0x0000001009097220 */ /* 0x004fc80000400000 */
[----:B----4-:R-:W-:-:S07]  /*36720*/  FFMA R9, R34, R30, R9 ;  /* 0x0000001e22097223 */ /* 0x010fce0000000009 */
.L_x_1451:
[----:B------:R-:W-:Y:S05]  /*36730*/  BSYNC.RECONVERGENT B6 ;  /* 0x0000000000067941 */ /* 0x000fea0003800200 */
.L_x_1450:
        /* <DEDUP_REMOVED lines=15> */
.L_x_1459:
        /* <DEDUP_REMOVED lines=13> */
.L_x_1461:
[----:B------:R-:W-:Y:S05]  /*36900*/  BSYNC.RECONVERGENT B7 ;  /* 0x0000000000077941 */ /* 0x000fea0003800200 */
.L_x_1460:
        /* <DEDUP_REMOVED lines=18> */
[----:B01-34-:R-:W-:Y:S05]  /*36a30*/  CALL.REL.NOINC `($__internal_1_$__cuda_sm3x_div_rn_noftz_f32_slowpath) ;  /* 0x000000b800a47944 */ /* 0x01bfea0003c00000 */
.L_x_1463:
[----:B------:R-:W-:Y:S05]  /*36a40*/  BSYNC.RECONVERGENT B7 ;  /* 0x0000000000077941 */ /* 0x000fea0003800200 */
.L_x_1462:
[----:B------:R-:W-:-:S05]  /*36a50*/  IMAD R28, R28, 0x4, R1 ;  /* 0x000000041c1c7824 */ /* 0x000fca00078e0201 */
[----:B------:R-:W2:Y:S04]  /*36a60*/  LDL R9, [R28+0x1ca8] ;  /* 0x001ca8001c097983 */ /* 0x000ea80000100800 */
[----:B------:R-:W5:Y:S01]  /*36a70*/  LDL R18, [R28+0x1cac] ;  /* 0x001cac001c127983 */ /* 0x000f620000100800 */
[----:B------:R-:W-:-:S04]  /*36a80*/  FADD.SAT R34, RZ, R34 ;  /* 0x00000022ff227221 */ /* 0x000fc80000002000 */
[----:B------:R-:W-:-:S04]  /*36a90*/  FADD R16, -R34, 1 ;  /* 0x3f80000022107421 */ /* 0x000fc80000000100 */
[----:B--2---:R-:W-:-:S04]  /*36aa0*/  FMUL R9, R9, R16 ;  /* 0x0000001009097220 */ /* 0x004fc80000400000 */
[----:B-----5:R-:W-:-:S07]  /*36ab0*/  FFMA R18, R34, R18, R9 ;  /* 0x0000001222127223 */ /* 0x020fce0000000009 */
.L_x_1458:
[----:B------:R-:W-:Y:S05]  /*36ac0*/  BSYNC.RECONVERGENT B6 ;  /* 0x0000000000067941 */ /* 0x000fea0003800200 */
.L_x_1457:
[----:B------:R-:W2:Y:S02]  /*36ad0*/  LDL R9, [R29+0x9d0] ;  /* 0x0009d0001d097983 */ /* 0x000ea40000100800 */
[----:B--2--5:R-:W-:-:S05]  /*36ae0*/  FMNMX R18, R9, R18, !PT ;  /* 0x0000001209127209 */ /* 0x024fca0007800000 */
[----:B------:R2:W-:Y:S02]  /*36af0*/  STL [R29+0x7e8], R18 ;  /* 0x0007e8121d007387 */ /* 0x0005e40000100800 */
.L_x_1407:
[----:B------:R-:W-:Y:S05]  /*36b00*/  BSYNC.RECONVERGENT B5 ;  /* 0x0000000000057941 */ /* 0x000fea0003800200 */
.L_x_1406:
[----:B------:R-:W-:Y:S01]  /*36b10*/  ISETP.GT.AND P0, PT, R33, RZ, PT ;  /* 0x000000ff2100720c */ /* 0x000fe20003f04270 */
[----:B0-2---:R-:W-:-:S12]  /*36b20*/  HFMA2 R16, -RZ, RZ, 0, 0 ;  /* 0x00000000ff107431 */ /* 0x005fd800000001ff */
[----:B------:R-:W-:Y:S05]  /*36b30*/  @!P0 BRA `(.L_x_1464) ;  /* 0x0000000000d88947 */ /* 0x000fea0003800000 */
[----:B------:R-:W-:Y:S02]  /*36b40*/  IADD3 R9, PT, PT, R33, -R16, RZ ;  /* 0x8000001021097210 */ /* 0x000fe40007ffe0ff */
[----:B------:R-:W-:Y:S02]  /*36b50*/  PLOP3.LUT P0, PT, PT, PT, PT, 0x80, 0x8 ;  /* 0x000000000008781c */ /* 0x000fe40003f0f070 */
[----:B------:R-:W-:-:S13]  /*36b60*/  ISETP.GT.AND P1, PT, R9, 0xc, PT ;  /* 0x0000000c0900780c */ /* 0x000fda0003f24270 */
[----:B------:R-:W-:Y:S05]  /*36b70*/  @!P1 BRA `(.L_x_1465) ;  /* 0x0000000000789947 */ /* 0x000fea0003800000 */
[----:B------:R-:W-:Y:S02]  /*36b80*/  PLOP3.LUT P0, PT, PT, PT, PT, 0x8, 0x80 ;  /* 0x000000000080781c */ /* 0x000fe40003f0e170 */
[----:B------:R-:W-:-:S11]  /*36b90*/  IADD3 R67, PT, PT, R33, -0xc, RZ ;  /* 0xfffffff421437810 */ /* 0x000fd60007ffe0ff */
.L_x_1466:
[----:B------:R-:W-:-:S05]  /*36ba0*/  LEA R9, R16, R1, 0x2 ;  /* 0x0000000110097211 */ /* 0x000fca00078e10ff */
[----:B----4-:R-:W2:Y:S04]  /*36bb0*/  LDL.64 R28, [R9+0x7d0] ;  /* 0x0007d000091c7983 */ /* 0x010ea80000100a00 */
[----:B------:R-:W4:Y:S01]  /*36bc0*/  LDL.64 R30, [R9+0x7d8] ;  /* 0x0007d800091e7983 */ /* 0x000f220000100a00 */
        /* <DEDUP_REMOVED lines=25> */
.L_x_1465:
[----:B------:R-:W-:-:S04]  /*36d60*/  IADD3 R9, PT, PT, R33, -R16, RZ ;  /* 0x8000001021097210 */ /* 0x000fc80007ffe0ff */
[----:B------:R-:W-:-:S13]  /*36d70*/  ISETP.GT.AND P1, PT, R9, 0x4, PT ;  /* 0x000000040900780c */ /* 0x000fda0003f24270 */
[----:B------:R-:W-:Y:S05]  /*36d80*/  @!P1 BRA `(.L_x_1467) ;  /* 0x00000000003c9947 */ /* 0x000fea0003800000 */
[----:B------:R-:W-:-:S05]  /*36d90*/  IMAD R9, R16, 0x4, R1 ;  /* 0x0000000410097824 */ /* 0x000fca00078e0201 */
[----:B----4-:R-:W2:Y:S04]  /*36da0*/  LDL.64 R28, [R9+0x7d0] ;  /* 0x0007d000091c7983 */ /* 0x010ea80000100a00 */
        /* <DEDUP_REMOVED lines=13> */
.L_x_1467:
[----:B------:R-:W-:-:S13]  /*36e80*/  ISETP.NE.OR P0, PT, R16, R33, P0 ;  /* 0x000000211000720c */ /* 0x000fda0000705670 */
[----:B------:R-:W-:Y:S05]  /*36e90*/  @!P0 BRA `(.L_x_1468) ;  /* 0x0000000000288947 */ /* 0x000fea0003800000 */
.L_x_1464:
[----:B--2---:R-:W-:-:S05]  /*36ea0*/  LEA R36, R16, R1, 0x2 ;  /* 0x0000000110247211 */ /* 0x004fca00078e10ff */
[----:B0---4-:R-:W2:Y:S04]  /*36eb0*/  LDL.64 R28, [R36+0x7d0] ;  /* 0x0007d000241c7983 */ /* 0x011ea80000100a00 */
[----:B------:R-:W4:Y:S01]  /*36ec0*/  LDL.64 R30, [R36+0x7d8] ;  /* 0x0007d800241e7983 */ /* 0x000f220000100a00 */
[----:B------:R-:W-:-:S04]  /*36ed0*/  IADD3 R16, PT, PT, R16, 0x4, RZ ;  /* 0x0000000410107810 */ /* 0x000fc80007ffe0ff */
[----:B------:R-:W-:Y:S01]  /*36ee0*/  ISETP.NE.AND P0, PT, R16, R33, PT ;  /* 0x000000211000720c */ /* 0x000fe20003f05270 */
[----:B--2---:R2:W-:Y:S04]  /*36ef0*/  STL.64 [R36+0x5e8], R28 ;  /* 0x0005e81c24007387 */ /* 0x0045e80000100a00 */
[----:B----4-:R2:W-:Y:S08]  /*36f00*/  STL.64 [R36+0x5f0], R30 ;  /* 0x0005f01e24007387 */ /* 0x0105f00000100a00 */
[----:B------:R-:W-:Y:S05]  /*36f10*/  @P0 BRA `(.L_x_1464) ;  /* 0xfffffffc00e00947 */ /* 0x000fea000383ffff */
[C---:B------:R-:W-:Y:S02]  /*36f20*/  IADD3 R32, PT, PT, R36.reuse, 0x7d0, RZ ;  /* 0x000007d024207810 */ /* 0x040fe40007ffe0ff */
[----:B--2---:R-:W-:-:S07]  /*36f30*/  IADD3 R36, PT, PT, R36, 0x5e8, RZ ;  /* 0x000005e824247810 */ /* 0x004fce0007ffe0ff */
.L_x_1468:
        /* <DEDUP_REMOVED lines=12> */
.L_x_1469:
[----:B------:R-:W-:-:S13]  /*37000*/  ISETP.GT.AND P0, PT, R58, 0x1, PT ;  /* 0x000000013a00780c */ /* 0x000fda0003f04270 */
[----:B------:R-:W-:Y:S05]  /*37010*/  @P0 BRA `(.L_x_1470) ;  /* 0xffffff8000bc0947 */ /* 0x000fea000383ffff */
[----:B------:R-:W-:Y:S05]  /*37020*/  BSYNC.RECONVERGENT B4 ;  /* 0x0000000000047941 */ /* 0x000fea0003800200 */
.L_x_1259:
[----:B------:R-:W-:-:S13]  /*37030*/  FSETP.GE.AND P0, PT, R0, R46, PT ;  /* 0x0000002e0000720b */ /* 0x000fda0003f06000 */
[----:B------:R-:W-:Y:S05]  /*37040*/  @!P0 BRA `(.L_x_1471) ;  /* 0x0000000000088947 */ /* 0x000fea0003800000 */
[----:B0-----:R0:W5:Y:S01]  /*37050*/  LDL R28, [R26+0x5e8] ;  /* 0x0005e8001a1c7983 */ /* 0x0011620000100800 */
[----:B------:R-:W-:Y:S05]  /*37060*/  BRA `(.L_x_1216) ;  /* 0x0000000400847947 */ /* 0x000fea0003800000 */
.L_x_1471:
[----:B0-234-:R-:W0:Y:S01]  /*37070*/  MUFU.RCP R9, R42 ;  /* 0x0000002a00097308 */ /* 0x01de220000001000 */
        /* <DEDUP_REMOVED lines=11> */
[----:B-1----:R-:W-:Y:S05]  /*37130*/  CALL.REL.NOINC `($__internal_1_$__cuda_sm3x_div_rn_noftz_f32_slowpath) ;  /* 0x000000b000e47944 */ /* 0x002fea0003c00000 */
.L_x_1473:
[----:B------:R-:W-:Y:S05]  /*37140*/  BSYNC.RECONVERGENT B4 ;  /* 0x0000000000047941 */ /* 0x000fea0003800200 */
.L_x_1472:
        /* <DEDUP_REMOVED lines=16> */
.L_x_1474:
[C---:B------:R-:W-:Y:S02]  /*37250*/  IADD3 R10, PT, PT, R16.reuse, -0x1, RZ ;  /* 0xffffffff100a7810 */ /* 0x040fe40007ffe0ff */
[----:B------:R-:W-:-:S03]  /*37260*/  LEA R16, R16, R1, 0x2 ;  /* 0x0000000110107211 */ /* 0x000fc600078e10ff */
[----:B------:R-:W-:Y:S02]  /*37270*/  IMAD R14, R10, 0x4, R1 ;  /* 0x000000040a0e7824 */ /* 0x000fe400078e0201 */
[----:B------:R-:W2:Y:S04]  /*37280*/  LDL R18, [R16+0x400] ;  /* 0x0004000010127983 */ /* 0x000ea80000100800 */
[----:B------:R-:W3:Y:S04]  /*37290*/  LDL R17, [R14+0x400] ;  /* 0x000400000e117983 */ /* 0x000ee80000100800 */
[----:B------:R-:W4:Y:S04]  /*372a0*/  LDL R19, [R16+0x404] ;  /* 0x0004040010137983 */ /* 0x000f280000100800 */
        /* <DEDUP_REMOVED lines=10> */
[----:B------:R-:W2:Y:S01]  /*37350*/  MUFU.RCP R10, R39 ;  /* 0x00000027000a7308 */ /* 0x000ea20000001000 */
[----:B------:R-:W-:-:S07]  /*37360*/  FMUL R89, R9, R24 ;  /* 0x0000001809597220 */ /* 0x000fce0000400000 */
[----:B------:R-:W3:Y:S01]  /*37370*/  FCHK P0, R89, R39 ;  /* 0x0000002759007302 */ /* 0x000ee20000000000 */
[----:B--2---:R-:W-:-:S04]  /*37380*/  FFMA R15, -R39, R10, 1 ;  /* 0x3f800000270f7423 */ /* 0x004fc8000000010a */
[----:B------:R-:W-:-:S04]  /*37390*/  FFMA R10, R10, R15, R10 ;  /* 0x0000000f0a0a7223 */ /* 0x000fc8000000000a */
[----:B------:R-:W-:-:S04]  /*373a0*/  FFMA R9, R89, R10, RZ ;  /* 0x0000000a59097223 */ /* 0x000fc800000000ff */
[----:B------:R-:W-:-:S04]  /*373b0*/  FFMA R14, -R39, R9, R89 ;  /* 0x00000009270e7223 */ /* 0x000fc80000000159 */
[----:B------:R-:W-:Y:S01]  /*373c0*/  FFMA R9, R10, R14, R9 ;  /* 0x0000000e0a097223 */ /* 0x000fe20000000009 */
[----:B0--3--:R-:W-:Y:S06]  /*373d0*/  @!P0 BRA `(.L_x_1476) ;  /* 0x00000000000c8947 */ /* 0x009fec0003800000 */
[----:B------:R-:W-:-:S07]  /*373e0*/  MOV R38, 0x37400 ;  /* 0x0003740000267802 */ /* 0x000fce0000000f00 */
[----:B-1---5:R-:W-:Y:S05]  /*373f0*/  CALL.REL.NOINC `($__internal_1_$__cuda_sm3x_div_rn_noftz_f32_slowpath) ;  /* 0x000000b000347944 */ /* 0x022fea0003c00000 */
[----:B------:R-:W-:-:S07]  /*37400*/  MOV R9, R34 ;  /* 0x0000002200097202 */ /* 0x000fce0000000f00 */
.L_x_1476:
[----:B------:R-:W-:Y:S05]  /*37410*/  BSYNC.RECONVERGENT B4 ;  /* 0x0000000000047941 */ /* 0x000fea0003800200 */
.L_x_1475:
        /* <DEDUP_REMOVED lines=8> */
[----:B------:R-:W2:Y:S01]  /*374a0*/  FCHK P0, R89, R39 ;  /* 0x0000002759007302 */ /* 0x000ea20000000000 */
[----:B0-----:R-:W-:-:S04]  /*374b0*/  FFMA R15, -R39, R10, 1 ;  /* 0x3f800000270f7423 */ /* 0x001fc8000000010a */
[----:B------:R-:W-:-:S04]  /*374c0*/  FFMA R10, R10, R15, R10 ;  /* 0x0000000f0a0a7223 */ /* 0x000fc8000000000a */
[----:B------:R-:W-:-:S04]  /*374d0*/  FFMA R15, R89, R10, RZ ;  /* 0x0000000a590f7223 */ /* 0x000fc800000000ff */
[----:B------:R-:W-:-:S04]  /*374e0*/  FFMA R14, -R39, R15, R89 ;  /* 0x0000000f270e7223 */ /* 0x000fc80000000159 */
[----:B------:R-:W-:Y:S01]  /*374f0*/  FFMA R10, R10, R14, R15 ;  /* 0x0000000e0a0a7223 */ /* 0x000fe2000000000f */
[----:B--2---:R-:W-:Y:S06]  /*37500*/  @!P0 BRA `(.L_x_1478) ;  /* 0x00000000000c8947 */ /* 0x004fec0003800000 */
[----:B------:R-:W-:-:S07]  /*37510*/  MOV R38, 0x37530 ;  /* 0x0003753000267802 */ /* 0x000fce0000000f00 */
[----:B-1----:R-:W-:Y:S05]  /*37520*/  CALL.REL.NOINC `($__internal_1_$__cuda_sm3x_div_rn_noftz_f32_slowpath) ;  /* 0x000000ac00e87944 */ /* 0x002fea0003c00000 */
[----:B------:R-:W-:-:S07]  /*37530*/  MOV R10, R34 ;  /* 0x00000022000a7202 */ /* 0x000fce0000000f00 */
.L_x_1478:
[----:B------:R-:W-:Y:S05]  /*37540*/  BSYNC.RECONVERGENT B4 ;  /* 0x0000000000047941 */ /* 0x000fea0003800200 */
.L_x_1477:
[--C-:B------:R-:W-:Y:S01]  /*37550*/  FADD R14, -R17, R19.reuse ;  /* 0x00000013110e7221 */ /* 0x100fe20000000100 */
[----:B------:R-:W-:Y:S01]  /*37560*/  FADD R15, -R18, R19 ;  /* 0x00000013120f7221 */ /* 0x000fe20000000100 */
[----:B------:R-:W-:Y:S01]  /*37570*/  FMUL R89, R21, R16 ;  /* 0x0000001015597220 */ /* 0x000fe20000400000 */
[----:B------:R-:W-:Y:S02]  /*37580*/  BSSY.RECONVERGENT B4, `(.L_x_1479) ;  /* 0x000000d000047945 */ /* 0x000fe40003800200 */
[----:B------:R-:W-:Y:S01]  /*37590*/  FMUL R39, R14, R15 ;  /* 0x0000000f0e277220 */ /* 0x000fe20000400000 */
[----:B------:R-:W-:-:S03]  /*375a0*/  FMUL R89, R22, R89 ;  /* 0x0000005916597220 */ /* 0x000fc60000400000 */
[----:B------:R-:W0:Y:S08]  /*375b0*/  MUFU.RCP R14, R39 ;  /* 0x00000027000e7308 */ /* 0x000e300000001000 */
        /* <DEDUP_REMOVED lines=9> */
.L_x_1480:
[----:B------:R-:W-:Y:S05]  /*37650*/  BSYNC.RECONVERGENT B4 ;  /* 0x0000000000047941 */ /* 0x000fea0003800200 */
.L_x_1479:
[----:B------:R-:W-:-:S04]  /*37660*/  FADD R9, R10, R9 ;  /* 0x000000090a097221 */ /* 0x000fc80000000000 */
[----:B------:R-:W-:-:S07]  /*37670*/  FADD R28, R9, R34 ;  /* 0x00000022091c7221 */ /* 0x000fce0000000000 */
.L_x_1216:
[----:B------:R-:W-:Y:S05]  /*37680*/  BSYNC.RECONVERGENT B3 ;  /* 0x0000000000037941 */ /* 0x000fea0003800200 */
.L_x_1215:
[----:B--234-:R-:W-:-:S07]  /*37690*/  HFMA2 R9, -RZ, RZ, 2.671875, 0 ;  /* 0x41580000ff097431 */ /* 0x01cfce00000001ff */
.L_x_681:
[----:B------:R-:W-:Y:S05]  /*376a0*/  BSYNC.RECONVERGENT B2 ;  /* 0x0000000000027941 */ /* 0x000fea0003800200 */
.L_x_680:
[----:B------:R-:W-:Y:S01]  /*376b0*/  FADD R10, R50, 9.9999999392252902908e-09 ;  /* 0x322bcc77320a7421 */ /* 0x000fe20000000000 */
[----:B------:R-:W-:Y:S04]  /*376c0*/  BSSY.RECONVERGENT B3, `(.L_x_1481) ;  /* 0x0000ac2000037945 */ /* 0x000fe80003800200 */
[----:B------:R-:W-:Y:S02]  /*376d0*/  FSETP.GTU.AND P0, PT, R5, R10, PT ;  /* 0x0000000a0500720b */ /* 0x000fe40003f0c000 */
[----:B------:R-:W-:-:S11]  /*376e0*/  MOV R10, RZ ;  /* 0x000000ff000a7202 */ /* 0x000fd60000000f00 */
[----:B------:R-:W-:Y:S05]  /*376f0*/  @!P0 BRA `(.L_x_1482) ;  /* 0x000000a800f88947 */ /* 0x000fea0003800000 */
[----:B-----5:R-:W-:Y:S01]  /*37700*/  FADD R28, R28, 9.9999999392252902908e-09 ;  /* 0x322bcc771c1c7421 */ /* 0x020fe20000000000 */
[----:B------:R-:W-:-:S04]  /*37710*/  IMAD.MOV.U32 R10, RZ, RZ, 0x7fc00000 ;  /* 0x7fc00000ff0a7424 */ /* 0x000fc800078e00ff */
[----:B------:R-:W-:-:S13]  /*37720*/  FSETP.GT.AND P0, PT, R5, R28, PT ;  /* 0x0000001c0500720b */ /* 0x000fda0003f04000 */
[----:B------:R-:W-:Y:S05]  /*37730*/  @P0 BRA `(.L_x_1482) ;  /* 0x000000a800e80947 */ /* 0x000fea0003800000 */
[----:B------:R-:W2:Y:S01]  /*37740*/  LDC.64 R14, c[0x0][0x3b0] ;  /* 0x0000ec00ff0e7b82 */ /* 0x000ea20000000a00 */
[----:B0-----:R-:W-:Y:S01]  /*37750*/  FMNMX R31, R4, 9.9999999392252902908e-09, !PT ;  /* 0x322bcc77041f7809 */ /* 0x001fe20007800000 */
[----:B------:R-:W-:Y:S01]  /*37760*/  FMUL R48, R5, 9.9999997473787516356e-05 ;  /* 0x38d1b71705307820 */ /* 0x000fe20000400000 */
[----:B------:R-:W-:Y:S01]  /*37770*/  ISETP.NE.AND P6, PT, R11, RZ, PT ;  /* 0x000000ff0b00720c */ /* 0x000fe20003fc5270 */
[----:B------:R-:W-:Y:S01]  /*37780*/  BSSY.RECONVERGENT B0, `(.L_x_1483) ;  /* 0x0000044000007945 */ /* 0x000fe20003800200 */
[----:B------:R-:W-:Y:S01]  /*37790*/  IADD3 R4, PT, PT, R31, -0xd000000, RZ ;  /* 0xf30000001f047810 */ /* 0x000fe20007ffe0ff */
[----:B------:R0:W0:Y:S01]  /*377a0*/  MUFU.RSQ R10, R31 ;  /* 0x0000001f000a7308 */ /* 0x0000220000001400 */
[----:B------:R-:W-:Y:S01]  /*377b0*/  LOP3.LUT R20, R6, 0xf, RZ, 0xc0, !PT ;  /* 0x0000000f06147812 */ /* 0x000fe200078ec0ff */
[----:B------:R-:W5:Y:S01]  /*377c0*/  LDC R83, c[0x0][0x3b8] ;  /* 0x0000ee00ff537b82 */ /* 0x000f620000000800 */
[----:B------:R-:W-:Y:S01]  /*377d0*/  ISETP.GT.U32.AND P1, PT, R4, 0x727fffff, PT ;  /* 0x727fffff0400780c */ /* 0x000fe20003f24070 */
[----:B------:R-:W-:Y:S01]  /*377e0*/  HFMA2 R44, -RZ, RZ, 0.60205078125, -0.443115234375 ;  /* 0x38d1b717ff2c7431 */ /* 0x000fe200000001ff */
[C---:B------:R-:W-:Y:S01]  /*377f0*/  SHF.L.U32 R4, R6.reuse, 0x1, RZ ;  /* 0x0000000106047819 */ /* 0x040fe200000006ff */
[----:B------:R-:W-:Y:S01]  /*37800*/  FMUL R17, R7, 4 ;  /* 0x4080000007117820 */ /* 0x000fe20000400000 */
[----:B------:R-:W-:Y:S01]  /*37810*/  LOP3.LUT R21, R6, 0x7, RZ, 0xc0, !PT ;  /* 0x0000000706157812 */ /* 0x000fe200078ec0ff */
[----:B------:R-:W-:Y:S01]  /*37820*/  FMUL R18, R8, 0.25 ;  /* 0x3e80000008127820 */ /* 0x000fe20000400000 */
[----:B---3--:R-:W-:Y:S01]  /*37830*/  VIMNMX R54, PT, PT, R4, 0x79, PT ;  /* 0x0000007904367848 */ /* 0x008fe20003fe0100 */
[----:B------:R-:W3:Y:S01]  /*37840*/  LDC.64 R86, c[0x0][0x3b0] ;  /* 0x0000ec00ff567b82 */ /* 0x000ee20000000a00 */
[----:B------:R-:W-:Y:S01]  /*37850*/  FSEL R12, R13, R12, !P6 ;  /* 0x0000000c0d0c7208 */ /* 0x000fe20007000000 */
[----:B------:R-:W-:Y:S01]  /*37860*/  FMUL R19, R8, -0.5 ;  /* 0xbf00000008137820 */ /* 0x000fe20000400000 */
[----:B------:R-:W-:Y:S01]  /*37870*/  VIMNMX R54, PT, PT, R54, 0x65, !PT ;  /* 0x0000006536367848 */ /* 0x000fe20007fe0100 */
[C---:B------:R-:W-:Y:S01]  /*37880*/  VIADD R47, R1.reuse, 0x400 ;  /* 0x00000400012f7836 */ /* 0x040fe20000000000 */
[----:B------:R-:W-:-:S02]  /*37890*/  IADD3 R16, PT, PT, R1, 0x1ac0, RZ ;  /* 0x00001ac001107810 */ /* 0x000fc40007ffe0ff */
[C---:B------:R-:W-:Y:S01]  /*378a0*/  IADD3 R56, PT, PT, R54.reuse, -0x2, RZ ;  /* 0xfffffffe36387810 */ /* 0x040fe20007ffe0ff */
[----:B------:R-:W1:Y:S01]  /*378b0*/  LDC.64 R84, c[0x0][0x3a8] ;  /* 0x0000ea00ff547b82 */ /* 0x000e620000000a00 */
[----:B------:R-:W-:Y:S01]  /*378c0*/  VIADD R63, R54, 0x1 ;  /* 0x00000001363f7836 */ /* 0x000fe20000000000 */
[----:B--2---:R-:W-:Y:S01]  /*378d0*/  IADD3 R11, P0, PT, R14, 0x4, RZ ;  /* 0x000000040e0b7810 */ /* 0x004fe20007f1e0ff */
[C---:B------:R-:W-:Y:S01]  /*378e0*/  VIADD R60, R54.reuse, 0xfffffffc ;  /* 0xfffffffc363c7836 */ /* 0x040fe20000000000 */
[C---:B------:R-:W-:Y:S02]  /*378f0*/  IADD3 R55, PT, PT, R54.reuse, -0x1, RZ ;  /* 0xffffffff36377810 */ /* 0x040fe40007ffe0ff */
[----:B------:R-:W-:Y:S01]  /*37900*/  IADD3 R58, PT, PT, R54, -0x3, RZ ;  /* 0xfffffffd363a7810 */ /* 0x000fe20007ffe0ff */
[----:B------:R-:W-:Y:S01]  /*37910*/  IMAD R70, R60, 0x4, R1 ;  /* 0x000000043c467824 */ /* 0x000fe200078e0201 */
[----:B-----5:R-:W-:Y:S02]  /*37920*/  IADD3 R51, PT, PT, R83, -0x1, RZ ;  /* 0xffffffff53337810 */ /* 0x020fe40007ffe0ff */
[----:B------:R-:W-:-:S02]  /*37930*/  IADD3 R62, PT, PT, R54, -0x5, RZ ;  /* 0xfffffffb363e7810 */ /* 0x000fc40007ffe0ff */
[----:B------:R-:W-:Y:S02]  /*37940*/  IADD3 R52, PT, PT, -R83, RZ, RZ ;  /* 0x000000ff53347210 */ /* 0x000fe40007ffe1ff */
[----:B------:R-:W-:Y:S01]  /*37950*/  IADD3.X R13, PT, PT, RZ, R15, RZ, P0, !PT ;  /* 0x0000000fff0d7210 */ /* 0x000fe200007fe4ff */
[----:B------:R-:W-:Y:S01]  /*37960*/  VIADD R15, R1, 0x5e8 ;  /* 0x000005e8010f7836 */ /* 0x000fe20000000000 */
[----:B------:R-:W-:Y:S01]  /*37970*/  LOP3.LUT R61, R63, 0x3, RZ, 0xc0, !PT ;  /* 0x000000033f3d7812 */ /* 0x000fe200078ec0ff */
[--C-:B---3--:R-:W-:Y:S01]  /*37980*/  IMAD.WIDE.U32 R82, R83, 0x4, R86.reuse ;  /* 0x0000000453527825 */ /* 0x108fe200078e0056 */
[----:B------:R-:W-:Y:S02]  /*37990*/  IADD3 R14, PT, PT, R1, 0x18dc, RZ ;  /* 0x000018dc010e7810 */ /* 0x000fe40007ffe0ff */
[C---:B------:R-:W-:Y:S01]  /*379a0*/  LOP3.LUT R22, R6.reuse, 0x3, RZ, 0xc0, !PT ;  /* 0x0000000306167812 */ /* 0x040fe200078ec0ff */
[----:B------:R-:W-:Y:S01]  /*379b0*/  IMAD.WIDE.U32 R86, R51, 0x4, R86 ;  /* 0x0000000433567825 */ /* 0x000fe200078e0056 */
[----:B------:R-:W-:-:S02]  /*379c0*/  LOP3.LUT R23, R6, 0xf8, RZ, 0xc0, !PT ;  /* 0x000000f806177812 */ /* 0x000fc400078ec0ff */
[C---:B------:R-:W-:Y:S01]  /*379d0*/  LOP3.LUT R24, R6.reuse, 0xfc, RZ, 0xc0, !PT ;  /* 0x000000fc06187812 */ /* 0x040fe200078ec0ff */
[----:B-1----:R-:W-:Y:S01]  /*379e0*/  IMAD.WIDE.U32 R84, R51, 0x4, R84 ;  /* 0x0000000433547825 */ /* 0x002fe200078e0054 */
[----:B------:R-:W-:Y:S02]  /*379f0*/  LOP3.LUT R25, R6, 0xf0, RZ, 0xc0, !PT ;  /* 0x000000f006197812 */ /* 0x000fe400078ec0ff */
[C---:B----4-:R-:W-:Y:S02]  /*37a00*/  LOP3.LUT R26, R2.reuse, 0x3, RZ, 0xc0, !PT ;  /* 0x00000003021a7812 */ /* 0x050fe400078ec0ff */
[----:B------:R-:W-:Y:S02]  /*37a10*/  LOP3.LUT R27, R2, 0x7ffffffc, RZ, 0xc0, !PT ;  /* 0x7ffffffc021b7812 */ /* 0x000fe400078ec0ff */
[----:B------:R-:W-:Y:S02]  /*37a20*/  MOV R45, RZ ;  /* 0x000000ff002d7202 */ /* 0x000fe40000000f00 */
[----:B------:R-:W-:-:S02]  /*37a30*/  IADD3 R46, PT, PT, R1, 0x200, RZ ;  /* 0x00000200012e7810 */ /* 0x000fc40007ffe0ff */
[----:B------:R-:W-:Y:S02]  /*37a40*/  FMNMX R48, R48, 4.9999998736893758178e-05, !PT ;  /* 0x3851b71730307809 */ /* 0x000fe40007800000 */
[----:B------:R-:W-:Y:S02]  /*37a50*/  FSEL R4, R7, RZ, !P6 ;  /* 0x000000ff07047208 */ /* 0x000fe40007000000 */
[----:B------:R-:W-:Y:S02]  /*37a60*/  IADD3 R49, PT, PT, R20, -0x1, RZ ;  /* 0xffffffff14317810 */ /* 0x000fe40007ffe0ff */
[----:B------:R-:W-:Y:S02]  /*37a70*/  IADD3 R50, PT, PT, R21, -0x1, RZ ;  /* 0xffffffff15327810 */ /* 0x000fe40007ffe0ff */
[----:B------:R-:W-:Y:S02]  /*37a80*/  I2FP.F32.U32 R53, R54 ;  /* 0x0000003600357245 */ /* 0x000fe40000201000 */
[----:B------:R-:W-:-:S02]  /*37a90*/  LEA R57, R54, R1, 0x2 ;  /* 0x0000000136397211 */ /* 0x000fc400078e10ff */
[----:B------:R-:W-:Y:S02]  /*37aa0*/  IADD3 R59, PT, PT, R54, -0x6, RZ ;  /* 0xfffffffa363b7810 */ /* 0x000fe40007ffe0ff */
[----:B------:R-:W-:Y:S02]  /*37ab0*/  LOP3.LUT R63, R63, 0xfc, RZ, 0xc0, !PT ;  /* 0x000000fc3f3f7812 */ /* 0x000fe400078ec0ff */
[C---:B------:R-:W-:Y:S02]  /*37ac0*/  LEA R64, R56.reuse, R1, 0x2 ;  /* 0x0000000138407211 */ /* 0x040fe400078e10ff */
[C---:B------:R-:W-:Y:S02]  /*37ad0*/  LOP3.LUT R65, R55.reuse, 0x3, RZ, 0xc0, !PT ;  /* 0x0000000337417812 */ /* 0x040fe400078ec0ff */
[----:B------:R-:W-:Y:S02]  /*37ae0*/  LOP3.LUT R66, R55, 0x7c, RZ, 0xc0, !PT ;  /* 0x0000007c37427812 */ /* 0x000fe400078ec0ff */
[----:B------:R-:W-:-:S02]  /*37af0*/  LOP3.LUT R67, R56, 0x3, RZ, 0xc0, !PT ;  /* 0x0000000338437812 */ /* 0x000fc400078ec0ff */
[----:B------:R-:W-:Y:S02]  /*37b00*/  LOP3.LUT R68, R56, 0x7c, RZ, 0xc0, !PT ;  /* 0x0000007c38447812 */ /* 0x000fe400078ec0ff */
[-C--:B------:R-:W-:Y:S02]  /*37b10*/  LEA R69, R58, R1.reuse, 0x2 ;  /* 0x000000013a457211 */ /* 0x080fe400078e10ff */
[----:B------:R-:W-:Y:S01]  /*37b20*/  LEA R71, R62, R1, 0x2 ;  /* 0x000000013e477211 */ /* 0x000fe200078e10ff */
[----:B0-----:R-:W-:Y:S06]  /*37b30*/  @!P1 BRA `(.L_x_1484) ;  /* 0x0000000000109947 */ /* 0x001fec0003800000 */
[----:B------:R-:W-:-:S07]  /*37b40*/  MOV R32, 0x37b60 ;  /* 0x00037b6000207802 */ /* 0x000fce0000000f00 */
[----:B------:R-:W-:Y:S05]  /*37b50*/  CALL.REL.NOINC `($__internal_0_$__cuda_sm20_sqrt_rn_f32_slowpath) ;  /* 0x000000a800047944 */ /* 0x000fea0003c00000 */
[----:B------:R-:W-:Y:S01]  /*37b60*/  MOV R73, R34 ;  /* 0x0000002200497202 */ /* 0x000fe20000000f00 */
[----:B------:R-:W-:Y:S06]  /*37b70*/  BRA `(.L_x_1485) ;  /* 0x0000000000107947 */ /* 0x000fec0003800000 */
.L_x_1484:
[----:B------:R-:W-:Y:S01]  /*37b80*/  FMUL.FTZ R28, R31, R10 ;  /* 0x0000000a1f1c7220 */ /* 0x000fe20000410000 */
[----:B------:R-:W-:-:S03]  /*37b90*/  FMUL.FTZ R10, R10, 0.5 ;  /* 0x3f0000000a0a7820 */ /* 0x000fc60000410000 */
[----:B------:R-:W-:-:S04]  /*37ba0*/  FFMA R31, -R28, R28, R31 ;  /* 0x0000001c1c1f7223 */ /* 0x000fc8000000011f */
[----:B------:R-:W-:-:S07]  /*37bb0*/  FFMA R73, R31, R10, R28 ;  /* 0x0000000a1f497223 */ /* 0x000fce000000001c */
.L_x_1485:
[----:B------:R-:W-:Y:S05]  /*37bc0*/  BSYNC.RECONVERGENT B0 ;  /* 0x0000000000007941 */ /* 0x000fea0003800200 */
.L_x_1483:
[----:B------:R-:W-:Y:S01]  /*37bd0*/  FSETP.GTU.AND P0, PT, R8, RZ, PT ;  /* 0x000000ff0800720b */ /* 0x000fe20003f0c000 */
[----:B------:R-:W-:Y:S01]  /*37be0*/  FADD R10, R44, R9 ;  /* 0x000000092c0a7221 */ /* 0x000fe20000000000 */
[----:B------:R-:W-:Y:S01]  /*37bf0*/  BSSY.RECONVERGENT B2, `(.L_x_1486) ;  /* 0x0000a63000027945 */ /* 0x000fe20003800200 */
[----:B------:R-:W-:Y:S02]  /*37c00*/  MOV R28, R12 ;  /* 0x0000000c001c7202 */ /* 0x000fe40000000f00 */
[----:B------:R-:W-:-:S08]  /*37c10*/  FMUL R10, R10, 0.5 ;  /* 0x3f0000000a0a7820 */ /* 0x000fd00000400000 */
[----:B0-----:R-:W-:Y:S05]  /*37c20*/  @!P0 BRA `(.L_x_1487) ;  /* 0x000000a4007c8947 */ /* 0x001fea0003800000 */
[----:B------:R-:W0:Y:S02]  /*37c30*/  LDCU UR4, c[0x0][0x3bc] ;  /* 0x00007780ff0477ac */ /* 0x000e240008000800 */
[----:B0-----:R-:W-:-:S09]  /*37c40*/  UISETP.GE.AND UP0, UPT, UR4, 0x1, UPT ;  /* 0x000000010400788c */ /* 0x001fd2000bf06270 */
[----:B------:R-:W-:Y:S05]  /*37c50*/  BRA.U !UP0, `(.L_x_1488) ;  /* 0x0000001108107547 */ /* 0x000fea000b800000 */
[----:B------:R-:W0:Y:S01]  /*37c60*/  LDCU UR8, c[0x0][0x3b8] ;  /* 0x00007700ff0877ac */ /* 0x000e220008000800 */
[----:B------:R-:W-:Y:S01]  /*37c70*/  BSSY.RECONVERGENT B4, `(.L_x_1489) ;  /* 0x00000da000047945 */ /* 0x000fe20003800200 */
[----:B0-----:R-:W-:-:S09]  /*37c80*/  UISETP.GE.AND UP0, UPT, UR8, 0x2, UPT ;  /* 0x000000020800788c */ /* 0x001fd2000bf06270 */
[----:B------:R-:W-:Y:S05]  /*37c90*/  BRA.U !UP0, `(.L_x_1490) ;  /* 0x0000000508347547 */ /* 0x000fea000b800000 */
[----:B------:R-:W0:Y:S02]  /*37ca0*/  LDC.64 R30, c[0x0][0x3b0] ;  /* 0x0000ec00ff1e7b82 */ /* 0x000e240000000a00 */
[----:B0-----:R0:W5:Y:S01]  /*37cb0*/  LDG.E R28, desc[UR6][R30.64] ;  /* 0x000000061e1c7981 */ /* 0x001162000c1e1900 */
[----:B------:R-:W-:Y:S01]  /*37cc0*/  HFMA2 R29, -RZ, RZ, 0, 0 ;  /* 0x00000000ff1d7431 */ /* 0x000fe200000001ff */
[----:B------:R-:W-:Y:S06]  /*37cd0*/  BSSY.RECONVERGENT B5, `(.L_x_1491) ;  /* 0x0000048000057945 */ /* 0x000fec0003800200 */
.L_x_1503:
[----:B012---:R-:W-:Y:S01]  /*37ce0*/  IMAD.MOV.U32 R30, RZ, RZ, R29 ;  /* 0x000000ffff1e7224 */ /* 0x007fe200078e001d */
[----:B------:R-:W-:Y:S01]  /*37cf0*/  IADD3 R29, PT, PT, R29, 0x1, RZ ;  /* 0x000000011d1d7810 */ /* 0x000fe20007ffe0ff */
[----:B------:R-:W-:Y:S03]  /*37d00*/  BSSY.RECONVERGENT B6, `(.L_x_1492) ;  /* 0x0000042000067945 */ /* 0x000fe60003800200 */
[----:B------:R-:W-:-:S05]  /*37d10*/  I2FP.F32.U32 R31, R29 ;  /* 0x0000001d001f7245 */ /* 0x000fca0000201000 */
        /* <DEDUP_REMOVED lines=8> */
.L_x_1493:
[----:B------:R-:W2:Y:S02]  /*37da0*/  LDG.E R89, desc[UR6][R86.64] ;  /* 0x0000000656597981 */ /* 0x000ea4000c1e1900 */
[----:B--2---:R-:W-:-:S13]  /*37db0*/  FSETP.GE.AND P0, PT, R36, R89, PT ;  /* 0x000000592400720b */ /* 0x004fda0003f06000 */
[----:B------:R-:W-:Y:S05]  /*37dc0*/  @!P0 BRA `(.L_x_1495) ;  /* 0x0000000000108947 */ /* 0x000fea0003800000 */
[----:B------:R-:W2:Y:S01]  /*37dd0*/  LDG.E R31, desc[UR6][R84.64] ;  /* 0x00000006541f7981 */ /* 0x000ea2000c1e1900 */
[----:B------:R-:W-:-:S05]  /*37de0*/  LEA R30, R30, R1, 0x2 ;  /* 0x000000011e1e7211 */ /* 0x000fca00078e10ff */
[----:B--2---:R1:W-:Y:S01]  /*37df0*/  STL [R30], R31 ;  /* 0x0000001f1e007387 */ /* 0x0043e20000100800 */
[----:B------:R-:W-:Y:S05]  /*37e00*/  BRA `(.L_x_1494) ;  /* 0x0000000000c47947 */ /* 0x000fea0003800000 */
.L_x_1495:
[----:B------:R-:W-:Y:S01]  /*37e10*/  BSSY.RECONVERGENT B0, `(.L_x_1496) ;  /* 0x0000019000007945 */ /* 0x000fe20003800200 */
[----:B------:R-:W-:-:S03]  /*37e20*/  HFMA2 R31, -RZ, RZ, 0, 5.9604644775390625e-08 ;  /* 0x00000001ff1f7431 */ /* 0x000fc600000001ff */
[----:B------:R-:W-:Y:S01]  /*37e30*/  BSSY.RELIABLE B1, `(.L_x_1497) ;  /* 0x000000e000017945 */ /* 0x000fe20003800100 */
[----:B------:R-:W-:Y:S01]  /*37e40*/  IMAD.MOV.U32 R34, RZ, RZ, R52 ;  /* 0x000000ffff227224 */ /* 0x000fe200078e0034 */
[----:B------:R-:W-:Y:S02]  /*37e50*/  MOV R32, R11 ;  /* 0x0000000b00207202 */ /* 0x000fe40000000f00 */
[----:B------:R-:W-:-:S07]  /*37e60*/  MOV R33, R13 ;  /* 0x0000000d00217202 */ /* 0x000fce0000000f00 */
.L_x_1499:
[----:B------:R-:W-:-:S04]  /*37e70*/  IADD3 R34, PT, PT, R34, 0x1, RZ ;  /* 0x0000000122227810 */ /* 0x000fc80007ffe0ff */
[----:B------:R-:W-:-:S13]  /*37e80*/  ISETP.NE.AND P0, PT, R34, RZ, PT ;  /* 0x000000ff2200720c */ /* 0x000fda0003f05270 */
[----:B------:R-:W-:Y:S05]  /*37e90*/  @!P0 BREAK.RELIABLE B1 ;  /* 0x0000000000018942 */ /* 0x000fea0003800100 */
[----:B------:R-:W-:Y:S05]  /*37ea0*/  @!P0 BRA `(.L_x_1498) ;  /* 0x0000000000348947 */ /* 0x000fea0003800000 */
[----:B------:R0:W2:Y:S01]  /*37eb0*/  LDG.E R35, desc[UR6][R32.64] ;  /* 0x0000000620237981 */ /* 0x0000a2000c1e1900 */
[----:B------:R-:W-:Y:S02]  /*37ec0*/  IADD3 R31, PT, PT, R31, 0x1, RZ ;  /* 0x000000011f1f7810 */ /* 0x000fe40007ffe0ff */
[----:B0-----:R-:W-:-:S05]  /*37ed0*/  IADD3 R32, P1, PT, R32, 0x4, RZ ;  /* 0x0000000420207810 */ /* 0x001fca0007f3e0ff */
[----:B------:R-:W-:Y:S01]  /*37ee0*/  IMAD.X R33, RZ, RZ, R33, P1 ;  /* 0x000000ffff217224 */ /* 0x000fe200008e0621 */
[----:B--2---:R-:W-:-:S13]  /*37ef0*/  FSETP.GTU.AND P0, PT, R36, R35, PT ;  /* 0x000000232400720b */ /* 0x004fda0003f0c000 */
[----:B------:R-:W-:Y:S05]  /*37f00*/  @P0 BRA `(.L_x_1499) ;  /* 0xfffffffc00d80947 */ /* 0x000fea000383ffff */
[----:B------:R-:W-:Y:S05]  /*37f10*/  BSYNC.RELIABLE B1 ;  /* 0x0000000000017941 */ /* 0x000fea0003800100 */
.L_x_1497:
[----:B------:R-:W0:Y:S01]  /*37f20*/  LDC.64 R32, c[0x0][0x3b0] ;  /* 0x0000ec00ff207b82 */ /* 0x000e220000000a00 */
[----:B------:R-:W-:-:S05]  /*37f30*/  IADD3 R31, PT, PT, R31, -0x2, RZ ;  /* 0xfffffffe1f1f7810 */ /* 0x000fca0007ffe0ff */
[----:B0-----:R-:W-:-:S05]  /*37f40*/  IMAD.WIDE.U32 R32, R31, 0x4, R32 ;  /* 0x000000041f207825 */ /* 0x001fca00078e0020 */
[----:B------:R1:W5:Y:S01]  /*37f50*/  LDG.E R89, desc[UR6][R32.64] ;  /* 0x0000000620597981 */ /* 0x000362000c1e1900 */
[----:B------:R-:W-:Y:S01]  /*37f60*/  MOV R34, R35 ;  /* 0x0000002300227202 */ /* 0x000fe20000000f00 */
[----:B------:R-:W-:Y:S06]  /*37f70*/  BRA `(.L_x_1500) ;  /* 0x0000000000087947 */ /* 0x000fec0003800000 */
.L_x_1498:
[----:B------:R0:W5:Y:S01]  /*37f80*/  LDG.E R34, desc[UR6][R82.64] ;  /* 0x0000000652227981 */ /* 0x000162000c1e1900 */
[----:B------:R-:W-:-:S07]  /*37f90*/  MOV R31, R51 ;  /* 0x00000033001f7202 */ /* 0x000fce0000000f00 */
.L_x_1500:
[----:B------:R-:W-:Y:S05]  /*37fa0*/  BSYNC.RECONVERGENT B0 ;  /* 0x0000000000007941 */ /* 0x000fea0003800200 */
.L_x_1496:
[--C-:B-----5:R-:W-:Y:S01]  /*37fb0*/  FADD R39, R34, -R89.reuse ;  /* 0x8000005922277221 */ /* 0x120fe20000000000 */
[----:B------:R-:W-:Y:S01]  /*37fc0*/  FADD R89, R36, -R89 ;  /* 0x8000005924597221 */ /* 0x000fe20000000000 */
[----:B------:R-:W-:Y:S02]  /*37fd0*/  BSSY.RECONVERGENT B7, `(.L_x_1501) ;  /* 0x000000b000077945 */ /* 0x000fe40003800200 */
[----:B-1----:R-:W1:Y:S08]  /*37fe0*/  MUFU.RCP R32, R39 ;  /* 0x0000002700207308 */ /* 0x002e700000001000 */
        /* <DEDUP_REMOVED lines=9> */
.L_x_1502:
[----:B------:R-:W-:Y:S05]  /*38080*/  BSYNC.RECONVERGENT B7 ;  /* 0x0000000000077941 */ /* 0x000fea0003800200 */
.L_x_1501:
[----:B------:R-:W1:Y:S02]  /*38090*/  LDC.64 R32, c[0x0][0x3a8] ;  /* 0x0000ea00ff207b82 */ /* 0x000e640000000a00 */
[----:B-1----:R-:W-:-:S05]  /*380a0*/  IMAD.WIDE.U32 R32, R31, 0x4, R32 ;  /* 0x000000041f207825 */ /* 0x002fca00078e0020 */
[----:B------:R-:W2:Y:S04]  /*380b0*/  LDG.E R31, desc[UR6][R32.64] ;  /* 0x00000006201f7981 */ /* 0x000ea8000c1e1900 */
[----:B------:R-:W3:Y:S01]  /*380c0*/  LDG.E R38, desc[UR6][R32.64+0x4] ;  /* 0x0000040620267981 */ /* 0x000ee2000c1e1900 */
[----:B------:R-:W-:Y:S01]  /*380d0*/  FADD R36, -R34, 1 ;  /* 0x3f80000022247421 */ /* 0x000fe20000000100 */
[----:B------:R-:W-:-:S03]  /*380e0*/  LEA R30, R30, R1, 0x2 ;  /* 0x000000011e1e7211 */ /* 0x000fc600078e10ff */
[----:B--2---:R-:W-:-:S04]  /*380f0*/  FMUL R31, R31, R36 ;  /* 0x000000241f1f7220 */ /* 0x004fc80000400000 */
[----:B---3--:R-:W-:-:S05]  /*38100*/  FFMA R31, R38, R34, R31 ;  /* 0x00000022261f7223 */ /* 0x008fca000000001f */
[----:B------:R2:W-:Y:S02]  /*38110*/  STL [R30], R31 ;  /* 0x0000001f1e007387 */ /* 0x0005e40000100800 */
.L_x_1494:
[----:B------:R-:W-:Y:S05]  /*38120*/  BSYNC.RECONVERGENT B6 ;  /* 0x0000000000067941 */ /* 0x000fea0003800200 */
.L_x_1492:
[----:B------:R-:W-:-:S13]  /*38130*/  ISETP.NE.AND P0, PT, R29, R6, PT ;  /* 0x000000061d00720c */ /* 0x000fda0003f05270 */
[----:B------:R-:W-:Y:S05]  /*38140*/  @P0 BRA `(.L_x_1503) ;  /* 0xfffffff800e40947 */ /* 0x000fea000383ffff */
[----:B------:R-:W-:Y:S05]  /*38150*/  BSYNC.RECONVERGENT B5 ;  /* 0x0000000000057941 */ /* 0x000fea0003800200 */
.L_x_1491:
[----:B------:R-:W-:Y:S05]  /*38160*/  BRA `(.L_x_1504) ;  /* 0x0000000800287947 */ /* 0x000fea0003800000 */
.L_x_1490:
[----:B------:R-:W-:-:S09]  /*38170*/  UISETP.NE.AND UP0, UPT, UR8, 0x1, UPT ;  /* 0x000000010800788c */ /* 0x000fd2000bf05270 */
[----:B------:R-:W-:Y:S05]  /*38180*/  BRA.U UP0, `(.L_x_1505) ;  /* 0x0000000500807547 */ /* 0x000fea000b800000 */
[----:B------:R-:W-:Y:S01]  /*38190*/  UISETP.GE.AND UP0, UPT, UR4, 0x4, UPT ;  /* 0x000000040400788c */ /* 0x000fe2000bf06270 */
[----:B------:R-:W-:-:S08]  /*381a0*/  IMAD.MOV.U32 R36, RZ, RZ, RZ ;  /* 0x000000ffff247224 */ /* 0x000fd000078e00ff */
[----:B------:R-:W-:Y:S05]  /*381b0*/  BRA.U !UP0, `(.L_x_1506) ;  /* 0x0000000508407547 */ /* 0x000fea000b800000 */
[----:B------:R-:W0:Y:S02]  /*381c0*/  LDC.64 R28, c[0x0][0x3a8] ;  /* 0x0000ea00ff1c7b82 */ /* 0x000e240000000a00 */
[----:B0-----:R0:W5:Y:S01]  /*381d0*/  LDG.E R28, desc[UR6][R28.64] ;  /* 0x000000061c1c7981 */ /* 0x001162000c1e1900 */
[----:B------:R-:W-:Y:S01]  /*381e0*/  ISETP.GT.AND P0, PT, R24, RZ, PT ;  /* 0x000000ff1800720c */ /* 0x000fe20003f04270 */
[----:B------:R-:W-:Y:S04]  /*381f0*/  BSSY.RECONVERGENT B0, `(.L_x_1506) ;  /* 0x000004c000007945 */ /* 0x000fe80003800200 */
[----:B------:R-:W-:Y:S01]  /*38200*/  BSSY.RELIABLE B1, `(.L_x_1507) ;  /* 0x000003f000017945 */ /* 0x000fe20003800100 */
[----:B------:R-:W-:-:S07]  /*38210*/  HFMA2 R77, -RZ, RZ, 0, 0 ;  /* 0x00000000ff4d7431 */ /* 0x000fce00000001ff */
[----:B0-----:R-:W-:Y:S05]  /*38220*/  @!P0 BRA `(.L_x_1508) ;  /* 0x0000000000f08947 */ /* 0x001fea0003800000 */
[----:B------:R-:W-:Y:S01]  /*38230*/  IADD3 R29, PT, PT, R24, -R77, RZ ;  /* 0x8000004d181d7210 */ /* 0x000fe20007ffe0ff */
[----:B------:R-:W-:Y:S01]  /*38240*/  BSSY.RECONVERGENT B5, `(.L_x_1509) ;  /* 0x0000026000057945 */ /* 0x000fe20003800200 */
[----:B------:R-:W-:Y:S02]  /*38250*/  PLOP3.LUT P0, PT, PT, PT, PT, 0x80, 0x8 ;  /* 0x000000000008781c */ /* 0x000fe40003f0f070 */
[----:B------:R-:W-:-:S13]  /*38260*/  ISETP.GT.AND P1, PT, R29, 0xc, PT ;  /* 0x0000000c1d00780c */ /* 0x000fda0003f24270 */
[----:B------:R-:W-:Y:S05]  /*38270*/  @!P1 BRA `(.L_x_1510) ;  /* 0x0000000000889947 */ /* 0x000fea0003800000 */
[----:B------:R-:W-:Y:S01]  /*38280*/  BSSY.RECONVERGENT B6, `(.L_x_1511) ;  /* 0x0000020000067945 */ /* 0x000fe20003800200 */
[----:B------:R-:W-:Y:S02]  /*38290*/  PLOP3.LUT P0, PT, PT, PT, PT, 0x8, 0x80 ;  /* 0x000000000080781c */ /* 0x000fe40003f0e170 */
[----:B------:R-:W-:-:S11]  /*382a0*/  IADD3 R92, PT, PT, R24, -0xc, RZ ;  /* 0xfffffff4185c7810 */ /* 0x000fd60007ffe0ff */
.L_x_1512:
[C---:B0-----:R-:W-:Y:S01]  /*382b0*/  VIADD R80, R77.reuse, 0x4 ;  /* 0x000000044d507836 */ /* 0x041fe20000000000 */
        /* <DEDUP_REMOVED lines=28> */
[----:B------:R-:W-:Y:S05]  /*38480*/  BSYNC.RECONVERGENT B6 ;  /* 0x0000000000067941 */ /* 0x000fea0003800200 */
.L_x_1511:
[----:B0-----:R-:W-:-:S07]  /*38490*/  MOV R36, R24 ;  /* 0x0000001800247202 */ /* 0x001fce0000000f00 */
.L_x_1510:
[----:B------:R-:W-:Y:S05]  /*384a0*/  BSYNC.RECONVERGENT B5 ;  /* 0x0000000000057941 */ /* 0x000fea0003800200 */
.L_x_1509:
[----:B------:R-:W-:Y:S01]  /*384b0*/  IADD3 R29, PT, PT, R24, -R77, RZ ;  /* 0x8000004d181d7210 */ /* 0x000fe20007ffe0ff */
[--C-:B-----5:R-:W-:Y:S01]  /*384c0*/  IMAD.MOV.U32 R30, RZ, RZ, R28.reuse ;  /* 0x000000ffff1e7224 */ /* 0x120fe200078e001c */
[-C--:B------:R-:W-:Y:S01]  /*384d0*/  MOV R31, R28.reuse ;  /* 0x0000001c001f7202 */ /* 0x080fe20000000f00 */
[----:B------:R-:W-:Y:S01]  /*384e0*/  IMAD.MOV.U32 R34, RZ, RZ, R28 ;  /* 0x000000ffff227224 */ /* 0x000fe200078e001c */
[----:B------:R-:W-:Y:S02]  /*384f0*/  ISETP.GT.AND P1, PT, R29, 0x4, PT ;  /* 0x000000041d00780c */ /* 0x000fe40003f24270 */
[-C--:B------:R-:W-:Y:S02]  /*38500*/  MOV R29, R28.reuse ;  /* 0x0000001c001d7202 */ /* 0x080fe40000000f00 */
[-C--:B------:R-:W-:Y:S02]  /*38510*/  MOV R32, R28.reuse ;  /* 0x0000001c00207202 */ /* 0x080fe40000000f00 */
[----:B------:R-:W-:-:S02]  /*38520*/  MOV R33, R28 ;  /* 0x0000001c00217202 */ /* 0x000fc40000000f00 */
[----:B------:R-:W-:-:S05]  /*38530*/  MOV R35, R28 ;  /* 0x0000001c00237202 */ /* 0x000fca0000000f00 */
[C---:B------:R-:W-:Y:S01]  /*38540*/  @P1 IADD3 R38, PT, PT, R77.reuse, 0x4, RZ ;  /* 0x000000044d261810 */ /* 0x040fe20007ffe0ff */
[----:B------:R-:W-:Y:S01]  /*38550*/  @P1 IMAD.MOV.U32 R36, RZ, RZ, R24 ;  /* 0x000000ffff241224 */ /* 0x000fe200078e0018 */
[CC--:B------:R-:W-:Y:S02]  /*38560*/  @P1 LEA R37, R77.reuse, R1.reuse, 0x2 ;  /* 0x000000014d251211 */ /* 0x0c0fe400078e10ff */
[----:B------:R-:W-:Y:S02]  /*38570*/  @P1 LEA R38, R38, R1, 0x2 ;  /* 0x0000000126261211 */ /* 0x000fe400078e10ff */
[----:B------:R-:W-:Y:S01]  /*38580*/  @P1 PLOP3.LUT P0, PT, PT, PT, PT, 0x8, 0x80 ;  /* 0x000000000080181c */ /* 0x000fe20003f0e170 */
[----:B------:R0:W-:Y:S01]  /*38590*/  @P1 STL.128 [R37], R28 ;  /* 0x0000001c25001387 */ /* 0x0001e20000100c00 */
[----:B------:R-:W-:-:S03]  /*385a0*/  @P1 IADD3 R77, PT, PT, R77, 0x8, RZ ;  /* 0x000000084d4d1810 */ /* 0x000fc60007ffe0ff */
[----:B------:R0:W-:Y:S01]  /*385b0*/  @P1 STL.128 [R38], R32 ;  /* 0x0000002026001387 */ /* 0x0001e20000100c00 */
[----:B------:R-:W-:-:S13]  /*385c0*/  ISETP.NE.OR P0, PT, R77, R24, P0 ;  /* 0x000000184d00720c */ /* 0x000fda0000705670 */
[----:B------:R-:W-:Y:S05]  /*385d0*/  @!P0 BREAK.RELIABLE B1 ;  /* 0x0000000000018942 */ /* 0x000fea0003800100 */
[----:B0-----:R-:W-:Y:S05]  /*385e0*/  @!P0 BRA `(.L_x_1513) ;  /* 0x0000000000308947 */ /* 0x001fea0003800000 */
.L_x_1508:
[----:B------:R-:W-:Y:S05]  /*385f0*/  BSYNC.RELIABLE B1 ;  /* 0x0000000000017941 */ /* 0x000fea0003800100 */
.L_x_1507:
[----:B------:R-:W-:Y:S01]  /*38600*/  BSSY.RECONVERGENT B1, `(.L_x_1514) ;  /* 0x0000009000017945 */ /* 0x000fe20003800200 */
.L_x_1515:
[C---:B0-----:R-:W-:Y:S01]  /*38610*/  LEA R32, R77.reuse, R1, 0x2 ;  /* 0x000000014d207211 */ /* 0x041fe200078e10ff */
[----:B------:R-:W-:Y:S01]  /*38620*/  VIADD R77, R77, 0x4 ;  /* 0x000000044d4d7836 */ /* 0x000fe20000000000 */
[-C--:B-----5:R-:W-:Y:S02]  /*38630*/  MOV R29, R28.reuse ;  /* 0x0000001c001d7202 */ /* 0x0a0fe40000000f00 */
[-C--:B------:R-:W-:Y:S02]  /*38640*/  MOV R30, R28.reuse ;  /* 0x0000001c001e7202 */ /* 0x080fe40000000f00 */
[----:B------:R-:W-:Y:S02]  /*38650*/  MOV R31, R28 ;  /* 0x0000001c001f7202 */ /* 0x000fe40000000f00 */
[----:B------:R-:W-:-:S03]  /*38660*/  ISETP.NE.AND P0, PT, R77, R24, PT ;  /* 0x000000184d00720c */ /* 0x000fc60003f05270 */
[----:B------:R0:W-:Y:S10]  /*38670*/  STL.128 [R32], R28 ;  /* 0x0000001c20007387 */ /* 0x0001f40000100c00 */
[----:B------:R-:W-:Y:S05]  /*38680*/  @P0 BRA `(.L_x_1515) ;  /* 0xfffffffc00e00947 */ /* 0x000fea000383ffff */
[----:B------:R-:W-:Y:S05]  /*38690*/  BSYNC.RECONVERGENT B1 ;  /* 0x0000000000017941 */ /* 0x000fea0003800200 */
.L_x_1514:
[----:B------:R-:W-:-:S07]  /*386a0*/  MOV R36, R24 ;  /* 0x0000001800247202 */ /* 0x000fce0000000f00 */
.L_x_1513:
[----:B------:R-:W-:Y:S05]  /*386b0*/  BSYNC.RECONVERGENT B0 ;  /* 0x0000000000007941 */ /* 0x000fea0003800200 */
.L_x_1506:
[----:B------:R-:W-:-:S13]  /*386c0*/  ISETP.NE.AND P0, PT, R22, RZ, PT ;  /* 0x000000ff1600720c */ /* 0x000fda0003f05270 */
[----:B------:R-:W-:Y:S05]  /*386d0*/  @!P0 BRA `(.L_x_1504) ;  /* 0x0000000000cc8947 */ /* 0x000fea0003800000 */
[----:B0-----:R-:W0:Y:S02]  /*386e0*/  LDC.64 R28, c[0x0][0x3a8] ;  /* 0x0000ea00ff1c7b82 */ /* 0x001e240000000a00 */
[----:B0-----:R-:W2:Y:S01]  /*386f0*/  LDG.E R28, desc[UR6][R28.64] ;  /* 0x000000061c1c7981 */ /* 0x001ea2000c1e1900 */
[----:B------:R-:W-:Y:S02]  /*38700*/  LEA R31, R36, R1, 0x2 ;  /* 0x00000001241f7211 */ /* 0x000fe400078e10ff */
[----:B------:R-:W-:-:S03]  /*38710*/  ISETP.NE.AND P0, PT, R22, 0x1, PT ;  /* 0x000000011600780c */ /* 0x000fc60003f05270 */
[----:B--2---:R3:W-:Y:S10]  /*38720*/  STL [R31], R28 ;  /* 0x0000001c1f007387 */ /* 0x0047f40000100800 */
[----:B------:R-:W-:Y:S05]  /*38730*/  @!P0 BRA `(.L_x_1504) ;  /* 0x0000000000b48947 */ /* 0x000fea0003800000 */
[----:B------:R4:W-:Y:S01]  /*38740*/  STL [R31+0x4], R28 ;  /* 0x0000041c1f007387 */ /* 0x0009e20000100800 */
[----:B------:R-:W-:-:S13]  /*38750*/  ISETP.NE.AND P0, PT, R22, 0x2, PT ;  /* 0x000000021600780c */ /* 0x000fda0003f05270 */
[----:B----4-:R-:W-:Y:S05]  /*38760*/  @!P0 BRA `(.L_x_1504) ;  /* 0x0000000000a88947 */ /* 0x010fea0003800000 */
[----:B------:R4:W-:Y:S01]  /*38770*/  STL [R31+0x8], R28 ;  /* 0x0000081c1f007387 */ /* 0x0009e20000100800 */
[----:B------:R-:W-:Y:S05]  /*38780*/  BRA `(.L_x_1504) ;  /* 0x0000000000a07947 */ /* 0x000fea0003800000 */
.L_x_1505:
[----:B------:R-:W-:Y:S01]  /*38790*/  UISETP.GE.AND UP0, UPT, UR4, 0x8, UPT ;  /* 0x000000080400788c */ /* 0x000fe2000bf06270 */
[----:B------:R-:W-:-:S08]  /*387a0*/  HFMA2 R32, -RZ, RZ, 0, 0 ;  /* 0x00000000ff207431 */ /* 0x000fd000000001ff */
[----:B------:R-:W-:Y:S05]  /*387b0*/  BRA.U !UP0, `(.L_x_1516) ;  /* 0x0000000108387547 */ /* 0x000fea000b800000 */
[----:B------:R-:W-:Y:S01]  /*387c0*/  BSSY.RECONVERGENT B0, `(.L_x_1517) ;  /* 0x000000c000007945 */ /* 0x000fe20003800200 */
[----:B------:R-:W-:Y:S01]  /*387d0*/  MOV R32, RZ ;  /* 0x000000ff00207202 */ /* 0x000fe20000000f00 */
[----:B------:R-:W-:Y:S01]  /*387e0*/  IMAD.MOV.U32 R28, RZ, RZ, 0x3d4ccccd ;  /* 0x3d4ccccdff1c7424 */ /* 0x000fe200078e00ff */
[----:B------:R-:W-:Y:S02]  /*387f0*/  MOV R29, 0x3d4ccccd ;  /* 0x3d4ccccd001d7802 */ /* 0x000fe40000000f00 */
[----:B------:R-:W-:Y:S02]  /*38800*/  MOV R30, 0x3d4ccccd ;  /* 0x3d4ccccd001e7802 */ /* 0x000fe40000000f00 */
[----:B------:R-:W-:-:S07]  /*38810*/  MOV R31, 0x3d4ccccd ;  /* 0x3d4ccccd001f7802 */ /* 0x000fce0000000f00 */
.L_x_1518:
[C---:B0-----:R-:W-:Y:S01]  /*38820*/  LEA R33, R32.reuse, R1, 0x2 ;  /* 0x0000000120217211 */ /* 0x041fe200078e10ff */
[----:B------:R-:W-:-:S04]  /*38830*/  VIADD R32, R32, 0x8 ;  /* 0x0000000820207836 */ /* 0x000fc80000000000 */
[----:B------:R0:W-:Y:S01]  /*38840*/  STL.128 [R33], R28 ;  /* 0x0000001c21007387 */ /* 0x0001e20000100c00 */
[----:B------:R-:W-:-:S03]  /*38850*/  ISETP.NE.AND P0, PT, R32, R23, PT ;  /* 0x000000172000720c */ /* 0x000fc60003f05270 */
[----:B------:R0:W-:Y:S10]  /*38860*/  STL.128 [R33+0x10], R28 ;  /* 0x0000101c21007387 */ /* 0x0001f40000100c00 */
[----:B------:R-:W-:Y:S05]  /*38870*/  @P0 BRA `(.L_x_1518) ;  /* 0xfffffffc00e80947 */ /* 0x000fea000383ffff */
[----:B------:R-:W-:Y:S05]  /*38880*/  BSYNC.RECONVERGENT B0 ;  /* 0x0000000000007941 */ /* 0x000fea0003800200 */
.L_x_1517:
[----:B------:R-:W-:-:S07]  /*38890*/  MOV R32, R23 ;  /* 0x0000001700207202 */ /* 0x000fce0000000f00 */
.L_x_1516:
[----:B------:R-:W-:-:S13]  /*388a0*/  ISETP.NE.AND P0, PT, R21, RZ, PT ;  /* 0x000000ff1500720c */ /* 0x000fda0003f05270 */
[----:B------:R-:W-:Y:S05]  /*388b0*/  @!P0 BRA `(.L_x_1504) ;  /* 0x0000000000548947 */ /* 0x000fea0003800000 */
[----:B------:R-:W-:Y:S02]  /*388c0*/  ISETP.GE.U32.AND P0, PT, R50, 0x3, PT ;  /* 0x000000033200780c */ /* 0x000fe40003f06070 */
[----:B------:R-:W-:-:S11]  /*388d0*/  ISETP.NE.AND P1, PT, R22, RZ, PT ;  /* 0x000000ff1600720c */ /* 0x000fd60003f25270 */
[----:B0-----:R-:W-:Y:S02]  /*388e0*/  @P0 MOV R28, 0x3d4ccccd ;  /* 0x3d4ccccd001c0802 */ /* 0x001fe40000000f00 */
[C---:B------:R-:W-:Y:S02]  /*388f0*/  @P0 LEA R33, R32.reuse, R1, 0x2 ;  /* 0x0000000120210211 */ /* 0x040fe400078e10ff */
[-C--:B------:R-:W-:Y:S01]  /*38900*/  MOV R29, R28.reuse ;  /* 0x0000001c001d7202 */ /* 0x080fe20000000f00 */
[----:B------:R-:W-:Y:S01]  /*38910*/  IMAD.MOV.U32 R30, RZ, RZ, R28 ;  /* 0x000000ffff1e7224 */ /* 0x000fe200078e001c */
[----:B------:R-:W-:Y:S02]  /*38920*/  MOV R31, R28 ;  /* 0x0000001c001f7202 */ /* 0x000fe40000000f00 */
[----:B------:R-:W-:Y:S01]  /*38930*/  @P0 IADD3 R32, PT, PT, R32, 0x4, RZ ;  /* 0x0000000420200810 */ /* 0x000fe20007ffe0ff */
[----:B------:R1:W-:Y:S04]  /*38940*/  @P0 STL.64 [R33], R28 ;  /* 0x0000001c21000387 */ /* 0x0003e80000100a00 */
[----:B------:R1:W-:Y:S01]  /*38950*/  @P0 STL.64 [R33+0x8], R30 ;  /* 0x0000081e21000387 */ /* 0x0003e20000100a00 */
[----:B------:R-:W-:Y:S05]  /*38960*/  @!P1 BRA `(.L_x_1504) ;  /* 0x0000000000289947 */ /* 0x000fea0003800000 */
[----:B------:R-:W-:Y:S02]  /*38970*/  ISETP.NE.AND P1, PT, R22, 0x1, PT ;  /* 0x000000011600780c */ /* 0x000fe40003f25270 */
[----:B------:R-:W-:-:S11]  /*38980*/  LOP3.LUT P0, RZ, R6, 0x1, RZ, 0xc0, !PT ;  /* 0x0000000106ff7812 */ /* 0x000fd6000780c0ff */
[CC--:B-1----:R-:W-:Y:S01]  /*38990*/  @P1 LEA R31, R32.reuse, R1.reuse, 0x2 ;  /* 0x00000001201f1211 */ /* 0x0c2fe200078e10ff */
[----:B------:R-:W-:Y:S01]  /*389a0*/  @P1 VIADD R32, R32, 0x2 ;  /* 0x0000000220201836 */ /* 0x000fe20000000000 */
[----:B------:R-:W-:Y:S02]  /*389b0*/  @P1 MOV R28, 0x3d4ccccd ;  /* 0x3d4ccccd001c1802 */ /* 0x000fe40000000f00 */
[----:B------:R-:W-:Y:S02]  /*389c0*/  @P0 MOV R33, 0x3d4ccccd ;  /* 0x3d4ccccd00210802 */ /* 0x000fe40000000f00 */
[----:B------:R-:W-:Y:S02]  /*389d0*/  MOV R29, R28 ;  /* 0x0000001c001d7202 */ /* 0x000fe40000000f00 */
[----:B------:R-:W-:-:S03]  /*389e0*/  @P0 LEA R30, R32, R1, 0x2 ;  /* 0x00000001201e0211 */ /* 0x000fc600078e10ff */
[----:B------:R2:W-:Y:S04]  /*389f0*/  @P1 STL.64 [R31], R28 ;  /* 0x0000001c1f001387 */ /* 0x0005e80000100a00 */
[----:B------:R2:W-:Y:S02]  /*38a00*/  @P0 STL [R30], R33 ;  /* 0x000000211e000387 */ /* 0x0005e40000100800 */
.L_x_1504:
[----:B------:R-:W-:Y:S05]  /*38a10*/  BSYNC.RECONVERGENT B4 ;  /* 0x0000000000047941 */ /* 0x000fea0003800200 */
.L_x_1489:
[----:B------:R-:W5:Y:S01]  /*38a20*/  LDCU UR4, c[0x0][0x3bc] ;  /* 0x00007780ff0477ac */ /* 0x000f620008000800 */
[----:B012---:R-:W-:Y:S01]  /*38a30*/  HFMA2 R29, -RZ, RZ, 0, 0 ;  /* 0x00000000ff1d7431 */ /* 0x007fe200000001ff */
[----:B-----5:R-:W-:-:S09]  /*38a40*/  UISETP.GE.AND UP0, UPT, UR4, 0x10, UPT ;  /* 0x000000100400788c */ /* 0x020fd2000bf06270 */
[----:B------:R-:W-:Y:S05]  /*38a50*/  BRA.U !UP0, `(.L_x_1519) ;  /* 0x0000000108307547 */ /* 0x000fea000b800000 */
[----:B------:R-:W-:Y:S01]  /*38a60*/  BSSY.RECONVERGENT B0, `(.L_x_1520) ;  /* 0x000000a000007945 */ /* 0x000fe20003800200 */
[----:B---34-:R-:W-:-:S07]  /*38a70*/  IMAD.MOV.U32 R28, RZ, RZ, RZ ;  /* 0x000000ffff1c7224 */ /* 0x018fce00078e00ff */
.L_x_1521:
        /* <DEDUP_REMOVED lines=8> */
[----:B------:R-:W-:Y:S05]  /*38b00*/  BSYNC.RECONVERGENT B0 ;  /* 0x0000000000007941 */ /* 0x000fea0003800200 */
.L_x_1520:
[----:B0-----:R-:W-:-:S07]  /*38b10*/  MOV R29, R25 ;  /* 0x00000019001d7202 */ /* 0x001fce0000000f00 */
.L_x_1519:
[----:B------:R-:W-:Y:S01]  /*38b20*/  ISETP.NE.AND P0, PT, R20, RZ, PT ;  /* 0x000000ff1400720c */ /* 0x000fe20003f05270 */
[----:B------:R-:W-:-:S12]  /*38b30*/  BSSY.RECONVERGENT B0, `(.L_x_1488) ;  /* 0x0000016000007945 */ /* 0x000fd80003800200 */
[----:B------:R-:W-:Y:S05]  /*38b40*/  @!P0 BRA `(.L_x_1522) ;  /* 0x0000000000508947 */ /* 0x000fea0003800000 */
[----:B------:R-:W-:Y:S02]  /*38b50*/  ISETP.GE.U32.AND P0, PT, R49, 0x7, PT ;  /* 0x000000073100780c */ /* 0x000fe40003f06070 */
[----:B------:R-:W-:-:S11]  /*38b60*/  ISETP.NE.AND P1, PT, R21, RZ, PT ;  /* 0x000000ff1500720c */ /* 0x000fd60003f25270 */
[C---:B---34-:R-:W-:Y:S01]  /*38b70*/  @P0 LEA R28, R29.reuse, R46, 0x2 ;  /* 0x0000002e1d1c0211 */ /* 0x058fe200078e10ff */
[----:B------:R-:W-:-:S04]  /*38b80*/  @P0 VIADD R29, R29, 0x8 ;  /* 0x000000081d1d0836 */ /* 0x000fc80000000000 */
        /* <DEDUP_REMOVED lines=9> */
[----:B-1----:R-:W-:Y:S02]  /*38c20*/  LEA R28, R29, R46, 0x2 ;  /* 0x0000002e1d1c7211 */ /* 0x002fe400078e10ff */
[----:B------:R-:W-:-:S03]  /*38c30*/  ISETP.NE.AND P0, PT, R22, 0x1, PT ;  /* 0x000000011600780c */ /* 0x000fc60003f05270 */
[----:B------:R2:W-:Y:S10]  /*38c40*/  STL [R28], RZ ;  /* 0x000000ff1c007387 */ /* 0x0005f40000100800 */
[----:B--2---:R-:W-:Y:S05]  /*38c50*/  @!P0 BRA `(.L_x_1522) ;  /* 0x00000000000c8947 */ /* 0x004fea0003800000 */
[----:B------:R-:W-:Y:S01]  /*38c60*/  ISETP.NE.AND P0, PT, R22, 0x2, PT ;  /* 0x000000021600780c */ /* 0x000fe20003f05270 */
[----:B------:R2:W-:-:S12]  /*38c70*/  STL [R28+0x4], RZ ;  /* 0x000004ff1c007387 */ /* 0x0005d80000100800 */
[----:B------:R2:W-:Y:S02]  /*38c80*/  @P0 STL [R28+0x8], RZ ;  /* 0x000008ff1c000387 */ /* 0x0005e40000100800 */
.L_x_1522:
[----:B------:R-:W-:Y:S05]  /*38c90*/  BSYNC.RECONVERGENT B0 ;  /* 0x0000000000007941 */ /* 0x000fea0003800200 */
.L_x_1488:
[----:B------:R-:W-:Y:S01]  /*38ca0*/  ISETP.GE.AND P0, PT, R2, 0x1, PT ;  /* 0x000000010200780c */ /* 0x000fe20003f06270 */
[----:B------:R-:W-:-:S12]  /*38cb0*/  BSSY.RECONVERGENT B0, `(.L_x_1523) ;  /* 0x000005f000007945 */ /* 0x000fd80003800200 */
[----:B------:R-:W-:Y:S05]  /*38cc0*/  @!P0 BRA `(.L_x_1524) ;  /* 0x0000000400748947 */ /* 0x000fea0003800000 */
[----:B------:R-:W-:Y:S01]  /*38cd0*/  ISETP.GE.U32.AND P0, PT, R2, 0x4, PT ;  /* 0x000000040200780c */ /* 0x000fe20003f06070 */
[----:B------:R-:W-:Y:S01]  /*38ce0*/  BSSY.RECONVERGENT B1, `(.L_x_1525) ;  /* 0x0000032000017945 */ /* 0x000fe20003800200 */
[----:B01234-:R-:W-:-:S11]  /*38cf0*/  HFMA2 R28, -RZ, RZ, 0, 0 ;  /* 0x00000000ff1c7431 */ /* 0x01ffd600000001ff */
[----:B------:R-:W-:Y:S05]  /*38d00*/  @!P0 BRA `(.L_x_1526) ;  /* 0x0000000000bc8947 */ /* 0x000fea0003800000 */
[----:B------:R-:W-:Y:S01]  /*38d10*/  BSSY.RECONVERGENT B4, `(.L_x_1527) ;  /* 0x000002d000047945 */ /* 0x000fe20003800200 */
[----:B------:R-:W-:-:S07]  /*38d20*/  IMAD.MOV.U32 R28, RZ, RZ, RZ ;  /* 0x000000ffff1c7224 */ /* 0x000fce00078e00ff */
.L_x_1530:
[----:B------:R-:W-:-:S05]  /*38d30*/  LEA R33, R28, R1, 0x2 ;  /* 0x000000011c217211 */ /* 0x000fca00078e10ff */
        /* <DEDUP_REMOVED lines=40> */
.L_x_1529:
[----:B------:R-:W-:Y:S05]  /*38fc0*/  BSYNC.RECONVERGENT B5 ;  /* 0x0000000000057941 */ /* 0x000fea0003800200 */
.L_x_1528:
[----:B------:R-:W-:Y:S05]  /*38fd0*/  @P1 BRA `(.L_x_1530) ;  /* 0xfffffffc00541947 */ /* 0x000fea000383ffff */
[----:B------:R-:W-:Y:S05]  /*38fe0*/  BSYNC.RECONVERGENT B4 ;  /* 0x0000000000047941 */ /* 0x000fea0003800200 */
.L_x_1527:
[----:B------:R-:W-:-:S07]  /*38ff0*/  MOV R28, R27 ;  /* 0x0000001b001c7202 */ /* 0x000fce0000000f00 */
.L_x_1526:
[----:B------:R-:W-:Y:S05]  /*39000*/  BSYNC.RECONVERGENT B1 ;  /* 0x0000000000017941 */ /* 0x000fea0003800200 */
.L_x_1525:
        /* <DEDUP_REMOVED lines=9> */
[----:B------:R-:W-:Y:S01]  /*390a0*/  IADD3 R29, PT, PT, R29, -0x1, RZ ;  /* 0xffffffff1d1d7810 */ /* 0x000fe20007ffe0ff */
[----:B------:R-:W2:Y:S03]  /*390b0*/  LDL R28, [R30+0x1e90] ;  /* 0x001e90001e1c7983 */ /* 0x000ea60000100800 */
[----:B------:R-:W-:-:S05]  /*390c0*/  LEA R29, R29, R46, 0x2 ;  /* 0x0000002e1d1d7211 */ /* 0x000fca00078e10ff */
[----:B------:R-:W2:Y:S02]  /*390d0*/  LDL R31, [R29] ;  /* 0x000000001d1f7983 */ /* 0x000ea40000100800 */
[----:B--2---:R-:W-:-:S05]  /*390e0*/  FADD R28, R28, R31 ;  /* 0x0000001f1c1c7221 */ /* 0x004fca0000000000 */
[----:B------:R0:W-:Y:S02]  /*390f0*/  STL [R29], R28 ;  /* 0x0000001c1d007387 */ /* 0x0001e40000100800 */
.L_x_1532:
[----:B------:R-:W-:Y:S05]  /*39100*/  BSYNC.RECONVERGENT B1 ;  /* 0x0000000000017941 */ /* 0x000fea0003800200 */
.L_x_1531:
[----:B------:R-:W-:Y:S05]  /*39110*/  @!P1 BRA `(.L_x_1524) ;  /* 0x0000000000609947 */ /* 0x000fea0003800000 */
[----:B0-----:R-:W2:Y:S01]  /*39120*/  LDL R29, [R30+0x1f14] ;  /* 0x001f14001e1d7983 */ /* 0x001ea20000100800 */
[----:B------:R-:W-:Y:S01]  /*39130*/  BSSY.RECONVERGENT B1, `(.L_x_1533) ;  /* 0x000000b000017945 */ /* 0x000fe20003800200 */
[----:B------:R-:W-:Y:S02]  /*39140*/  ISETP.NE.AND P1, PT, R26, 0x2, PT ;  /* 0x000000021a00780c */ /* 0x000fe40003f25270 */
[----:B--2---:R-:W-:-:S04]  /*39150*/  ISETP.GT.AND P0, PT, R29, R6, PT ;  /* 0x000000061d00720c */ /* 0x004fc80003f04270 */
[----:B------:R-:W-:-:S13]  /*39160*/  ISETP.LT.OR P0, PT, R29, 0x1, P0 ;  /* 0x000000011d00780c */ /* 0x000fda0000701670 */
[----:B------:R-:W-:Y:S05]  /*39170*/  @P0 BRA `(.L_x_1534) ;  /* 0x0000000000180947 */ /* 0x000fea0003800000 */
[----:B------:R-:W-:Y:S01]  /*39180*/  VIADD R29, R29, 0xffffffff ;  /* 0xffffffff1d1d7836 */ /* 0x000fe20000000000 */
[----:B------:R-:W2:Y:S04]  /*39190*/  LDL R28, [R30+0x1e94] ;  /* 0x001e94001e1c7983 */ /* 0x000ea80000100800 */
[----:B------:R-:W-:-:S05]  /*391a0*/  LEA R29, R29, R46, 0x2 ;  /* 0x0000002e1d1d7211 */ /* 0x000fca00078e10ff */
[----:B------:R-:W2:Y:S02]  /*391b0*/  LDL R31, [R29] ;  /* 0x000000001d1f7983 */ /* 0x000ea40000100800 */
[----:B--2---:R-:W-:-:S05]  /*391c0*/  FADD R28, R28, R31 ;  /* 0x0000001f1c1c7221 */ /* 0x004fca0000000000 */
[----:B------:R0:W-:Y:S02]  /*391d0*/  STL [R29], R28 ;  /* 0x0000001c1d007387 */ /* 0x0001e40000100800 */
.L_x_1534:
[----:B------:R-:W-:Y:S05]  /*391e0*/  BSYNC.RECONVERGENT B1 ;  /* 0x0000000000017941 */ /* 0x000fea0003800200 */
.L_x_1533:
[----:B------:R-:W-:Y:S05]  /*391f0*/  @!P1 BRA `(.L_x_1524) ;  /* 0x0000000000289947 */ /* 0x000fea0003800000 */
[----:B0-----:R-:W2:Y:S02]  /*39200*/  LDL R29, [R30+0x1f18] ;  /* 0x001f18001e1d7983 */ /* 0x001ea40000100800 */
        /* <DEDUP_REMOVED lines=9> */
.L_x_1524:
[----:B------:R-:W-:Y:S05]  /*392a0*/  BSYNC.RECONVERGENT B0 ;  /* 0x0000000000007941 */ /* 0x000fea0003800200 */
.L_x_1523:
[----:B0-----:R-:W-:Y:S02]  /*392b0*/  HFMA2 R29, -RZ, RZ, 0.96630859375, -0.0022525787353515625 ;  /* 0x3bbb989dff1d7431 */ /* 0x001fe400000001ff */
[----:B-1234-:R-:W-:Y:S01]  /*392c0*/  FMUL R28, R10, R73 ;  /* 0x000000490a1c7220 */ /* 0x01efe20000400000 */
[----:B------:R-:W-:Y:S01]  /*392d0*/  IMAD.MOV.U32 R30, RZ, RZ, 0x437c0000 ;  /* 0x437c0000ff1e7424 */ /* 0x000fe200078e00ff */
[----:B------:R-:W-:Y:S02]  /*392e0*/  BSSY.RECONVERGENT B4, `(.L_x_1535) ;  /* 0x0000019000047945 */ /* 0x000fe40003800200 */
[----:B------:R-:W-:-:S04]  /*392f0*/  FMUL R28, R28, 6 ;  /* 0x40c000001c1c7820 */ /* 0x000fc80000400000 */
[----:B------:R-:W-:-:S04]  /*39300*/  FFMA.SAT R29, R28, R29, 0.5 ;  /* 0x3f0000001c1d7423 */ /* 0x000fc8000000201d */
[----:B------:R-:W-:Y:S02]  /*39310*/  FFMA.RM R29, R29, R30, 12582913 ;  /* 0x4b4000011d1d7423 */ /* 0x000fe4000000401e */
[----:B------:R-:W0:Y:S02]  /*39320*/  MUFU.RCP R30, R53 ;  /* 0x00000035001e7308 */ /* 0x000e240000001000 */
[C---:B------:R-:W-:Y:S01]  /*39330*/  FADD R31, R29.reuse, -12583039 ;  /* 0xcb40007f1d1f7421 */ /* 0x040fe20000000000 */
[----:B------:R-:W-:-:S03]  /*39340*/  SHF.L.U32 R29, R29, 0x17, RZ ;  /* 0x000000171d1d7819 */ /* 0x000fc600000006ff */
[----:B------:R-:W-:-:S04]  /*39350*/  FFMA R31, R28, 1.4426950216293334961, -R31 ;  /* 0x3fb8aa3b1c1f7823 */ /* 0x000fc8000000081f */
[----:B------:R-:W-:-:S04]  /*39360*/  FFMA R31, R28, 1.925963033500011079e-08, R31 ;  /* 0x32a570601c1f7823 */ /* 0x000fc8000000001f */
[----:B------:R-:W1:Y:S01]  /*39370*/  MUFU.EX2 R28, R31 ;  /* 0x0000001f001c7308 */ /* 0x000e620000000800 */
[----:B0-----:R-:W-:-:S04]  /*39380*/  FFMA R37, -R53, R30, 1 ;  /* 0x3f80000035257423 */ /* 0x001fc8000000011e */
[----:B------:R-:W-:Y:S01]  /*39390*/  FFMA R37, R30, R37, R30 ;  /* 0x000000251e257223 */ /* 0x000fe2000000001e */
[----:B-1----:R-:W-:-:S04]  /*393a0*/  FMUL R29, R29, R28 ;  /* 0x0000001c1d1d7220 */ /* 0x002fc80000400000 */
[----:B------:R-:W-:-:S05]  /*393b0*/  FMUL R36, R0, R29 ;  /* 0x0000001d00247220 */ /* 0x000fca0000400000 */
        /* <DEDUP_REMOVED lines=9> */
[----:B------:R-:W-:Y:S05]  /*39450*/  CALL.REL.NOINC `($__internal_1_$__cuda_sm3x_div_rn_noftz_f32_slowpath) ;  /* 0x00000090001c7944 */ /* 0x000fea0003c00000 */
[----:B------:R-:W-:-:S07]  /*39460*/  MOV R37, R34 ;  /* 0x0000002200257202 */ /* 0x000fce0000000f00 */
.L_x_1536:
[----:B------:R-:W-:Y:S05]  /*39470*/  BSYNC.RECONVERGENT B4 ;  /* 0x0000000000047941 */ /* 0x000fea0003800200 */
.L_x_1535:
[----:B------:R-:W-:Y:S01]  /*39480*/  BSSY.RECONVERGENT B0, `(.L_x_1537) ;  /* 0x0000028000007945 */ /* 0x000fe20003800200 */
[----:B------:R-:W-:-:S07]  /*39490*/  IMAD.MOV.U32 R38, RZ, RZ, RZ ;  /* 0x000000ffff267224 */ /* 0x000fce00078e00ff */
.L_x_1538:
[C---:B0-----:R-:W-:Y:S02]  /*394a0*/  IADD3 R30, PT, PT, R38.reuse, 0x1, RZ ;  /* 0x00000001261e7810 */ /* 0x041fe40007ffe0ff */
[C---:B------:R-:W-:Y:S02]  /*394b0*/  IADD3 R32, PT, PT, R38.reuse, 0x2, RZ ;  /* 0x0000000226207810 */ /* 0x040fe40007ffe0ff */
[----:B------:R-:W-:Y:S02]  /*394c0*/  IADD3 R34, PT, PT, R38, 0x3, RZ ;  /* 0x0000000326227810 */ /* 0x000fe40007ffe0ff */
[----:B------:R-:W-:Y:S02]  /*394d0*/  I2FP.F32.U32 R28, R38 ;  /* 0x00000026001c7245 */ /* 0x000fe40000201000 */
[----:B------:R-:W-:Y:S02]  /*394e0*/  I2FP.F32.U32 R30, R30 ;  /* 0x0000001e001e7245 */ /* 0x000fe40000201000 */
[----:B------:R-:W-:Y:S01]  /*394f0*/  I2FP.F32.U32 R32, R32 ;  /* 0x0000002000207245 */ /* 0x000fe20000201000 */
[-C--:B------:R-:W-:Y:S01]  /*39500*/  FFMA R28, R28, R37.reuse, RZ ;  /* 0x000000251c1c7223 */ /* 0x080fe200000000ff */
[----:B------:R-:W-:Y:S01]  /*39510*/  I2FP.F32.U32 R34, R34 ;  /* 0x0000002200227245 */ /* 0x000fe20000201000 */
[----:B------:R-:W-:Y:S01]  /*39520*/  FFMA R29, R30, R37, RZ ;  /* 0x000000251e1d7223 */ /* 0x000fe200000000ff */
[----:B------:R-:W-:Y:S01]  /*39530*/  LEA R40, R38, R1, 0x2 ;  /* 0x0000000126287211 */ /* 0x000fe200078e10ff */
[-C--:B------:R-:W-:Y:S01]  /*39540*/  FFMA R30, R32, R37.reuse, RZ ;  /* 0x00000025201e7223 */ /* 0x080fe200000000ff */
[C---:B------:R-:W-:Y:S01]  /*39550*/  FADD R33, -R7.reuse, R28 ;  /* 0x0000001c07217221 */ /* 0x040fe20000000100 */
[----:B------:R-:W-:Y:S01]  /*39560*/  FFMA R31, R34, R37, RZ ;  /* 0x00000025221f7223 */ /* 0x000fe200000000ff */
[C---:B------:R-:W-:Y:S01]  /*39570*/  FADD R34, -R7.reuse, R29 ;  /* 0x0000001d07227221 */ /* 0x040fe20000000100 */
[C---:B------:R-:W-:Y:S01]  /*39580*/  FADD R35, -R7.reuse, R30 ;  /* 0x0000001e07237221 */ /* 0x040fe20000000100 */
[C---:B------:R-:W-:Y:S01]  /*39590*/  FADD R41, R7.reuse, -R28 ;  /* 0x8000001c07297221 */ /* 0x040fe20000000000 */
[C---:B------:R-:W-:Y:S01]  /*395a0*/  FADD R39, -R7.reuse, R31 ;  /* 0x0000001f07277221 */ /* 0x040fe20000000100 */
[C---:B------:R-:W-:Y:S01]  /*395b0*/  FADD R42, R7.reuse, -R29 ;  /* 0x8000001d072a7221 */ /* 0x040fe20000000000 */
[C---:B------:R-:W-:Y:S01]  /*395c0*/  FADD R43, R7.reuse, -R30 ;  /* 0x8000001e072b7221 */ /* 0x040fe20000000000 */
[----:B------:R-:W-:Y:S01]  /*395d0*/  FADD R77, R7, -R31 ;  /* 0x8000001f074d7221 */ /* 0x000fe20000000000 */
[----:B------:R-:W-:Y:S01]  /*395e0*/  FMNMX R32, RZ, R33, !PT ;  /* 0x00000021ff207209 */ /* 0x000fe20007800000 */
[----:B------:R0:W-:Y:S01]  /*395f0*/  STL.64 [R40+0x400], R28 ;  /* 0x0004001c28007387 */ /* 0x0001e20000100a00 */
[----:B------:R-:W-:-:S02]  /*39600*/  FMNMX R33, RZ, R34, !PT ;  /* 0x00000022ff217209 */ /* 0x000fc40007800000 */
[----:B------:R-:W-:Y:S01]  /*39610*/  FMNMX R34, RZ, R35, !PT ;  /* 0x00000023ff227209 */ /* 0x000fe20007800000 */
[----:B------:R0:W-:Y:S01]  /*39620*/  STL.64 [R40+0x408], R30 ;  /* 0x0004081e28007387 */ /* 0x0001e20000100a00 */
[----:B------:R-:W-:Y:S01]  /*39630*/  FMNMX R35, RZ, R39, !PT ;  /* 0x00000027ff237209 */ /* 0x000fe20007800000 */
[----:B------:R-:W-:Y:S01]  /*39640*/  IMAD.MOV.U32 R39, RZ, RZ, R38 ;  /* 0x000000ffff277224 */ /* 0x000fe200078e0026 */
        /* <DEDUP_REMOVED lines=11> */
[----:B------:R-:W-:Y:S05]  /*39700*/  BSYNC.RECONVERGENT B0 ;  /* 0x0000000000007941 */ /* 0x000fea0003800200 */
.L_x_1537:
[----:B------:R-:W-:Y:S01]  /*39710*/  ISETP.NE.AND P0, PT, R61, RZ, PT ;  /* 0x000000ff3d00720c */ /* 0x000fe20003f05270 */
[----:B------:R-:W-:Y:S03]  /*39720*/  BSSY.RECONVERGENT B0, `(.L_x_1539) ;  /* 0x0000021000007945 */ /* 0x000fe60003800200 */
[----:B------:R-:W-:-:S09]  /*39730*/  P2R R80, PR, RZ, 0x1 ;  /* 0x00000001ff507803 */ /* 0x000fd20000000000 */
        /* <DEDUP_REMOVED lines=31> */
.L_x_1540:
[----:B------:R-:W-:Y:S05]  /*39930*/  BSYNC.RECONVERGENT B0 ;  /* 0x0000000000007941 */ /* 0x000fea0003800200 */
.L_x_1539:
[----:B------:R-:W4:Y:S02]  /*39940*/  LDCU UR4, c[0x0][0x3bc] ;  /* 0x00007780ff0477ac */ /* 0x000f240008000800 */
[----:B----4-:R-:W-:-:S09]  /*39950*/  UISETP.GE.AND UP0, UPT, UR4, 0x1, UPT ;  /* 0x000000010400788c */ /* 0x010fd2000bf06270 */
[----:B------:R-:W-:Y:S05]  /*39960*/  BRA.U !UP0, `(.L_x_1541) ;  /* 0x0000008108947547 */ /* 0x000fea000b800000 */
[----:B0123--:R-:W-:Y:S01]  /*39970*/  FADD R28, -R7, R36 ;  /* 0x00000024071c7221 */ /* 0x00ffe20000000100 */
[----:B------:R-:W-:Y:S01]  /*39980*/  BSSY.RECONVERGENT B4, `(.L_x_1541) ;  /* 0x0000823000047945 */ /* 0x000fe20003800200 */
[----:B------:R-:W-:Y:S01]  /*39990*/  FMUL R77, R10, R10 ;  /* 0x0000000a0a4d7220 */ /* 0x000fe20000400000 */
[----:B------:R-:W-:Y:S01]  /*399a0*/  FMUL R43, R37, R37 ;  /* 0x00000025252b7220 */ /* 0x000fe20000400000 */
[----:B------:R-:W-:Y:S02]  /*399b0*/  MOV R79, R6 ;  /* 0x00000006004f7202 */ /* 0x000fe40000000f00 */
[----:B------:R-:W-:-:S04]  /*399c0*/  FMNMX R28, RZ, R28, !PT ;  /* 0x0000001cff1c7209 */ /* 0x000fc80007800000 */
[----:B------:R-:W-:-:S07]  /*399d0*/  FSEL R78, R28, RZ, P6 ;  /* 0x000000ff1c4e7208 */ /* 0x000fce0003000000 */
.L_x_1786:
[----:B------:R-:W-:Y:S01]  /*399e0*/  IMAD.MOV.U32 R42, RZ, RZ, R79 ;  /* 0x000000ffff2a7224 */ /* 0x000fe200078e004f */
[----:B------:R-:W-:Y:S01]  /*399f0*/  IADD3 R79, PT, PT, R79, -0x1, RZ ;  /* 0xffffffff4f4f7810 */ /* 0x000fe20007ffe0ff */
[----:B0-2---:R0:W5:Y:S03]  /*39a00*/  LDL R33, [R1+0x5ec] ;  /* 0x0005ec0001217983 */ /* 0x0051660000100800 */
[----:B------:R-:W-:-:S06]  /*39a10*/  LEA R91, R79, R1, 0x2 ;  /* 0x000000014f5b7211 */ /* 0x000fcc00078e10ff */
[----:B------:R-:W5:Y:S01]  /*39a20*/  LDL R91, [R91] ;  /* 0x000000005b5b7983 */ /* 0x000f620000100800 */
[----:B------:R-:W-:Y:S01]  /*39a30*/  HFMA2 R94, -RZ, RZ, 0, 5.9604644775390625e-08 ;  /* 0x00000001ff5e7431 */ /* 0x000fe200000001ff */
[----:B01-34-:R-:W-:Y:S06]  /*39a40*/  BSSY.RECONVERGENT B5, `(.L_x_1542) ;  /* 0x00000c5000057945 */ /* 0x01bfec0003800200 */
.L_x_1559:
[----:B0-----:R-:W-:-:S05]  /*39a50*/  LEA R92, R94, R1, 0x2 ;  /* 0x000000015e5c7211 */ /* 0x001fca00078e10ff */
[----:B------:R-:W2:Y:S01]  /*39a60*/  LDL R28, [R92+0x400] ;  /* 0x000400005c1c7983 */ /* 0x000ea20000100800 */
[----:B------:R-:W0:Y:S01]  /*39a70*/  MUFU.RCP R32, R43 ;  /* 0x0000002b00207308 */ /* 0x000e220000001000 */
[----:B------:R-:W-:Y:S01]  /*39a80*/  BSSY.RECONVERGENT B6, `(.L_x_1543) ;  /* 0x000000e000067945 */ /* 0x000fe20003800200 */
[----:B0-----:R-:W-:-:S04]  /*39a90*/  FFMA R29, -R43, R32, 1 ;  /* 0x3f8000002b1d7423 */ /* 0x001fc80000000120 */
[----:B------:R-:W-:Y:S01]  /*39aa0*/  FFMA R32, R32, R29, R32 ;  /* 0x0000001d20207223 */ /* 0x000fe20000000020 */
[----:B--2---:R-:W-:-:S04]  /*39ab0*/  FMUL R30, R28, R28 ;  /* 0x0000001c1c1e7220 */ /* 0x004fc80000400000 */
[----:B------:R-:W-:-:S04]  /*39ac0*/  FMUL R89, R77, R30 ;  /* 0x0000001e4d597220 */ /* 0x000fc80000400000 */
        /* <DEDUP_REMOVED lines=9> */
.L_x_1544:
[----:B------:R-:W-:Y:S05]  /*39b60*/  BSYNC.RECONVERGENT B6 ;  /* 0x0000000000067941 */ /* 0x000fea0003800200 */
.L_x_1543:
        /* <DEDUP_REMOVED lines=13> */
.L_x_1546:
[----:B------:R-:W-:Y:S05]  /*39c40*/  BSYNC.RECONVERGENT B6 ;  /* 0x0000000000067941 */ /* 0x000fea0003800200 */
.L_x_1545:
        /* <DEDUP_REMOVED lines=23> */
[----:B------:R-:W-:Y:S01]  /*39dc0*/  FMUL R38, R77, R32 ;  /* 0x000000204d267220 */ /* 0x000fe20000400000 */
[----:B------:R-:W-:-:S03]  /*39dd0*/  FFMA R32, R34, R35, R34 ;  /* 0x0000002322207223 */ /* 0x000fc60000000022 */
[----:B------:R-:W0:Y:S01]  /*39de0*/  FCHK P0, R38, R43 ;  /* 0x0000002b26007302 */ /* 0x000e220000000000 */
[----:B------:R-:W-:-:S04]  /*39df0*/  FFMA R34, R32, R38, RZ ;  /* 0x0000002620227223 */ /* 0x000fc800000000ff */
[----:B------:R-:W-:-:S04]  /*39e00*/  FFMA R35, -R43, R34, R38 ;  /* 0x000000222b237223 */ /* 0x000fc80000000126 */
[----:B------:R-:W-:Y:S01]  /*39e10*/  FFMA R32, R32, R35, R34 ;  /* 0x0000002320207223 */ /* 0x000fe20000000022 */
[----:B01----:R-:W-:Y:S06]  /*39e20*/  @!P0 BRA `(.L_x_1548) ;  /* 0x0000000000148947 */ /* 0x003fec0003800000 */
[----:B------:R-:W-:Y:S02]  /*39e30*/  MOV R89, R38 ;  /* 0x0000002600597202 */ /* 0x000fe40000000f00 */
[----:B------:R-:W-:Y:S02]  /*39e40*/  MOV R39, R43 ;  /* 0x0000002b00277202 */ /* 0x000fe40000000f00 */
[----:B------:R-:W-:-:S07]  /*39e50*/  MOV R38, 0x39e70 ;  /* 0x00039e7000267802 */ /* 0x000fce0000000f00 */
[----:B------:R-:W-:Y:S05]  /*39e60*/  CALL.REL.NOINC `($__internal_1_$__cuda_sm3x_div_rn_noftz_f32_slowpath) ;  /* 0x0000008400987944 */ /* 0x000fea0003c00000 */
[----:B------:R-:W-:-:S07]  /*39e70*/  IMAD.MOV.U32 R32, RZ, RZ, R34 ;  /* 0x000000ffff207224 */ /* 0x000fce00078e0022 */
.L_x_1548:
[----:B------:R-:W-:Y:S05]  /*39e80*/  BSYNC.RECONVERGENT B6 ;  /* 0x0000000000067941 */ /* 0x000fea0003800200 */
.L_x_1547:
        /* <DEDUP_REMOVED lines=13> */
.L_x_1550:
[----:B------:R-:W-:Y:S05]  /*39f60*/  BSYNC.RECONVERGENT B6 ;  /* 0x0000000000067941 */ /* 0x000fea0003800200 */
.L_x_1549:
        /* <DEDUP_REMOVED lines=16> */
[----:B------:R-:W-:Y:S01]  /*3a070*/  FMUL R89, R77, R28 ;  /* 0x0000001c4d597220 */ /* 0x000fe20000400000 */
        /* <DEDUP_REMOVED lines=12> */
[----:B-1----:R-:W-:Y:S05]  /*3a140*/  CALL.REL.NOINC `($__internal_1_$__cuda_sm3x_div_rn_noftz_f32_slowpath) ;  /* 0x0000008000e07944 */ /* 0x002fea0003c00000 */
[----:B------:R-:W-:-:S07]  /*3a150*/  MOV R28, R34 ;  /* 0x00000022001c7202 */ /* 0x000fce0000000f00 */
.L_x_1552:
[----:B------:R-:W-:Y:S05]  /*3a160*/  BSYNC.RECONVERGENT B6 ;  /* 0x0000000000067941 */ /* 0x000fea0003800200 */
.L_x_1551:
        /* <DEDUP_REMOVED lines=10> */
[----:B------:R-:W-:Y:S02]  /*3a210*/  MOV R39, R37 ;  /* 0x0000002500277202 */ /* 0x000fe40000000f00 */
[----:B------:R-:W-:-:S07]  /*3a220*/  MOV R38, 0x3a240 ;  /* 0x0003a24000267802 */ /* 0x000fce0000000f00 */
[----:B------:R-:W-:Y:S05]  /*3a230*/  CALL.REL.NOINC `($__internal_1_$__cuda_sm3x_div_rn_noftz_f32_slowpath) ;  /* 0x0000008000a47944 */ /* 0x000fea0003c00000 */
.L_x_1554:
[----:B------:R-:W-:Y:S05]  /*3a240*/  BSYNC.RECONVERGENT B6 ;  /* 0x0000000000067941 */ /* 0x000fea0003800200 */
.L_x_1553:
        /* <DEDUP_REMOVED lines=33> */
.L_x_1556:
[----:B------:R-:W-:Y:S05]  /*3a460*/  BSYNC.RECONVERGENT B6 ;  /* 0x0000000000067941 */ /* 0x000fea0003800200 */
.L_x_1555:
        /* <DEDUP_REMOVED lines=13> */
.L_x_1558:
[----:B------:R-:W-:Y:S05]  /*3a540*/  BSYNC.RECONVERGENT B6 ;  /* 0x0000000000067941 */ /* 0x000fea0003800200 */
.L_x_1557:
        /* <DEDUP_REMOVED lines=9> */
[----:B------:R-:W-:Y:S01]  /*3a5e0*/  FADD R41, -R34, -RZ ;  /* 0x800000ff22297221 */ /* 0x000fe20000000100 */
[C---:B------:R-:W-:Y:S01]  /*3a5f0*/  IADD3 R35, PT, PT, R94.reuse, 0x3, RZ ;  /* 0x000000035e237810 */ /* 0x040fe20007ffe0ff */
[----:B------:R-:W-:Y:S01]  /*3a600*/  FFMA R38, R31, R28, R38 ;  /* 0x0000001c1f267223 */ /* 0x000fe20000000026 */
[----:B------:R0:W-:Y:S01]  /*3a610*/  STL [R92+0xd8c], R29 ;  /* 0x000d8c1d5c007387 */ /* 0x0001e20000100800 */
[----:B------:R-:W-:-:S02]  /*3a620*/  IADD3 R94, PT, PT, R94, 0x4, RZ ;  /* 0x000000045e5e7810 */ /* 0x000fc40007ffe0ff */
[----:B------:R-:W-:Y:S01]  /*3a630*/  FFMA R31, R33, R34, R38 ;  /* 0x00000022211f7223 */ /* 0x000fe20000000026 */
[----:B------:R0:W-:Y:S01]  /*3a640*/  STL [R92+0xba8], R39 ;  /* 0x000ba8275c007387 */ /* 0x0001e20000100800 */
[----:B------:R-:W-:-:S03]  /*3a650*/  ISETP.NE.AND P0, PT, R35, R66, PT ;  /* 0x000000422300720c */ /* 0x000fc60003f05270 */
[----:B------:R0:W-:Y:S04]  /*3a660*/  STL [R92+0xf70], R41 ;  /* 0x000f70295c007387 */ /* 0x0001e80000100800 */
[----:B------:R0:W-:Y:S06]  /*3a670*/  STL [R92+0x1154], R31 ;  /* 0x0011541f5c007387 */ /* 0x0001ec0000100800 */
[----:B------:R-:W-:Y:S05]  /*3a680*/  @P0 BRA `(.L_x_1559) ;  /* 0xfffffff000f00947 */ /* 0x000fea000383ffff */
[----:B------:R-:W-:Y:S05]  /*3a690*/  BSYNC.RECONVERGENT B5 ;  /* 0x0000000000057941 */ /* 0x000fea0003800200 */
.L_x_1542:
[----:B------:R-:W-:Y:S01]  /*3a6a0*/  ISETP.NE.AND P4, PT, R65, RZ, PT ;  /* 0x000000ff4100720c */ /* 0x000fe20003f85270 */
[----:B------:R-:W-:-:S12]  /*3a6b0*/  BSSY.RECONVERGENT B5, `(.L_x_1560) ;  /* 0x0000096000057945 */ /* 0x000fd80003800200 */
[----:B------:R-:W-:Y:S05]  /*3a6c0*/  @!P4 BRA `(.L_x_1561) ;  /* 0x000000080050c947 */ /* 0x000fea0003800000 */
[----:B------:R-:W2:Y:S01]  /*3a6d0*/  LDL R28, [R92+0x410] ;  /* 0x000410005c1c7983 */ /* 0x000ea20000100800 */
[----:B------:R-:W0:Y:S01]  /*3a6e0*/  MUFU.RCP R34, R43 ;  /* 0x0000002b00227308 */ /* 0x000e220000001000 */
[----:B------:R-:W-:Y:S01]  /*3a6f0*/  BSSY.RECONVERGENT B6, `(.L_x_1562) ;  /* 0x000000e000067945 */ /* 0x000fe20003800200 */
[----:B0-----:R-:W-:Y:S01]  /*3a700*/  FFMA R29, -R43, R34, 1 ;  /* 0x3f8000002b1d7423 */ /* 0x001fe20000000122 */
[----:B--2---:R-:W-:-:S04]  /*3a710*/  FMUL R30, R28, R28 ;  /* 0x0000001c1c1e7220 */ /* 0x004fc80000400000 */
[----:B------:R-:W-:Y:S01]  /*3a720*/  FMUL R89, R77, R30 ;  /* 0x0000001e4d597220 */ /* 0x000fe20000400000 */
        /* <DEDUP_REMOVED lines=10> */
.L_x_1563:
[----:B------:R-:W-:Y:S05]  /*3a7d0*/  BSYNC.RECONVERGENT B6 ;  /* 0x0000000000067941 */ /* 0x000fea0003800200 */
.L_x_1562:
        /* <DEDUP_REMOVED lines=13> */
.L_x_1565:
[----:B------:R-:W-:Y:S05]  /*3a8b0*/  BSYNC.RECONVERGENT B6 ;  /* 0x0000000000067941 */ /* 0x000fea0003800200 */
.L_x_1564:
        /* <DEDUP_REMOVED lines=35> */
.L_x_1567:
[----:B------:R-:W-:Y:S05]  /*3aaf0*/  BSYNC.RECONVERGENT B6 ;  /* 0x0000000000067941 */ /* 0x000fea0003800200 */
.L_x_1566:
        /* <DEDUP_REMOVED lines=13> */
.L_x_1569:
[----:B------:R-:W-:Y:S05]  /*3abd0*/  BSYNC.RECONVERGENT B6 ;  /* 0x0000000000067941 */ /* 0x000fea0003800200 */
.L_x_1568:
        /* <DEDUP_REMOVED lines=35> */
.L_x_1571:
[----:B------:R-:W-:Y:S05]  /*3ae10*/  BSYNC.RECONVERGENT B6 ;  /* 0x0000000000067941 */ /* 0x000fea0003800200 */
.L_x_1570:
        /* <DEDUP_REMOVED lines=13> */
.L_x_1573:
[----:B------:R-:W-:Y:S05]  /*3aef0*/  BSYNC.RECONVERGENT B6 ;  /* 0x0000000000067941 */ /* 0x000fea0003800200 */
.L_x_1572:
        /* <DEDUP_REMOVED lines=17> */
.L_x_1561:
[----:B------:R-:W-:Y:S05]  /*3b010*/  BSYNC.RECONVERGENT B5 ;  /* 0x0000000000057941 */ /* 0x000fea0003800200 */
.L_x_1560:
[----:B------:R-:W2:Y:S04]  /*3b020*/  LDL R28, [R1+0xba0] ;  /* 0x000ba000011c7983 */ /* 0x000ea80000100800 */
[----:B01--4-:R-:W2:Y:S02]  /*3b030*/  LDL R29, [R1+0x114c] ;  /* 0x00114c00011d7983 */ /* 0x013ea40000100800 */
[----:B--2---:R-:W-:-:S05]  /*3b040*/  FFMA R28, -R4, R28, R29 ;  /* 0x0000001c041c7223 */ /* 0x004fca000000011d */
[----:B------:R0:W-:Y:S04]  /*3b050*/  STL [R1+0x114c], R28 ;  /* 0x00114c1c01007387 */ /* 0x0001e80000100800 */
[----:B------:R-:W2:Y:S04]  /*3b060*/  LDL R29, [R64+0xf68] ;  /* 0x000f6800401d7983 */ /* 0x000ea80000100800 */
[----:B---3--:R-:W2:Y:S01]  /*3b070*/  LDL R31, [R64+0x114c] ;  /* 0x00114c00401f7983 */ /* 0x008ea20000100800 */
[----:B------:R-:W-:Y:S01]  /*3b080*/  HFMA2 R30, -RZ, RZ, 0, 0 ;  /* 0x00000000ff1e7431 */ /* 0x000fe200000001ff */
[----:B------:R-:W-:Y:S01]  /*3b090*/  BSSY.RECONVERGENT B0, `(.L_x_1574) ;  /* 0x0000027000007945 */ /* 0x000fe20003800200 */
[----:B--2---:R-:W-:-:S05]  /*3b0a0*/  FFMA R29, -R78, R29, R31 ;  /* 0x0000001d4e1d7223 */ /* 0x004fca000000011f */
[----:B------:R0:W-:Y:S02]  /*3b0b0*/  STL [R64+0x114c], R29 ;  /* 0x00114c1d40007387 */ /* 0x0001e40000100800 */
.L_x_1575:
[----:B-1----:R-:W-:-:S05]  /*3b0c0*/  IMAD R92, R30, 0x4, R1 ;  /* 0x000000041e5c7824 */ /* 0x002fca00078e0201 */
[----:B0-----:R-:W2:Y:S04]  /*3b0d0*/  LDL R28, [R92+0xba0] ;  /* 0x000ba0005c1c7983 */ /* 0x001ea80000100800 */
        /* <DEDUP_REMOVED lines=34> */
[----:B------:R-:W-:Y:S05]  /*3b300*/  BSYNC.RECONVERGENT B0 ;  /* 0x0000000000007941 */ /* 0x000fea0003800200 */
.L_x_1574:
[----:B------:R-:W-:Y:S04]  /*3b310*/  BSSY.RECONVERGENT B0, `(.L_x_1576) ;  /* 0x000001d000007945 */ /* 0x000fe80003800200 */
[----:B------:R-:W-:Y:S05]  /*3b320*/  @!P4 BRA `(.L_x_1577) ;  /* 0x00000000006cc947 */ /* 0x000fea0003800000 */
[----:B-1----:R-:W2:Y:S04]  /*3b330*/  LDL R28, [R92+0xbb0] ;  /* 0x000bb0005c1c7983 */ /* 0x002ea80000100800 */
        /* <DEDUP_REMOVED lines=26> */
.L_x_1577:
[----:B------:R-:W-:Y:S05]  /*3b4e0*/  BSYNC.RECONVERGENT B0 ;  /* 0x0000000000007941 */ /* 0x000fea0003800200 */
.L_x_1576:
[----:B012---:R-:W2:Y:S04]  /*3b4f0*/  LDL R28, [R1+0x1514] ;  /* 0x00151400011c7983 */ /* 0x007ea80000100800 */
[----:B------:R-:W3:Y:S01]  /*3b500*/  LDL R89, [R1+0x16f8] ;  /* 0x0016f80001597983 */ /* 0x000ee20000100800 */
[----:B------:R-:W-:Y:S01]  /*3b510*/  BSSY.RECONVERGENT B5, `(.L_x_1578) ;  /* 0x000000c000057945 */ /* 0x000fe20003800200 */
[----:B--2---:R-:W0:Y:S08]  /*3b520*/  MUFU.RCP R29, R28 ;  /* 0x0000001c001d7308 */ /* 0x004e300000001000 */
        /* <DEDUP_REMOVED lines=10> */
.L_x_1579:
[----:B------:R-:W-:Y:S05]  /*3b5d0*/  BSYNC.RECONVERGENT B5 ;  /* 0x0000000000057941 */ /* 0x000fea0003800200 */
.L_x_1578:
        /* <DEDUP_REMOVED lines=15> */
.L_x_1581:
[----:B------:R-:W-:Y:S05]  /*3b6d0*/  BSYNC.RECONVERGENT B5 ;  /* 0x0000000000057941 */ /* 0x000fea0003800200 */
.L_x_1580:
[----:B------:R0:W-:Y:S01]  /*3b6e0*/  STL [R1+0x18dc], R30 ;  /* 0x0018dc1e01007387 */ /* 0x0001e20000100800 */
[----:B------:R-:W-:Y:S01]  /*3b6f0*/  BSSY.RECONVERGENT B5, `(.L_x_1582) ;  /* 0x00000b0000057945 */ /* 0x000fe20003800200 */
[----:B------:R-:W-:-:S07]  /*3b700*/  IMAD.MOV.U32 R93, RZ, RZ, 0x1 ;  /* 0x00000001ff5d7424 */ /* 0x000fce00078e00ff */
.L_x_1604:
[C---:B0-----:R-:W-:Y:S02]  /*3b710*/  LEA R30, R93.reuse, R1, 0x2 ;  /* 0x000000015d1e7211 */ /* 0x041fe400078e10ff */
[----:B------:R-:W-:-:S03]  /*3b720*/  LEA R92, R93, R16, 0x2 ;  /* 0x000000105d5c7211 */ /* 0x000fc600078e10ff */
[----:B------:R-:W2:Y:S04]  /*3b730*/  LDL R28, [R30+0x1514] ;  /* 0x001514001e1c7983 */ /* 0x000ea80000100800 */
[----:B------:R-:W2:Y:S04]  /*3b740*/  LDL R33, [R30+0x1330] ;  /* 0x001330001e217983 */ /* 0x000ea80000100800 */
[----:B------:R-:W2:Y:S01]  /*3b750*/  LDL R31, [R92+-0x4] ;  /* 0xfffffc005c1f7983 */ /* 0x000ea20000100800 */
[----:B------:R-:W-:Y:S01]  /*3b760*/  ISETP.NE.AND P0, PT, R93, R56, PT ;  /* 0x000000385d00720c */ /* 0x000fe20003f05270 */
[----:B------:R-:W-:Y:S01]  /*3b770*/  BSSY.RECONVERGENT B6, `(.L_x_1583) ;  /* 0x0000014000067945 */ /* 0x000fe20003800200 */
[----:B------:R-:W-:Y:S01]  /*3b780*/  MOV R29, R93 ;  /* 0x0000005d001d7202 */ /* 0x000fe20000000f00 */
[----:B--2---:R-:W-:Y:S01]  /*3b790*/  FFMA R28, -R33, R31, R28 ;  /* 0x0000001f211c7223 */ /* 0x004fe2000000011c */
[----:B------:R-:W-:-:S09]  /*3b7a0*/  HFMA2 R31, -RZ, RZ, 0, 0 ;  /* 0x00000000ff1f7431 */ /* 0x000fd200000001ff */
        /* <DEDUP_REMOVED lines=15> */
.L_x_1585:
[----:B------:R-:W-:Y:S05]  /*3b8a0*/  BSYNC.RECONVERGENT B7 ;  /* 0x0000000000077941 */ /* 0x000fea0003800200 */
.L_x_1584:
[----:B------:R-:W-:Y:S05]  /*3b8b0*/  BSYNC.RECONVERGENT B6 ;  /* 0x0000000000067941 */ /* 0x000fea0003800200 */
.L_x_1583:
        /* <DEDUP_REMOVED lines=18> */
.L_x_1587:
[----:B------:R-:W-:Y:S05]  /*3b9e0*/  BSYNC.RECONVERGENT B6 ;  /* 0x0000000000067941 */ /* 0x000fea0003800200 */
.L_x_1586:
[----:B------:R0:W-:Y:S04]  /*3b9f0*/  STL [R32], R91 ;  /* 0x0000005b20007387 */ /* 0x0001e80000100800 */
[----:B------:R-:W2:Y:S04]  /*3ba00*/  LDL R34, [R30+0x1518] ;  /* 0x001518001e227983 */ /* 0x000ea80000100800 */
[----:B------:R-:W2:Y:S01]  /*3ba10*/  LDL R33, [R30+0x1334] ;  /* 0x001334001e217983 */ /* 0x000ea20000100800 */
[----:B------:R-:W-:Y:S01]  /*3ba20*/  ISETP.NE.AND P0, PT, R93, R58, PT ;  /* 0x0000003a5d00720c */ /* 0x000fe20003f05270 */
[----:B------:R-:W-:Y:S01]  /*3ba30*/  BSSY.RECONVERGENT B6, `(.L_x_1588) ;  /* 0x0000013000067945 */ /* 0x000fe20003800200 */
[----:B------:R-:W-:-:S02]  /*3ba40*/  IMAD.MOV.U32 R28, RZ, RZ, RZ ;  /* 0x000000ffff1c7224 */ /* 0x000fc400078e00ff */
[----:B--2---:R-:W-:-:S09]  /*3ba50*/  FFMA R31, -R33, R31, R34 ;  /* 0x0000001f211f7223 */ /* 0x004fd20000000122 */
        /* <DEDUP_REMOVED lines=15> */
.L_x_1590:
[----:B------:R-:W-:Y:S05]  /*3bb50*/  BSYNC.RECONVERGENT B7 ;  /* 0x0000000000077941 */ /* 0x000fea0003800200 */
.L_x_1589:
[----:B------:R-:W-:Y:S05]  /*3bb60*/  BSYNC.RECONVERGENT B6 ;  /* 0x0000000000067941 */ /* 0x000fea0003800200 */
.L_x_1588:
        /* <DEDUP_REMOVED lines=16> */
.L_x_1592:
[----:B------:R-:W-:Y:S05]  /*3bc70*/  BSYNC.RECONVERGENT B6 ;  /* 0x0000000000067941 */ /* 0x000fea0003800200 */
.L_x_1591:
[----:B------:R0:W-:Y:S04]  /*3bc80*/  STL [R32+0x4], R33 ;  /* 0x0000042120007387 */ /* 0x0001e80000100800 */
        /* <DEDUP_REMOVED lines=20> */
.L_x_1596:
[----:B------:R-:W-:Y:S05]  /*3bdd0*/  BSYNC.RECONVERGENT B7 ;  /* 0x0000000000077941 */ /* 0x000fea0003800200 */
.L_x_1595:
[----:B------:R-:W-:-:S07]  /*3bde0*/  MOV R91, R34 ;  /* 0x00000022005b7202 */ /* 0x000fce0000000f00 */
.L_x_1594:
[----:B------:R-:W-:Y:S05]  /*3bdf0*/  BSYNC.RECONVERGENT B6 ;  /* 0x0000000000067941 */ /* 0x000fea0003800200 */
.L_x_1593:
        /* <DEDUP_REMOVED lines=16> */
.L_x_1598:
[----:B------:R-:W-:Y:S05]  /*3bf00*/  BSYNC.RECONVERGENT B6 ;  /* 0x0000000000067941 */ /* 0x000fea0003800200 */
.L_x_1597:
[----:B------:R0:W-:Y:S04]  /*3bf10*/  STL [R32+0x8], R33 ;  /* 0x0000082120007387 */ /* 0x0001e80000100800 */
[----:B------:R-:W2:Y:S04]  /*3bf20*/  LDL R35, [R30+0x1520] ;  /* 0x001520001e237983 */ /* 0x000ea80000100800 */
[----:B------:R-:W2:Y:S01]  /*3bf30*/  LDL R28, [R30+0x133c] ;  /* 0x00133c001e1c7983 */ /* 0x000ea20000100800 */
[----:B------:R-:W-:Y:S01]  /*3bf40*/  ISETP.NE.AND P0, PT, R93, R62, PT ;  /* 0x0000003e5d00720c */ /* 0x000fe20003f05270 */
[----:B------:R-:W-:Y:S01]  /*3bf50*/  BSSY.RECONVERGENT B6, `(.L_x_1599) ;  /* 0x0000013000067945 */ /* 0x000fe20003800200 */
[----:B------:R-:W-:-:S02]  /*3bf60*/  HFMA2 R31, -RZ, RZ, 0, 0 ;  /* 0x00000000ff1f7431 */ /* 0x000fc400000001ff */
        /* <DEDUP_REMOVED lines=16> */
.L_x_1601:
[----:B------:R-:W-:Y:S05]  /*3c070*/  BSYNC.RECONVERGENT B7 ;  /* 0x0000000000077941 */ /* 0x000fea0003800200 */
.L_x_1600:
[----:B------:R-:W-:Y:S05]  /*3c080*/  BSYNC.RECONVERGENT B6 ;  /* 0x0000000000067941 */ /* 0x000fea0003800200 */
.L_x_1599:
        /* <DEDUP_REMOVED lines=16> */
.L_x_1603:
[----:B------:R-:W-:Y:S05]  /*3c190*/  BSYNC.RECONVERGENT B6 ;  /* 0x0000000000067941 */ /* 0x000fea0003800200 */
.L_x_1602:
[----:B------:R1:W-:Y:S01]  /*3c1a0*/  STL [R32+0xc], R33 ;  /* 0x00000c2120007387 */ /* 0x0003e20000100800 */
[C---:B------:R-:W-:Y:S02]  /*3c1b0*/  IADD3 R35, PT, PT, R93.reuse, 0x3, RZ ;  /* 0x000000035d237810 */ /* 0x040fe40007ffe0ff */
[----:B------:R-:W-:Y:S02]  /*3c1c0*/  IADD3 R93, PT, PT, R93, 0x4, RZ ;  /* 0x000000045d5d7810 */ /* 0x000fe40007ffe0ff */
[----:B------:R-:W-:-:S13]  /*3c1d0*/  ISETP.NE.AND P0, PT, R35, R68, PT ;  /* 0x000000442300720c */ /* 0x000fda0003f05270 */
[----:B-1----:R-:W-:Y:S05]  /*3c1e0*/  @P0 BRA `(.L_x_1604) ;  /* 0xfffffff400480947 */ /* 0x002fea000383ffff */
[----:B------:R-:W-:Y:S05]  /*3c1f0*/  BSYNC.RECONVERGENT B5 ;  /* 0x0000000000057941 */ /* 0x000fea0003800200 */
.L_x_1582:
[----:B------:R-:W-:Y:S01]  /*3c200*/  ISETP.NE.AND P5, PT, R67, RZ, PT ;  /* 0x000000ff4300720c */ /* 0x000fe20003fa5270 */
[----:B------:R-:W-:-:S12]  /*3c210*/  BSSY.RECONVERGENT B5, `(.L_x_1605) ;  /* 0x0000086000057945 */ /* 0x000fd80003800200 */
[----:B------:R-:W-:Y:S05]  /*3c220*/  @!P5 BRA `(.L_x_1606) ;  /* 0x000000080010d947 */ /* 0x000fea0003800000 */
[----:B------:R-:W2:Y:S04]  /*3c230*/  LDL R35, [R30+0x1524] ;  /* 0x001524001e237983 */ /* 0x000ea80000100800 */
[----:B------:R-:W2:Y:S01]  /*3c240*/  LDL R28, [R30+0x1340] ;  /* 0x001340001e1c7983 */ /* 0x000ea20000100800 */
[----:B------:R-:W-:Y:S01]  /*3c250*/  ISETP.NE.AND P0, PT, R93, R56, PT ;  /* 0x000000385d00720c */ /* 0x000fe20003f05270 */
[----:B------:R-:W-:Y:S01]  /*3c260*/  BSSY.RECONVERGENT B6, `(.L_x_1607) ;  /* 0x0000013000067945 */ /* 0x000fe20003800200 */
[----:B------:R-:W-:Y:S02]  /*3c270*/  IMAD.MOV.U32 R91, RZ, RZ, RZ ;  /* 0x000000ffff5b7224 */ /* 0x000fe400078e00ff */
[----:B--2---:R-:W-:-:S09]  /*3c280*/  FFMA R31, -R28, R31, R35 ;  /* 0x0000001f1c1f7223 */ /* 0x004fd20000000123 */
        /* <DEDUP_REMOVED lines=14> */
.L_x_1610:
[----:B------:R-:W-:Y:S05]  /*3c370*/  BSYNC.RECONVERGENT B7 ;  /* 0x0000000000077941 */ /* 0x000fea0003800200 */
.L_x_1609:
[----:B------:R-:W-:-:S07]  /*3c380*/  MOV R91, R34 ;  /* 0x00000022005b7202 */ /* 0x000fce0000000f00 */
.L_x_1608:
[----:B------:R-:W-:Y:S05]  /*3c390*/  BSYNC.RECONVERGENT B6 ;  /* 0x0000000000067941 */ /* 0x000fea0003800200 */
.L_x_1607:
        /* <DEDUP_REMOVED lines=18> */
.L_x_1612:
[----:B------:R-:W-:Y:S05]  /*3c4c0*/  BSYNC.RECONVERGENT B6 ;  /* 0x0000000000067941 */ /* 0x000fea0003800200 */
.L_x_1611:
[----:B------:R0:W-:Y:S01]  /*3c4d0*/  STL [R32+0x10], R33 ;  /* 0x0000102120007387 */ /* 0x0001e20000100800 */
[----:B------:R-:W-:-:S13]  /*3c4e0*/  ISETP.NE.AND P0, PT, R28, RZ, PT ;  /* 0x000000ff1c00720c */ /* 0x000fda0003f05270 */
[----:B0-----:R-:W-:Y:S05]  /*3c4f0*/  @!P0 BRA `(.L_x_1606) ;  /* 0x00000004005c8947 */ /* 0x001fea0003800000 */
[----:B------:R-:W2:Y:S04]  /*3c500*/  LDL R35, [R30+0x1528] ;  /* 0x001528001e237983 */ /* 0x000ea80000100800 */
[----:B------:R-:W2:Y:S01]  /*3c510*/  LDL R28, [R30+0x1344] ;  /* 0x001344001e1c7983 */ /* 0x000ea20000100800 */
[----:B------:R-:W-:Y:S01]  /*3c520*/  IADD3 R34, PT, PT, R54, -0x7, RZ ;  /* 0xfffffff936227810 */ /* 0x000fe20007ffe0ff */
[----:B------:R-:W-:Y:S01]  /*3c530*/  BSSY.RECONVERGENT B6, `(.L_x_1613) ;  /* 0x0000014000067945 */ /* 0x000fe20003800200 */
[----:B------:R-:W-:Y:S02]  /*3c540*/  IMAD.MOV.U32 R31, RZ, RZ, RZ ;  /* 0x000000ffff1f7224 */ /* 0x000fe400078e00ff */
        /* <DEDUP_REMOVED lines=17> */
.L_x_1615:
[----:B------:R-:W-:Y:S05]  /*3c660*/  BSYNC.RECONVERGENT B7 ;  /* 0x0000000000077941 */ /* 0x000fea0003800200 */
.L_x_1614:
[----:B------:R-:W-:Y:S05]  /*3c670*/  BSYNC.RECONVERGENT B6 ;  /* 0x0000000000067941 */ /* 0x000fea0003800200 */
.L_x_1613:
        /* <DEDUP_REMOVED lines=18> */
.L_x_1617:
[----:B------:R-:W-:Y:S05]  /*3c7a0*/  BSYNC.RECONVERGENT B6 ;  /* 0x0000000000067941 */ /* 0x000fea0003800200 */
.L_x_1616:
[----:B------:R0:W-:Y:S01]  /*3c7b0*/  STL [R32+0x14], R33 ;  /* 0x0000142120007387 */ /* 0x0001e20000100800 */
[----:B------:R-:W-:-:S13]  /*3c7c0*/  ISETP.NE.AND P0, PT, R28, RZ, PT ;  /* 0x000000ff1c00720c */ /* 0x000fda0003f05270 */
[----:B0-----:R-:W-:Y:S05]  /*3c7d0*/  @!P0 BRA `(.L_x_1606) ;  /* 0x0000000000a48947 */ /* 0x001fea0003800000 */
[----:B------:R-:W2:Y:S04]  /*3c7e0*/  LDL R35, [R30+0x152c] ;  /* 0x00152c001e237983 */ /* 0x000ea80000100800 */
[----:B------:R-:W2:Y:S01]  /*3c7f0*/  LDL R28, [R30+0x1348] ;  /* 0x001348001e1c7983 */ /* 0x000ea20000100800 */
[----:B------:R-:W-:Y:S01]  /*3c800*/  IADD3 R34, PT, PT, R54, -0x8, RZ ;  /* 0xfffffff836227810 */ /* 0x000fe20007ffe0ff */
[----:B------:R-:W-:Y:S03]  /*3c810*/  BSSY.RECONVERGENT B6, `(.L_x_1618) ;  /* 0x0000014000067945 */ /* 0x000fe60003800200 */
[----:B------:R-:W-:Y:S01]  /*3c820*/  ISETP.NE.AND P0, PT, R29, R34, PT ;  /* 0x000000221d00720c */ /* 0x000fe20003f05270 */
[----:B------:R-:W-:-:S02]  /*3c830*/  IMAD.MOV.U32 R29, RZ, RZ, RZ ;  /* 0x000000ffff1d7224 */ /* 0x000fc400078e00ff */
        /* <DEDUP_REMOVED lines=16> */
.L_x_1620:
[----:B------:R-:W-:Y:S05]  /*3c940*/  BSYNC.RECONVERGENT B7 ;  /* 0x0000000000077941 */ /* 0x000fea0003800200 */
.L_x_1619:
[----:B------:R-:W-:Y:S05]  /*3c950*/  BSYNC.RECONVERGENT B6 ;  /* 0x0000000000067941 */ /* 0x000fea0003800200 */
.L_x_1618:
        /* <DEDUP_REMOVED lines=15> */
.L_x_1622:
[----:B------:R-:W-:Y:S05]  /*3ca50*/  BSYNC.RECONVERGENT B6 ;  /* 0x0000000000067941 */ /* 0x000fea0003800200 */
.L_x_1621:
[----:B------:R0:W-:Y:S02]  /*3ca60*/  STL [R32+0x18], R34 ;  /* 0x0000182220007387 */ /* 0x0001e40000100800 */
.L_x_1606:
[----:B------:R-:W-:Y:S05]  /*3ca70*/  BSYNC.RECONVERGENT B5 ;  /* 0x0000000000057941 */ /* 0x000fea0003800200 */
.L_x_1605:
[----:B------:R1:W-:Y:S04]  /*3ca80*/  STL [R1+0x7d0], R4 ;  /* 0x0007d00401007387 */ /* 0x0003e80000100800 */
[----:B------:R1:W-:Y:S04]  /*3ca90*/  STL [R57+0x7d0], R78 ;  /* 0x0007d04e39007387 */ /* 0x0003e80000100800 */
[----:B------:R-:W2:Y:S01]  /*3caa0*/  LDL R28, [R64+0x18dc] ;  /* 0x0018dc00401c7983 */ /* 0x000ea20000100800 */
[----:B------:R-:W-:Y:S01]  /*3cab0*/  BSSY.RECONVERGENT B0, `(.L_x_1623) ;  /* 0x0000016000007945 */ /* 0x000fe20003800200 */
[----:B------:R-:W-:-:S02]  /*3cac0*/  MOV R30, R58 ;  /* 0x0000003a001e7202 */ /* 0x000fc40000000f00 */
        /* <DEDUP_REMOVED lines=14> */
[----:B------:R-:W0:Y:S04]  /*3cbb0*/  @P0 LDL R29, [R71+0x18dc] ;  /* 0x0018dc00471d0983 */ /* 0x000e280000100800 */
[----:B------:R-:W0:Y:S02]  /*3cbc0*/  @P0 LDL R30, [R71+0x1ac0] ;  /* 0x001ac000471e0983 */ /* 0x000e240000100800 */
[----:B0-----:R-:W-:Y:S01]  /*3cbd0*/  @P0 FFMA R32, R28, -R30, R29 ;  /* 0x8000001e1c200223 */ /* 0x001fe2000000001d */
[----:B------:R-:W-:Y:S01]  /*3cbe0*/  IMAD.MOV.U32 R30, RZ, RZ, R62 ;  /* 0x000000ffff1e7224 */ /* 0x000fe200078e003e */
[----:B------:R-:W-:-:S03]  /*3cbf0*/  @P0 MOV R30, R59 ;  /* 0x0000003b001e0202 */ /* 0x000fc60000000f00 */
[----:B------:R3:W-:Y:S04]  /*3cc00*/  @P0 STL [R57+0x7c0], R32 ;  /* 0x0007c02039000387 */ /* 0x0007e80000100800 */
.L_x_1624:
[----:B------:R-:W-:Y:S05]  /*3cc10*/  BSYNC.RECONVERGENT B0 ;  /* 0x0000000000007941 */ /* 0x000fea0003800200 */
.L_x_1623:
[----:B------:R-:W-:Y:S01]  /*3cc20*/  BSSY.RECONVERGENT B0, `(.L_x_1625) ;  /* 0x000001c000007945 */ /* 0x000fe20003800200 */
.L_x_1626:
[----:B----4-:R-:W-:-:S05]  /*3cc30*/  LEA R33, R30, R1, 0x2 ;  /* 0x000000011e217211 */ /* 0x010fca00078e10ff */
[----:B-123--:R-:W2:Y:S04]  /*3cc40*/  LDL R28, [R33+0x18dc] ;  /* 0x0018dc00211c7983 */ /* 0x00eea80000100800 */
[----:B------:R-:W2:Y:S04]  /*3cc50*/  LDL R29, [R33+0x1ac0] ;  /* 0x001ac000211d7983 */ /* 0x000ea80000100800 */
[----:B------:R-:W2:Y:S01]  /*3cc60*/  LDL R31, [R33+0x7d8] ;  /* 0x0007d800211f7983 */ /* 0x000ea20000100800 */
[----:B0-----:R-:W-:-:S04]  /*3cc70*/  IADD3 R32, PT, PT, R30, -0x1, RZ ;  /* 0xffffffff1e207810 */ /* 0x001fc80007ffe0ff */
[----:B------:R-:W-:Y:S01]  /*3cc80*/  LEA R38, R32, R1, 0x2 ;  /* 0x0000000120267211 */ /* 0x000fe200078e10ff */
[----:B--2---:R-:W-:-:S05]  /*3cc90*/  FFMA R28, -R29, R31, R28 ;  /* 0x0000001f1d1c7223 */ /* 0x004fca000000011c */
        /* <DEDUP_REMOVED lines=13> */
[----:B0-----:R-:W2:Y:S04]  /*3cd70*/  LDL R28, [R34+0x18dc] ;  /* 0x0018dc00221c7983 */ /* 0x001ea80000100800 */
[----:B------:R-:W2:Y:S01]  /*3cd80*/  LDL R32, [R34+0x1ac0] ;  /* 0x001ac00022207983 */ /* 0x000ea20000100800 */
[C---:B------:R-:W-:Y:S02]  /*3cd90*/  ISETP.GT.AND P0, PT, R30.reuse, 0x3, PT ;  /* 0x000000031e00780c */ /* 0x040fe40003f04270 */
[----:B------:R-:W-:Y:S01]  /*3cda0*/  IADD3 R30, PT, PT, R30, -0x4, RZ ;  /* 0xfffffffc1e1e7810 */ /* 0x000fe20007ffe0ff */
[----:B--2---:R-:W-:-:S05]  /*3cdb0*/  FFMA R28, R31, -R32, R28 ;  /* 0x800000201f1c7223 */ /* 0x004fca000000001c */
[----:B------:R4:W-:Y:S05]  /*3cdc0*/  STL [R35+0x7d0], R28 ;  /* 0x0007d01c23007387 */ /* 0x0009ea0000100800 */
[----:B------:R-:W-:Y:S05]  /*3cdd0*/  @P0 BRA `(.L_x_1626) ;  /* 0xfffffffc00940947 */ /* 0x000fea000383ffff */
[----:B------:R-:W-:Y:S05]  /*3cde0*/  BSYNC.RECONVERGENT B0 ;  /* 0x0000000000007941 */ /* 0x000fea0003800200 */
.L_x_1625:
[----:B------:R-:W-:Y:S01]  /*3cdf0*/  HFMA2 R94, -RZ, RZ, 0, 0 ;  /* 0x00000000ff5e7431 */ /* 0x000fe200000001ff */
[----:B------:R-:W-:Y:S06]  /*3ce00*/  BSSY.RECONVERGENT B5, `(.L_x_1627) ;  /* 0x0000281000057945 */ /* 0x000fec0003800200 */
.L_x_1704:
[----:B0---4-:R-:W2:Y:S04]  /*3ce10*/  LDL R29, [R1+0x7d4] ;  /* 0x0007d400011d7983 */ /* 0x011ea80000100800 */
[----:B------:R-:W2:Y:S01]  /*3ce20*/  LDL R28, [R1+0x9bc] ;  /* 0x0009bc00011c7983 */ /* 0x000ea20000100800 */
[----:B------:R-:W-:Y:S01]  /*3ce30*/  BSSY.RELIABLE B0, `(.L_x_1628) ;  /* 0x000000d000007945 */ /* 0x000fe20003800100 */
[----:B--2---:R-:W-:-:S13]  /*3ce40*/  FSETP.GEU.AND P0, PT, R29, R28, PT ;  /* 0x0000001c1d00720b */ /* 0x004fda0003f0e000 */
[----:B------:R-:W-:Y:S05]  /*3ce50*/  @!P0 BRA `(.L_x_1629) ;  /* 0x0000000000288947 */ /* 0x000fea0003800000 */
[----:B------:R-:W-:-:S07]  /*3ce60*/  MOV R28, 0x1 ;  /* 0x00000001001c7802 */ /* 0x000fce0000000f00 */
.L_x_1631:
        /* <DEDUP_REMOVED lines=9> */
.L_x_1629:
[----:B------:R-:W-:Y:S05]  /*3cf00*/  BSYNC.RELIABLE B0 ;  /* 0x0000000000007941 */ /* 0x000fea0003800100 */
.L_x_1628:
[----:B------:R-:W-:Y:S01]  /*3cf10*/  HFMA2 R30, -RZ, RZ, 0, 5.9604644775390625e-08 ;  /* 0x00000001ff1e7431 */ /* 0x000fe200000001ff */
[----:B------:R-:W-:Y:S06]  /*3cf20*/  BSSY.RECONVERGENT B0, `(.L_x_1632) ;  /* 0x0000045000007945 */ /* 0x000fec0003800200 */
.L_x_1633:
[----:B------:R-:W-:-:S05]  /*3cf30*/  LEA R28, R30, R1, 0x2 ;  /* 0x000000011e1c7211 */ /* 0x000fca00078e10ff */
[----:B------:R-:W2:Y:S04]  /*3cf40*/  LDL R29, [R28+0x7d8] ;  /* 0x0007d8001c1d7983 */ /* 0x000ea80000100800 */
[----:B------:R-:W2:Y:S04]  /*3cf50*/  LDL R40, [R28+0x9c0] ;  /* 0x0009c0001c287983 */ /* 0x000ea80000100800 */
[----:B------:R-:W3:Y:S04]  /*3cf60*/  LDL R31, [R28+0x7d4] ;  /* 0x0007d4001c1f7983 */ /* 0x000ee80000100800 */
[----:B------:R-:W3:Y:S04]  /*3cf70*/  LDL R32, [R28+0x9bc] ;  /* 0x0009bc001c207983 */ /* 0x000ee80000100800 */
[----:B------:R-:W4:Y:S04]  /*3cf80*/  LDL R38, [R28+0x9b8] ;  /* 0x0009b8001c267983 */ /* 0x000f280000100800 */
[----:B------:R-:W5:Y:S04]  /*3cf90*/  LDL R34, [R28+0x7dc] ;  /* 0x0007dc001c227983 */ /* 0x000f680000100800 */
[----:B------:R-:W5:Y:S01]  /*3cfa0*/  LDL R97, [R28+0x9c4] ;  /* 0x0009c4001c617983 */ /* 0x000f620000100800 */
[----:B--2---:R-:W-:-:S03]  /*3cfb0*/  FSETP.GEU.AND P2, PT, R29, R40, PT ;  /* 0x000000281d00720b */ /* 0x004fc60003f4e000 */
[----:B------:R-:W4:Y:S10]  /*3cfc0*/  LDL R29, [R28+0x7d0] ;  /* 0x0007d0001c1d7983 */ /* 0x000f340000100800 */
[----:B------:R-:W2:Y:S04]  /*3cfd0*/  @P2 LDL R33, [R28+0xba4] ;  /* 0x000ba4001c212983 */ /* 0x000ea80000100800 */
[----:B------:R-:W3:Y:S04]  /*3cfe0*/  @P2 LDL R35, [R28+0xd88] ;  /* 0x000d88001c232983 */ /* 0x000ee80000100800 */
[----:B------:R-:W3:Y:S04]  /*3cff0*/  @P2 LDL R39, [R28+0xf6c] ;  /* 0x000f6c001c272983 */ /* 0x000ee80000100800 */
[----:B------:R-:W3:Y:S01]  /*3d000*/  @P2 LDL R41, [R28+0x1150] ;  /* 0x001150001c292983 */ /* 0x000ee20000100800 */
[----:B------:R-:W-:-:S02]  /*3d010*/  @!P2 MOV R81, 0x3f800000 ;  /* 0x3f8000000051a802 */ /* 0x000fc40000000f00 */
[----:B-----5:R-:W-:-:S13]  /*3d020*/  FSETP.GEU.AND P0, PT, R34, R97, PT ;  /* 0x000000612200720b */ /* 0x020fda0003f0e000 */
[----:B------:R-:W5:Y:S04]  /*3d030*/  @P0 LDL R89, [R28+0xba8] ;  /* 0x000ba8001c590983 */ /* 0x000f680000100800 */
[----:B------:R-:W5:Y:S04]  /*3d040*/  @P0 LDL R91, [R28+0xd8c] ;  /* 0x000d8c001c5b0983 */ /* 0x000f680000100800 */
[----:B------:R-:W5:Y:S04]  /*3d050*/  @P0 LDL R93, [R28+0xf70] ;  /* 0x000f70001c5d0983 */ /* 0x000f680000100800 */
[----:B------:R-:W5:Y:S01]  /*3d060*/  @P0 LDL R95, [R28+0x1154] ;  /* 0x001154001c5f0983 */ /* 0x000f620000100800 */
[----:B----4-:R-:W-:-:S03]  /*3d070*/  FSETP.GEU.AND P1, PT, R29, R38, PT ;  /* 0x000000261d00720b */ /* 0x010fc60003f2e000 */
[----:B--2---:R0:W-:Y:S04]  /*3d080*/  @P2 STL [R28+0x1334], R33 ;  /* 0x001334211c002387 */ /* 0x0041e80000100800 */
[----:B---3--:R-:W-:Y:S04]  /*3d090*/  @P2 STL [R28+0x1518], R35 ;  /* 0x001518231c002387 */ /* 0x008fe80000100800 */
[----:B------:R1:W-:Y:S04]  /*3d0a0*/  @P2 STL [R28+0x16fc], R39 ;  /* 0x0016fc271c002387 */ /* 0x0003e80000100800 */
[----:B------:R2:W-:Y:S04]  /*3d0b0*/  @P2 STL [R28+0x18e0], R41 ;  /* 0x0018e0291c002387 */ /* 0x0005e80000100800 */
[----:B------:R-:W-:Y:S04]  /*3d0c0*/  @!P2 STL [R28+0x18e0], R40 ;  /* 0x0018e0281c00a387 */ /* 0x000fe80000100800 */
[----:B------:R-:W-:Y:S04]  /*3d0d0*/  @!P2 STL [R28+0x1334], RZ ;  /* 0x001334ff1c00a387 */ /* 0x000fe80000100800 */
[----:B------:R-:W-:Y:S04]  /*3d0e0*/  @!P2 STL [R28+0x16fc], RZ ;  /* 0x0016fcff1c00a387 */ /* 0x000fe80000100800 */
[----:B------:R3:W-:Y:S01]  /*3d0f0*/  @!P2 STL [R28+0x1518], R81 ;  /* 0x001518511c00a387 */ /* 0x0007e20000100800 */
[----:B------:R-:W-:-:S03]  /*3d100*/  FSETP.GEU.AND P2, PT, R31, R32, PT ;  /* 0x000000201f00720b */ /* 0x000fc60003f4e000 */
[----:B------:R-:W4:Y:S04]  /*3d110*/  @P1 LDL R29, [R28+0xb9c] ;  /* 0x000b9c001c1d1983 */ /* 0x000f280000100800 */
[----:B------:R-:W4:Y:S04]  /*3d120*/  @P1 LDL R31, [R28+0xd80] ;  /* 0x000d80001c1f1983 */ /* 0x000f280000100800 */
[----:B0-----:R-:W4:Y:S04]  /*3d130*/  @P1 LDL R33, [R28+0xf64] ;  /* 0x000f64001c211983 */ /* 0x001f280000100800 */
[----:B-1----:R-:W4:Y:S04]  /*3d140*/  @P2 LDL R39, [R28+0xba0] ;  /* 0x000ba0001c272983 */ /* 0x002f280000100800 */
[----:B--2---:R-:W2:Y:S04]  /*3d150*/  @P2 LDL R41, [R28+0xd84] ;  /* 0x000d84001c292983 */ /* 0x004ea80000100800 */
[----:B---3--:R-:W3:Y:S04]  /*3d160*/  @P2 LDL R81, [R28+0xf68] ;  /* 0x000f68001c512983 */ /* 0x008ee80000100800 */
[----:B------:R-:W3:Y:S04]  /*3d170*/  @P1 LDL R35, [R28+0x1148] ;  /* 0x001148001c231983 */ /* 0x000ee80000100800 */
[----:B------:R-:W3:Y:S01]  /*3d180*/  @P2 LDL R32, [R28+0x114c] ;  /* 0x00114c001c202983 */ /* 0x000ee20000100800 */
[----:B------:R-:W-:-:S05]  /*3d190*/  @!P1 MOV R99, 0x3f800000 ;  /* 0x3f80000000639802 */ /* 0x000fca0000000f00 */
[----:B------:R0:W-:Y:S01]  /*3d1a0*/  @!P1 STL [R28+0x1510], R99 ;  /* 0x001510631c009387 */ /* 0x0001e20000100800 */
[----:B------:R-:W-:-:S03]  /*3d1b0*/  @!P0 IMAD.MOV.U32 R101, RZ, RZ, 0x3f800000 ;  /* 0x3f800000ff658424 */ /* 0x000fc600078e00ff */
[----:B------:R-:W-:Y:S01]  /*3d1c0*/  @!P1 STL [R28+0x18d8], R38 ;  /* 0x0018d8261c009387 */ /* 0x000fe20000100800 */
[----:B0-----:R-:W-:-:S03]  /*3d1d0*/  @!P2 MOV R99, 0x3f800000 ;  /* 0x3f8000000063a802 */ /* 0x001fc60000000f00 */
[----:B------:R-:W-:Y:S04]  /*3d1e0*/  @!P1 STL [R28+0x132c], RZ ;  /* 0x00132cff1c009387 */ /* 0x000fe80000100800 */
[----:B------:R-:W-:Y:S04]  /*3d1f0*/  @!P1 STL [R28+0x16f4], RZ ;  /* 0x0016f4ff1c009387 */ /* 0x000fe80000100800 */
[----:B-----5:R-:W-:Y:S04]  /*3d200*/  @P0 STL [R28+0x1338], R89 ;  /* 0x001338591c000387 */ /* 0x020fe80000100800 */
[----:B------:R-:W-:Y:S04]  /*3d210*/  @P0 STL [R28+0x151c], R91 ;  /* 0x00151c5b1c000387 */ /* 0x000fe80000100800 */
[----:B------:R-:W-:Y:S04]  /*3d220*/  @P0 STL [R28+0x1700], R93 ;  /* 0x0017005d1c000387 */ /* 0x000fe80000100800 */
[----:B------:R-:W-:Y:S04]  /*3d230*/  @P0 STL [R28+0x18e4], R95 ;  /* 0x0018e45f1c000387 */ /* 0x000fe80000100800 */
[----:B------:R-:W-:Y:S04]  /*3d240*/  @!P0 STL [R28+0x151c], R101 ;  /* 0x00151c651c008387 */ /* 0x000fe80000100800 */
[----:B------:R-:W-:Y:S04]  /*3d250*/  @!P0 STL [R28+0x18e4], R97 ;  /* 0x0018e4611c008387 */ /* 0x000fe80000100800 */
[----:B------:R-:W-:Y:S04]  /*3d260*/  @!P0 STL [R28+0x1338], RZ ;  /* 0x001338ff1c008387 */ /* 0x000fe80000100800 */
[----:B------:R-:W-:Y:S04]  /*3d270*/  @!P0 STL [R28+0x1700], RZ ;  /* 0x001700ff1c008387 */ /* 0x000fe80000100800 */
[----:B----4-:R0:W-:Y:S04]  /*3d280*/  @P1 STL [R28+0x132c], R29 ;  /* 0x00132c1d1c001387 */ /* 0x0101e80000100800 */
[----:B------:R1:W-:Y:S04]  /*3d290*/  @P1 STL [R28+0x1510], R31 ;  /* 0x0015101f1c001387 */ /* 0x0003e80000100800 */
[----:B------:R1:W-:Y:S01]  /*3d2a0*/  @P1 STL [R28+0x16f4], R33 ;  /* 0x0016f4211c001387 */ /* 0x0003e20000100800 */
[----:B0-----:R-:W-:-:S03]  /*3d2b0*/  IADD3 R29, PT, PT, R30, 0x3, RZ ;  /* 0x000000031e1d7810 */ /* 0x001fc60007ffe0ff */
[----:B------:R1:W-:Y:S04]  /*3d2c0*/  @P2 STL [R28+0x1330], R39 ;  /* 0x001330271c002387 */ /* 0x0003e80000100800 */
[----:B--2---:R1:W-:Y:S04]  /*3d2d0*/  @P2 STL [R28+0x1514], R41 ;  /* 0x001514291c002387 */ /* 0x0043e80000100800 */
[----:B---3--:R1:W-:Y:S04]  /*3d2e0*/  @P2 STL [R28+0x16f8], R81 ;  /* 0x0016f8511c002387 */ /* 0x0083e80000100800 */
        /* <DEDUP_REMOVED lines=9> */
.L_x_1632:
        /* <DEDUP_REMOVED lines=16> */
.L_x_1637:
[----:B------:R-:W-:Y:S01]  /*3d480*/  MOV R29, 0x3f800000 ;  /* 0x3f800000001d7802 */ /* 0x000fe20000000f00 */
[----:B------:R1:W-:Y:S04]  /*3d490*/  STL [R28+0x18e8], R30 ;  /* 0x0018e81e1c007387 */ /* 0x0003e80000100800 */
[----:B------:R1:W-:Y:S04]  /*3d4a0*/  STL [R28+0x133c], RZ ;  /* 0x00133cff1c007387 */ /* 0x0003e80000100800 */
[----:B------:R1:W-:Y:S04]  /*3d4b0*/  STL [R28+0x1520], R29 ;  /* 0x0015201d1c007387 */ /* 0x0003e80000100800 */
[----:B------:R1:W-:Y:S02]  /*3d4c0*/  STL [R28+0x1704], RZ ;  /* 0x001704ff1c007387 */ /* 0x0003e40000100800 */
.L_x_1638:
[----:B------:R-:W-:Y:S05]  /*3d4d0*/  BSYNC.RECONVERGENT B1 ;  /* 0x0000000000017941 */ /* 0x000fea0003800200 */
.L_x_1636:
        /* <DEDUP_REMOVED lines=16> */
.L_x_1640:
[----:B------:R-:W-:Y:S01]  /*3d5e0*/  HFMA2 R29, -RZ, RZ, 1.875, 0 ;  /* 0x3f800000ff1d7431 */ /* 0x000fe200000001ff */
[----:B------:R1:W-:Y:S04]  /*3d5f0*/  STL [R28+0x18ec], R30 ;  /* 0x0018ec1e1c007387 */ /* 0x0003e80000100800 */
[----:B------:R1:W-:Y:S04]  /*3d600*/  STL [R28+0x1340], RZ ;  /* 0x001340ff1c007387 */ /* 0x0003e80000100800 */
[----:B------:R1:W-:Y:S04]  /*3d610*/  STL [R28+0x1524], R29 ;  /* 0x0015241d1c007387 */ /* 0x0003e80000100800 */
[----:B------:R1:W-:Y:S02]  /*3d620*/  STL [R28+0x1708], RZ ;  /* 0x001708ff1c007387 */ /* 0x0003e40000100800 */
.L_x_1641:
[----:B------:R-:W-:Y:S05]  /*3d630*/  BSYNC.RECONVERGENT B1 ;  /* 0x0000000000017941 */ /* 0x000fea0003800200 */
.L_x_1639:
        /* <DEDUP_REMOVED lines=18> */
.L_x_1635:
[----:B------:R-:W-:Y:S05]  /*3d760*/  BSYNC.RECONVERGENT B0 ;  /* 0x0000000000007941 */ /* 0x000fea0003800200 */
.L_x_1634:
[----:B012---:R-:W2:Y:S04]  /*3d770*/  LDL R29, [R64+0x16f8] ;  /* 0x0016f800401d7983 */ /* 0x007ea80000100800 */
[----:B------:R-:W2:Y:S04]  /*3d780*/  LDL R31, [R64+0x18dc] ;  /* 0x0018dc00401f7983 */ /* 0x000ea80000100800 */
[----:B------:R-:W3:Y:S01]  /*3d790*/  LDL R28, [R1+0x1330] ;  /* 0x00133000011c7983 */ /* 0x000ee20000100800 */
[----:B--2---:R-:W-:-:S03]  /*3d7a0*/  FFMA R33, -R78, R29, R31 ;  /* 0x0000001d4e217223 */ /* 0x004fc6000000011f */
[----:B------:R-:W3:Y:S04]  /*3d7b0*/  LDL R31, [R1+0x18dc] ;  /* 0x0018dc00011f7983 */ /* 0x000ee80000100800 */
[----:B------:R0:W-:Y:S04]  /*3d7c0*/  STL [R64+0x18dc], R33 ;  /* 0x0018dc2140007387 */ /* 0x0001e80000100800 */
[----:B------:R-:W2:Y:S01]  /*3d7d0*/  LDL R29, [R1+0x1514] ;  /* 0x00151400011d7983 */ /* 0x000ea20000100800 */
[----:B------:R-:W-:Y:S01]  /*3d7e0*/  BSSY.RECONVERGENT B6, `(.L_x_1642) ;  /* 0x0000014000067945 */ /* 0x000fe20003800200 */
[----:B------:R-:W-:-:S02]  /*3d7f0*/  MOV R30, RZ ;  /* 0x000000ff001e7202 */ /* 0x000fc40000000f00 */
[----:B--2---:R-:W-:Y:S01]  /*3d800*/  FSETP.NEU.AND P0, PT, R29, RZ, PT ;  /* 0x000000ff1d00720b */ /* 0x004fe20003f0d000 */
[----:B---3--:R-:W-:-:S12]  /*3d810*/  FFMA R28, -R4, R28, R31 ;  /* 0x0000001c041c7223 */ /* 0x008fd8000000011f */
        /* <DEDUP_REMOVED lines=15> */
.L_x_1644:
[----:B------:R-:W-:Y:S05]  /*3d910*/  BSYNC.RECONVERGENT B7 ;  /* 0x0000000000077941 */ /* 0x000fea0003800200 */
.L_x_1643:
[----:B------:R-:W-:Y:S05]  /*3d920*/  BSYNC.RECONVERGENT B6 ;  /* 0x0000000000067941 */ /* 0x000fea0003800200 */
.L_x_1642:
        /* <DEDUP_REMOVED lines=15> */
.L_x_1646:
[----:B------:R-:W-:Y:S05]  /*3da20*/  BSYNC.RECONVERGENT B6 ;  /* 0x0000000000067941 */ /* 0x000fea0003800200 */
.L_x_1645:
[----:B------:R-:W-:Y:S01]  /*3da30*/  FSEL R34, R34, RZ, P4 ;  /* 0x000000ff22227208 */ /* 0x000fe20002000000 */
[----:B------:R-:W-:Y:S01]  /*3da40*/  BSSY.RECONVERGENT B6, `(.L_x_1647) ;  /* 0x00000c5000067945 */ /* 0x000fe20003800200 */
[----:B------:R-:W-:-:S03]  /*3da50*/  IMAD.MOV.U32 R93, RZ, RZ, 0x1 ;  /* 0x00000001ff5d7424 */ /* 0x000fc600078e00ff */
[----:B------:R0:W-:Y:S04]  /*3da60*/  STL [R1+0x18dc], R34 ;  /* 0x0018dc2201007387 */ /* 0x0001e80000100800 */
.L_x_1674:
[C---:B------:R-:W-:Y:S02]  /*3da70*/  LEA R30, R93.reuse, R1, 0x2 ;  /* 0x000000015d1e7211 */ /* 0x040fe400078e10ff */
[----:B-1----:R-:W-:-:S03]  /*3da80*/  LEA R91, R93, R16, 0x2 ;  /* 0x000000105d5b7211 */ /* 0x002fc600078e10ff */
[----:B------:R-:W2:Y:S04]  /*3da90*/  LDL R31, [R30+0x1514] ;  /* 0x001514001e1f7983 */ /* 0x000ea80000100800 */
[----:B------:R-:W2:Y:S04]  /*3daa0*/  LDL R28, [R30+0x1330] ;  /* 0x001330001e1c7983 */ /* 0x000ea80000100800 */
[----:B------:R-:W2:Y:S01]  /*3dab0*/  LDL R29, [R91+-0x4] ;  /* 0xfffffc005b1d7983 */ /* 0x000ea20000100800 */
[----:B------:R-:W-:Y:S01]  /*3dac0*/  BSSY.RECONVERGENT B7, `(.L_x_1648) ;  /* 0x0000016000077945 */ /* 0x000fe20003800200 */
[----:B------:R-:W-:-:S02]  /*3dad0*/  HFMA2 R95, -RZ, RZ, 0, 0 ;  /* 0x00000000ff5f7431 */ /* 0x000fc400000001ff */
        /* <DEDUP_REMOVED lines=18> */
.L_x_1651:
[----:B------:R-:W-:Y:S05]  /*3dc00*/  BSYNC.RECONVERGENT B8 ;  /* 0x0000000000087941 */ /* 0x000fea0003800200 */
.L_x_1650:
[----:B------:R-:W-:-:S07]  /*3dc10*/  IMAD.MOV.U32 R95, RZ, RZ, R34 ;  /* 0x000000ffff5f7224 */ /* 0x000fce00078e0022 */
.L_x_1649:
[----:B------:R-:W-:Y:S05]  /*3dc20*/  BSYNC.RECONVERGENT B7 ;  /* 0x0000000000077941 */ /* 0x000fea0003800200 */
.L_x_1648:
[----:B------:R1:W-:Y:S01]  /*3dc30*/  STL [R91], R95 ;  /* 0x0000005f5b007387 */ /* 0x0003e20000100800 */
[----:B------:R-:W-:Y:S01]  /*3dc40*/  BSSY.RECONVERGENT B7, `(.L_x_1652) ;  /* 0x0000015000077945 */ /* 0x000fe20003800200 */
[----:B------:R-:W-:Y:S01]  /*3dc50*/  HFMA2 R33, -RZ, RZ, 0, 0 ;  /* 0x00000000ff217431 */ /* 0x000fe200000001ff */
[----:B------:R-:W-:Y:S02]  /*3dc60*/  LEA R92, R93, R14, 0x2 ;  /* 0x0000000e5d5c7211 */ /* 0x000fe400078e10ff */
[----:B------:R-:W-:Y:S05]  /*3dc70*/  @!P4 BRA `(.L_x_1653) ;  /* 0x000000000044c947 */ /* 0x000fea0003800000 */
[----:B------:R-:W2:Y:S04]  /*3dc80*/  LDL R33, [R92] ;  /* 0x000000005c217983 */ /* 0x000ea80000100800 */
[----:B------:R-:W2:Y:S01]  /*3dc90*/  LDL R32, [R92+-0x4] ;  /* 0xfffffc005c207983 */ /* 0x000ea20000100800 */
        /* <DEDUP_REMOVED lines=14> */
.L_x_1654:
[----:B------:R-:W-:Y:S05]  /*3dd80*/  BSYNC.RECONVERGENT B8 ;  /* 0x0000000000087941 */ /* 0x000fea0003800200 */
.L_x_1653:
[----:B------:R-:W-:Y:S05]  /*3dd90*/  BSYNC.RECONVERGENT B7 ;  /* 0x0000000000077941 */ /* 0x000fea0003800200 */
.L_x_1652:
[----:B------:R2:W-:Y:S04]  /*3dda0*/  STL [R92], R33 ;  /* 0x000000215c007387 */ /* 0x0005e80000100800 */
[----:B------:R-:W1:Y:S04]  /*3ddb0*/  LDL R31, [R30+0x1518] ;  /* 0x001518001e1f7983 */ /* 0x000e680000100800 */
[----:B------:R-:W1:Y:S01]  /*3ddc0*/  LDL R28, [R30+0x1334] ;  /* 0x001334001e1c7983 */ /* 0x000e620000100800 */
[----:B------:R-:W-:Y:S01]  /*3ddd0*/  BSSY.RECONVERGENT B7, `(.L_x_1655) ;  /* 0x0000015000077945 */ /* 0x000fe20003800200 */
[----:B------:R-:W-:-:S02]  /*3dde0*/  HFMA2 R32, -RZ, RZ, 0, 0 ;  /* 0x00000000ff207431 */ /* 0x000fc400000001ff */
[----:B-1----:R-:W-:-:S05]  /*3ddf0*/  FFMA R95, -R28, R95, R31 ;  /* 0x0000005f1c5f7223 */ /* 0x002fca000000011f */
        /* <DEDUP_REMOVED lines=16> */
[----:B------:R-:W-:-:S07]  /*3df00*/  MOV R32, R34 ;  /* 0x0000002200207202 */ /* 0x000fce0000000f00 */
.L_x_1657:
[----:B------:R-:W-:Y:S05]  /*3df10*/  BSYNC.RECONVERGENT B8 ;  /* 0x0000000000087941 */ /* 0x000fea0003800200 */
.L_x_1656:
[----:B------:R-:W-:Y:S05]  /*3df20*/  BSYNC.RECONVERGENT B7 ;  /* 0x0000000000077941 */ /* 0x000fea0003800200 */
.L_x_1655:
        /* <DEDUP_REMOVED lines=19> */
.L_x_1660:
[----:B------:R-:W-:Y:S05]  /*3e060*/  BSYNC.RECONVERGENT B8 ;  /* 0x0000000000087941 */ /* 0x000fea0003800200 */
.L_x_1659:
[----:B------:R-:W-:Y:S05]  /*3e070*/  BSYNC.RECONVERGENT B7 ;  /* 0x0000000000077941 */ /* 0x000fea0003800200 */
.L_x_1658:
[----:B------:R2:W-:Y:S04]  /*3e080*/  STL [R92+0x4], R31 ;  /* 0x0000041f5c007387 */ /* 0x0005e80000100800 */
        /* <DEDUP_REMOVED lines=21> */
.L_x_1664:
[----:B------:R-:W-:Y:S05]  /*3e1e0*/  BSYNC.RECONVERGENT B8 ;  /* 0x0000000000087941 */ /* 0x000fea0003800200 */
.L_x_1663:
[----:B------:R-:W-:-:S07]  /*3e1f0*/  MOV R95, R34 ;  /* 0x00000022005f7202 */ /* 0x000fce0000000f00 */
.L_x_1662:
[----:B------:R-:W-:Y:S05]  /*3e200*/  BSYNC.RECONVERGENT B7 ;  /* 0x0000000000077941 */ /* 0x000fea0003800200 */
.L_x_1661:
        /* <DEDUP_REMOVED lines=19> */
.L_x_1667:
[----:B------:R-:W-:Y:S05]  /*3e340*/  BSYNC.RECONVERGENT B8 ;  /* 0x0000000000087941 */ /* 0x000fea0003800200 */
.L_x_1666:
[----:B------:R-:W-:Y:S05]  /*3e350*/  BSYNC.RECONVERGENT B7 ;  /* 0x0000000000077941 */ /* 0x000fea0003800200 */
.L_x_1665:
        /* <DEDUP_REMOVED lines=23> */
.L_x_1670:
[----:B------:R-:W-:Y:S05]  /*3e4d0*/  BSYNC.RECONVERGENT B8 ;  /* 0x0000000000087941 */ /* 0x000fea0003800200 */
.L_x_1669:
[----:B------:R-:W-:Y:S05]  /*3e4e0*/  BSYNC.RECONVERGENT B7 ;  /* 0x0000000000077941 */ /* 0x000fea0003800200 */
.L_x_1668:
        /* <DEDUP_REMOVED lines=19> */
.L_x_1673:
[----:B------:R-:W-:Y:S05]  /*3e620*/  BSYNC.RECONVERGENT B8 ;  /* 0x0000000000087941 */ /* 0x000fea0003800200 */
.L_x_1672:
[----:B------:R-:W-:Y:S05]  /*3e630*/  BSYNC.RECONVERGENT B7 ;  /* 0x0000000000077941 */ /* 0x000fea0003800200 */
.L_x_1671:
[----:B------:R2:W-:Y:S01]  /*3e640*/  STL [R92+0xc], R31 ;  /* 0x00000c1f5c007387 */ /* 0x0005e20000100800 */
[C---:B------:R-:W-:Y:S01]  /*3e650*/  IADD3 R33, PT, PT, R93.reuse, 0x3, RZ ;  /* 0x000000035d217810 */ /* 0x040fe20007ffe0ff */
[----:B------:R-:W-:-:S03]  /*3e660*/  VIADD R93, R93, 0x4 ;  /* 0x000000045d5d7836 */ /* 0x000fc60000000000 */
[----:B------:R-:W-:-:S13]  /*3e670*/  ISETP.NE.AND P0, PT, R33, R68, PT ;  /* 0x000000442100720c */ /* 0x000fda0003f05270 */
[----:B--2---:R-:W-:Y:S05]  /*3e680*/  @P0 BRA `(.L_x_1674) ;  /* 0xfffffff000f80947 */ /* 0x004fea000383ffff */
[----:B------:R-:W-:Y:S05]  /*3e690*/  BSYNC.RECONVERGENT B6 ;  /* 0x0000000000067941 */ /* 0x000fea0003800200 */
.L_x_1647:
[----:B------:R-:W-:Y:S04]  /*3e6a0*/  BSSY.RECONVERGENT B6, `(.L_x_1675) ;  /* 0x0000091000067945 */ /* 0x000fe80003800200 */
[----:B------:R-:W-:Y:S05]  /*3e6b0*/  @!P5 BRA `(.L_x_1676) ;  /* 0x00000008003cd947 */ /* 0x000fea0003800000 */
[----:B------:R-:W1:Y:S04]  /*3e6c0*/  LDL R33, [R30+0x1524] ;  /* 0x001524001e217983 */ /* 0x000e680000100800 */
[----:B------:R-:W1:Y:S01]  /*3e6d0*/  LDL R28, [R30+0x1340] ;  /* 0x001340001e1c7983 */ /* 0x000e620000100800 */
[----:B------:R-:W-:Y:S01]  /*3e6e0*/  BSSY.RECONVERGENT B7, `(.L_x_1677) ;  /* 0x0000015000077945 */ /* 0x000fe20003800200 */
[----:B------:R-:W-:Y:S02]  /*3e6f0*/  HFMA2 R96, -RZ, RZ, 0, 0 ;  /* 0x00000000ff607431 */ /* 0x000fe400000001ff */
        /* <DEDUP_REMOVED lines=17> */
.L_x_1680:
[----:B------:R-:W-:Y:S05]  /*3e810*/  BSYNC.RECONVERGENT B8 ;  /* 0x0000000000087941 */ /* 0x000fea0003800200 */
.L_x_1679:
[----:B------:R-:W-:-:S07]  /*3e820*/  MOV R96, R34 ;  /* 0x0000002200607202 */ /* 0x000fce0000000f00 */
.L_x_1678:
[----:B------:R-:W-:Y:S05]  /*3e830*/  BSYNC.RECONVERGENT B7 ;  /* 0x0000000000077941 */ /* 0x000fea0003800200 */
.L_x_1677:
        /* <DEDUP_REMOVED lines=19> */
.L_x_1683:
[----:B------:R-:W-:Y:S05]  /*3e970*/  BSYNC.RECONVERGENT B8 ;  /* 0x0000000000087941 */ /* 0x000fea0003800200 */
.L_x_1682:
[----:B------:R-:W-:Y:S05]  /*3e980*/  BSYNC.RECONVERGENT B7 ;  /* 0x0000000000077941 */ /* 0x000fea0003800200 */
.L_x_1681:
[----:B------:R2:W-:Y:S01]  /*3e990*/  STL [R92+0x10], R33 ;  /* 0x000010215c007387 */ /* 0x0005e20000100800 */
[----:B------:R-:W-:-:S13]  /*3e9a0*/  ISETP.NE.AND P0, PT, R67, 0x1, PT ;  /* 0x000000014300780c */ /* 0x000fda0003f05270 */
[----:B--2---:R-:W-:Y:S05]  /*3e9b0*/  @!P0 BRA `(.L_x_1676) ;  /* 0x00000004007c8947 */ /* 0x004fea0003800000 */
[----:B------:R-:W1:Y:S04]  /*3e9c0*/  LDL R31, [R30+0x1528] ;  /* 0x001528001e1f7983 */ /* 0x000e680000100800 */
[----:B------:R-:W1:Y:S01]  /*3e9d0*/  LDL R28, [R30+0x1344] ;  /* 0x001344001e1c7983 */ /* 0x000e620000100800 */
[----:B------:R-:W-:Y:S01]  /*3e9e0*/  IADD3 R32, PT, PT, R54, -0x7, RZ ;  /* 0xfffffff936207810 */ /* 0x000fe20007ffe0ff */
[----:B------:R-:W-:Y:S01]  /*3e9f0*/  BSSY.RECONVERGENT B7, `(.L_x_1684) ;  /* 0x0000015000077945 */ /* 0x000fe20003800200 */
[----:B-1----:R-:W-:-:S05]  /*3ea00*/  FFMA R96, -R28, R96, R31 ;  /* 0x000000601c607223 */ /* 0x002fca000000011f */
[----:B------:R-:W-:-:S04]  /*3ea10*/  FSETP.NEU.AND P4, PT, R96, RZ, PT ;  /* 0x000000ff6000720b */ /* 0x000fc80003f8d000 */
[----:B------:R-:W-:Y:S01]  /*3ea20*/  ISETP.EQ.OR P0, PT, R29, R32, !P4 ;  /* 0x000000201d00720c */ /* 0x000fe20006702670 */
[----:B------:R-:W-:-:S12]  /*3ea30*/  HFMA2 R32, -RZ, RZ, 0, 0 ;  /* 0x00000000ff207431 */ /* 0x000fd800000001ff */
        /* <DEDUP_REMOVED lines=15> */
.L_x_1686:
[----:B------:R-:W-:Y:S05]  /*3eb30*/  BSYNC.RECONVERGENT B8 ;  /* 0x0000000000087941 */ /* 0x000fea0003800200 */
.L_x_1685:
[----:B------:R-:W-:Y:S05]  /*3eb40*/  BSYNC.RECONVERGENT B7 ;  /* 0x0000000000077941 */ /* 0x000fea0003800200 */
.L_x_1684:
        /* <DEDUP_REMOVED lines=19> */
.L_x_1689:
[----:B------:R-:W-:Y:S05]  /*3ec80*/  BSYNC.RECONVERGENT B8 ;  /* 0x0000000000087941 */ /* 0x000fea0003800200 */
.L_x_1688:
[----:B------:R-:W-:Y:S05]  /*3ec90*/  BSYNC.RECONVERGENT B7 ;  /* 0x0000000000077941 */ /* 0x000fea0003800200 */
.L_x_1687:
[----:B------:R2:W-:Y:S01]  /*3eca0*/  STL [R92+0x14], R31 ;  /* 0x0000141f5c007387 */ /* 0x0005e20000100800 */
[----:B------:R-:W-:-:S13]  /*3ecb0*/  ISETP.NE.AND P0, PT, R67, 0x2, PT ;  /* 0x000000024300780c */ /* 0x000fda0003f05270 */
[----:B--2---:R-:W-:Y:S05]  /*3ecc0*/  @!P0 BRA `(.L_x_1676) ;  /* 0x0000000000b88947 */ /* 0x004fea0003800000 */
[----:B------:R-:W1:Y:S04]  /*3ecd0*/  LDL R33, [R30+0x152c] ;  /* 0x00152c001e217983 */ /* 0x000e680000100800 */
[----:B------:R-:W1:Y:S01]  /*3ece0*/  LDL R28, [R30+0x1348] ;  /* 0x001348001e1c7983 */ /* 0x000e620000100800 */
[----:B0-----:R-:W-:Y:S01]  /*3ecf0*/  IADD3 R34, PT, PT, R54, -0x8, RZ ;  /* 0xfffffff836227810 */ /* 0x001fe20007ffe0ff */
[----:B------:R-:W-:Y:S01]  /*3ed00*/  BSSY.RECONVERGENT B7, `(.L_x_1690) ;  /* 0x0000014000077945 */ /* 0x000fe20003800200 */
[----:B-1----:R-:W-:-:S05]  /*3ed10*/  FFMA R32, -R28, R32, R33 ;  /* 0x000000201c207223 */ /* 0x002fca0000000121 */
        /* <DEDUP_REMOVED lines=17> */
.L_x_1692:
[----:B------:R-:W-:Y:S05]  /*3ee30*/  BSYNC.RECONVERGENT B8 ;  /* 0x0000000000087941 */ /* 0x000fea0003800200 */
.L_x_1691:
[----:B------:R-:W-:Y:S05]  /*3ee40*/  BSYNC.RECONVERGENT B7 ;  /* 0x0000000000077941 */ /* 0x000fea0003800200 */
.L_x_1690:
        /* <DEDUP_REMOVED lines=15> */
[----:B------:R-:W-:Y:S01]  /*3ef40*/  IMAD.MOV.U32 R39, RZ, RZ, R32 ;  /* 0x000000ffff277224 */ /* 0x000fe200078e0020 */
[----:B------:R-:W-:-:S07]  /*3ef50*/  MOV R38, 0x3ef70 ;  /* 0x0003ef7000267802 */ /* 0x000fce0000000f00 */
[----:B0-----:R-:W-:Y:S05]  /*3ef60*/  CALL.REL.NOINC `($__internal_1_$__cuda_sm3x_div_rn_noftz_f32_slowpath) ;  /* 0x0000003400587944 */ /* 0x001fea0003c00000 */
[----:B------:R-:W-:-:S07]  /*3ef70*/  MOV R29, R34 ;  /* 0x00000022001d7202 */ /* 0x000fce0000000f00 */
.L_x_1695:
[----:B------:R-:W-:Y:S05]  /*3ef80*/  BSYNC.RECONVERGENT B8 ;  /* 0x0000000000087941 */ /* 0x000fea0003800200 */
.L_x_1694:
[----:B------:R-:W-:Y:S05]  /*3ef90*/  BSYNC.RECONVERGENT B7 ;  /* 0x0000000000077941 */ /* 0x000fea0003800200 */
.L_x_1693:
[----:B------:R2:W-:Y:S02]  /*3efa0*/  STL [R92+0x18], R29 ;  /* 0x0000181d5c007387 */ /* 0x0005e40000100800 */
.L_x_1676:
[----:B------:R-:W-:Y:S05]  /*3efb0*/  BSYNC.RECONVERGENT B6 ;  /* 0x0000000000067941 */ /* 0x000fea0003800200 */
.L_x_1675:
[----:B------:R-:W3:Y:S01]  /*3efc0*/  LDL R28, [R64+0x18dc] ;  /* 0x0018dc00401c7983 */ /* 0x000ee20000100800 */
[----:B------:R-:W-:Y:S01]  /*3efd0*/  ISETP.NE.AND P5, PT, R67, RZ, PT ;  /* 0x000000ff4300720c */ /* 0x000fe20003fa5270 */
[----:B------:R-:W-:Y:S01]  /*3efe0*/  BSSY.RECONVERGENT B0, `(.L_x_1696) ;  /* 0x0000016000007945 */ /* 0x000fe20003800200 */
[----:B------:R-:W-:Y:S01]  /*3eff0*/  MOV R30, R58 ;  /* 0x0000003a001e7202 */ /* 0x000fe20000000f00 */
[----:B---3--:R3:W-:Y:S10]  /*3f000*/  STL [R57+0x7cc], R28 ;  /* 0x0007cc1c39007387 */ /* 0x0087f40000100800 */
[----:B------:R-:W-:Y:S05]  /*3f010*/  @!P5 BRA `(.L_x_1697) ;  /* 0x000000000048d947 */ /* 0x000fea0003800000 */
[----:B--2---:R-:W3:Y:S04]  /*3f020*/  LDL R29, [R69+0x18dc] ;  /* 0x0018dc00451d7983 */ /* 0x004ee80000100800 */
[----:B------:R-:W3:Y:S01]  /*3f030*/  LDL R30, [R69+0x1ac0] ;  /* 0x001ac000451e7983 */ /* 0x000ee20000100800 */
[----:B------:R-:W-:Y:S01]  /*3f040*/  ISETP.NE.AND P0, PT, R67, 0x1, PT ;  /* 0x000000014300780c */ /* 0x000fe20003f05270 */
[----:B---3--:R-:W-:Y:S01]  /*3f050*/  FFMA R28, R28, -R30, R29 ;  /* 0x8000001e1c1c7223 */ /* 0x008fe2000000001d */
[----:B------:R-:W-:-:S04]  /*3f060*/  MOV R30, R60 ;  /* 0x0000003c001e7202 */ /* 0x000fc80000000f00 */
[----:B------:R4:W-:Y:S07]  /*3f070*/  STL [R57+0x7c8], R28 ;  /* 0x0007c81c39007387 */ /* 0x0009ee0000100800 */
[----:B------:R-:W-:Y:S05]  /*3f080*/  @!P0 BRA `(.L_x_1697) ;  /* 0x00000000002c8947 */ /* 0x000fea0003800000 */
[----:B------:R-:W4:Y:S04]  /*3f090*/  LDL R29, [R70+0x18dc] ;  /* 0x0018dc00461d7983 */ /* 0x000f280000100800 */
[----:B------:R-:W4:Y:S01]  /*3f0a0*/  LDL R30, [R70+0x1ac0] ;  /* 0x001ac000461e7983 */ /* 0x000f220000100800 */
[----:B------:R-:W-:Y:S01]  /*3f0b0*/  ISETP.NE.AND P0, PT, R67, 0x2, PT ;  /* 0x000000024300780c */ /* 0x000fe20003f05270 */
[----:B----4-:R-:W-:-:S05]  /*3f0c0*/  FFMA R28, R28, -R30, R29 ;  /* 0x8000001e1c1c7223 */ /* 0x010fca000000001d */
[----:B------:R2:W-:Y:S07]  /*3f0d0*/  STL [R57+0x7c4], R28 ;  /* 0x0007c41c39007387 */ /* 0x0005ee0000100800 */
[----:B------:R-:W1:Y:S04]  /*3f0e0*/  @P0 LDL R29, [R71+0x18dc] ;  /* 0x0018dc00471d0983 */ /* 0x000e680000100800 */
[----:B------:R-:W1:Y:S02]  /*3f0f0*/  @P0 LDL R30, [R71+0x1ac0] ;  /* 0x001ac000471e0983 */ /* 0x000e640000100800 */
[----:B-1----:R-:W-:Y:S01]  /*3f100*/  @P0 FFMA R32, R28, -R30, R29 ;  /* 0x8000001e1c200223 */ /* 0x002fe2000000001d */
[----:B------:R-:W-:-:S02]  /*3f110*/  MOV R30, R62 ;  /* 0x0000003e001e7202 */ /* 0x000fc40000000f00 */
[----:B------:R-:W-:Y:S02]  /*3f120*/  @P0 MOV R30, R59 ;  /* 0x0000003b001e0202 */ /* 0x000fe40000000f00 */
[----:B------:R2:W-:Y:S05]  /*3f130*/  @P0 STL [R57+0x7c0], R32 ;  /* 0x0007c02039000387 */ /* 0x0005ea0000100800 */
.L_x_1697:
[----:B------:R-:W-:Y:S05]  /*3f140*/  BSYNC.RECONVERGENT B0 ;  /* 0x0000000000007941 */ /* 0x000fea0003800200 */
.L_x_1696:
[----:B------:R-:W-:Y:S01]  /*3f150*/  BSSY.RECONVERGENT B0, `(.L_x_1698) ;  /* 0x000001c000007945 */ /* 0x000fe20003800200 */
.L_x_1699:
[----:B--2---:R-:W-:-:S05]  /*3f160*/  IMAD R33, R30, 0x4, R1 ;  /* 0x000000041e217824 */ /* 0x004fca00078e0201 */
[----:B--234-:R-:W2:Y:S04]  /*3f170*/  LDL R28, [R33+0x18dc] ;  /* 0x0018dc00211c7983 */ /* 0x01cea80000100800 */
[----:B------:R-:W2:Y:S04]  /*3f180*/  LDL R29, [R33+0x1ac0] ;  /* 0x001ac000211d7983 */ /* 0x000ea80000100800 */
[----:B------:R-:W2:Y:S01]  /*3f190*/  LDL R31, [R33+0x7d8] ;  /* 0x0007d800211f7983 */ /* 0x000ea20000100800 */
[----:B-1----:R-:W-:-:S04]  /*3f1a0*/  IADD3 R32, PT, PT, R30, -0x1, RZ ;  /* 0xffffffff1e207810 */ /* 0x002fc80007ffe0ff */
        /* <DEDUP_REMOVED lines=11> */
[----:B0-----:R-:W-:-:S05]  /*3f260*/  IADD3 R34, PT, PT, R30, -0x3, RZ ;  /* 0xfffffffd1e227810 */ /* 0x001fca0007ffe0ff */
[----:B------:R-:W-:Y:S02]  /*3f270*/  IMAD R34, R34, 0x4, R1 ;  /* 0x0000000422227824 */ /* 0x000fe400078e0201 */
[----:B---3--:R-:W-:-:S05]  /*3f280*/  FFMA R31, R29, -R31, R32 ;  /* 0x8000001f1d1f7223 */ /* 0x008fca0000000020 */
[----:B------:R2:W-:Y:S04]  /*3f290*/  STL [R38+0x7d0], R31 ;  /* 0x0007d01f26007387 */ /* 0x0005e80000100800 */
[----:B-1----:R-:W3:Y:S04]  /*3f2a0*/  LDL R28, [R34+0x18dc] ;  /* 0x0018dc00221c7983 */ /* 0x002ee80000100800 */
[----:B------:R-:W3:Y:S01]  /*3f2b0*/  LDL R32, [R34+0x1ac0] ;  /* 0x001ac00022207983 */ /* 0x000ee20000100800 */
[C---:B------:R-:W-:Y:S02]  /*3f2c0*/  ISETP.GT.AND P0, PT, R30.reuse, 0x3, PT ;  /* 0x000000031e00780c */ /* 0x040fe40003f04270 */
[----:B------:R-:W-:Y:S01]  /*3f2d0*/  IADD3 R30, PT, PT, R30, -0x4, RZ ;  /* 0xfffffffc1e1e7810 */ /* 0x000fe20007ffe0ff */
[----:B---3--:R-:W-:-:S05]  /*3f2e0*/  FFMA R28, R31, -R32, R28 ;  /* 0x800000201f1c7223 */ /* 0x008fca000000001c */
[----:B------:R2:W-:Y:S05]  /*3f2f0*/  STL [R35+0x7d0], R28 ;  /* 0x0007d01c23007387 */ /* 0x0005ea0000100800 */
[----:B------:R-:W-:Y:S05]  /*3f300*/  @P0 BRA `(.L_x_1699) ;  /* 0xfffffffc00940947 */ /* 0x000fea000383ffff */
[----:B------:R-:W-:Y:S05]  /*3f310*/  BSYNC.RECONVERGENT B0 ;  /* 0x0000000000007941 */ /* 0x000fea0003800200 */
.L_x_1698:
[----:B--2---:R-:W-:Y:S01]  /*3f320*/  HFMA2 R28, -RZ, RZ, 0, 5.9604644775390625e-08 ;  /* 0x00000001ff1c7431 */ /* 0x004fe200000001ff */
[----:B------:R-:W-:Y:S06]  /*3f330*/  BSSY.RECONVERGENT B0, `(.L_x_1700) ;  /* 0x0000016000007945 */ /* 0x000fec0003800200 */
.L_x_1701:
        /* <DEDUP_REMOVED lines=22> */
.L_x_1700:
        /* <DEDUP_REMOVED lines=19> */
.L_x_1703:
[----:B------:R-:W-:Y:S05]  /*3f5d0*/  BSYNC.RECONVERGENT B0 ;  /* 0x0000000000007941 */ /* 0x000fea0003800200 */
.L_x_1702:
[----:B------:R-:W-:-:S05]  /*3f5e0*/  VIADD R94, R94, 0x1 ;  /* 0x000000015e5e7836 */ /* 0x000fca0000000000 */
[----:B------:R-:W-:-:S13]  /*3f5f0*/  ISETP.NE.AND P0, PT, R94, 0x3, PT ;  /* 0x000000035e00780c */ /* 0x000fda0003f05270 */
[----:B------:R-:W-:Y:S05]  /*3f600*/  @P0 BRA `(.L_x_1704) ;  /* 0xffffffd800000947 */ /* 0x000fea000383ffff */
.L_x_1630:
[----:B------:R-:W-:Y:S05]  /*3f610*/  BSYNC.RECONVERGENT B5 ;  /* 0x0000000000057941 */ /* 0x000fea0003800200 */
.L_x_1627:
[----:B------:R-:W-:-:S06]  /*3f620*/  LEA R91, R79, R46, 0x2 ;  /* 0x0000002e4f5b7211 */ /* 0x000fcc00078e10ff */
[----:B------:R-:W2:Y:S01]  /*3f630*/  LDL R91, [R91] ;  /* 0x000000005b5b7983 */ /* 0x000ea20000100800 */
[----:B------:R-:W-:Y:S01]  /*3f640*/  BSSY.RECONVERGENT B5, `(.L_x_1705) ;  /* 0x00001f6000057945 */ /* 0x000fe20003800200 */
[----:B--2---:R-:W-:-:S13]  /*3f650*/  FSETP.GT.AND P0, PT, R91, RZ, PT ;  /* 0x000000ff5b00720b */ /* 0x004fda0003f04000 */
[----:B------:R-:W-:Y:S05]  /*3f660*/  @!P0 BRA `(.L_x_1706) ;  /* 0x0000001c00cc8947 */ /* 0x000fea0003800000 */
[----:B------:R-:W-:Y:S01]  /*3f670*/  ISETP.GT.AND P0, PT, R63, RZ, PT ;  /* 0x000000ff3f00720c */ /* 0x000fe20003f04270 */
[----:B------:R-:W-:Y:S04]  /*3f680*/  BSSY.RECONVERGENT B0, `(.L_x_1707) ;  /* 0x000004e000007945 */ /* 0x000fe80003800200 */
[----:B------:R-:W-:Y:S01]  /*3f690*/  BSSY.RELIABLE B1, `(.L_x_1708) ;  /* 0x0000040000017945 */ /* 0x000fe20003800100 */
[----:B------:R-:W-:-:S07]  /*3f6a0*/  MOV R88, RZ ;  /* 0x000000ff00587202 */ /* 0x000fce0000000f00 */
[----:B------:R-:W-:Y:S05]  /*3f6b0*/  @!P0 BRA `(.L_x_1709) ;  /* 0x0000000000f48947 */ /* 0x000fea0003800000 */
        /* <DEDUP_REMOVED lines=8> */
.L_x_1713:
        /* <DEDUP_REMOVED lines=21> */
[----:B------:R-:W-:-:S05]  /*3f890*/  VIADD R88, R88, 0x10 ;  /* 0x0000001058587836 */ /* 0x000fca0000000000 */
[----:B------:R-:W-:Y:S01]  /*3f8a0*/  ISETP.GE.AND P1, PT, R88, R93, PT ;  /* 0x0000005d5800720c */ /* 0x000fe20003f26270 */
[----:B---3--:R2:W-:Y:S04]  /*3f8b0*/  STL.64 [R76+0x1ca8], R28 ;  /* 0x001ca81c4c007387 */ /* 0x0085e80000100a00 */
[----:B----4-:R2:W-:Y:S08]  /*3f8c0*/  STL.64 [R76+0x1cb0], R30 ;  /* 0x001cb01e4c007387 */ /* 0x0105f00000100a00 */
[----:B------:R-:W-:Y:S05]  /*3f8d0*/  @!P1 BRA `(.L_x_1713) ;  /* 0xfffffffc00989947 */ /* 0x000fea000383ffff */
[----:B------:R-:W-:Y:S05]  /*3f8e0*/  BSYNC.RECONVERGENT B7 ;  /* 0x0000000000077941 */ /* 0x000fea0003800200 */
.L_x_1712:
[C---:B------:R-:W-:Y:S02]  /*3f8f0*/  IADD3 R75, PT, PT, R76.reuse, 0x7d0, RZ ;  /* 0x000007d04c4b7810 */ /* 0x040fe40007ffe0ff */
[----:B--2---:R-:W-:-:S07]  /*3f900*/  IADD3 R76, PT, PT, R76, 0x1ca8, RZ ;  /* 0x00001ca84c4c7810 */ /* 0x004fce0007ffe0ff */
.L_x_1711:
[----:B------:R-:W-:Y:S05]  /*3f910*/  BSYNC.RECONVERGENT B6 ;  /* 0x0000000000067941 */ /* 0x000fea0003800200 */
.L_x_1710:
[----:B------:R-:W-:Y:S01]  /*3f920*/  IADD3 R28, PT, PT, R63, -R88, RZ ;  /* 0x800000583f1c7210 */ /* 0x000fe20007ffe0ff */
[----:B------:R-:W-:Y:S03]  /*3f930*/  BSSY.RECONVERGENT B6, `(.L_x_1714) ;  /* 0x0000012000067945 */ /* 0x000fe60003800200 */
        /* <DEDUP_REMOVED lines=17> */
.L_x_1715:
[----:B------:R-:W-:Y:S05]  /*3fa50*/  BSYNC.RECONVERGENT B6 ;  /* 0x0000000000067941 */ /* 0x000fea0003800200 */
.L_x_1714:
[----:B------:R-:W-:-:S13]  /*3fa60*/  ISETP.NE.OR P0, PT, R88, R63, P0 ;  /* 0x0000003f5800720c */ /* 0x000fda0000705670 */
[----:B------:R-:W-:Y:S05]  /*3fa70*/  @!P0 BREAK.RELIABLE B1 ;  /* 0x0000000000018942 */ /* 0x000fea0003800100 */
[----:B------:R-:W-:Y:S05]  /*3fa80*/  @!P0 BRA `(.L_x_1716) ;  /* 0x0000000000348947 */ /* 0x000fea0003800000 */
.L_x_1709:
[----:B------:R-:W-:Y:S05]  /*3fa90*/  BSYNC.RELIABLE B1 ;  /* 0x0000000000017941 */ /* 0x000fea0003800100 */
.L_x_1708:
[----:B------:R-:W-:Y:S01]  /*3faa0*/  BSSY.RECONVERGENT B1, `(.L_x_1717) ;  /* 0x0000009000017945 */ /* 0x000fe20003800200 */
.L_x_1718:
        /* <DEDUP_REMOVED lines=8> */
[----:B------:R-:W-:Y:S05]  /*3fb30*/  BSYNC.RECONVERGENT B1 ;  /* 0x0000000000017941 */ /* 0x000fea0003800200 */
.L_x_1717:
[C---:B------:R-:W-:Y:S01]  /*3fb40*/  VIADD R75, R76.reuse, 0x7d0 ;  /* 0x000007d04c4b7836 */ /* 0x040fe20000000000 */
[----:B--2---:R-:W-:-:S07]  /*3fb50*/  IADD3 R76, PT, PT, R76, 0x1ca8, RZ ;  /* 0x00001ca84c4c7810 */ /* 0x004fce0007ffe0ff */
.L_x_1716:
[----:B------:R-:W-:Y:S05]  /*3fb60*/  BSYNC.RECONVERGENT B0 ;  /* 0x0000000000007941 */ /* 0x000fea0003800200 */
.L_x_1707:
[----:B------:R-:W-:Y:S01]  /*3fb70*/  ISETP.NE.AND P0, PT, R80, RZ, PT ;  /* 0x000000ff5000720c */ /* 0x000fe20003f05270 */
[----:B------:R-:W-:-:S12]  /*3fb80*/  BSSY.RECONVERGENT B0, `(.L_x_1719) ;  /* 0x000000b000007945 */ /* 0x000fd80003800200 */
[----:B------:R-:W-:Y:S05]  /*3fb90*/  @!P0 BRA `(.L_x_1720) ;  /* 0x0000000000248947 */ /* 0x000fea0003800000 */
[----:B01----:R-:W2:Y:S01]  /*3fba0*/  LDL R29, [R75+0x10] ;  /* 0x000010004b1d7983 */ /* 0x003ea20000100800 */
        /* <DEDUP_REMOVED lines=8> */
.L_x_1720:
[----:B------:R-:W-:Y:S05]  /*3fc30*/  BSYNC.RECONVERGENT B0 ;  /* 0x0000000000007941 */ /* 0x000fea0003800200 */
.L_x_1719:
[----:B-1-3--:R1:W5:Y:S01]  /*3fc40*/  LDL R31, [R1+0x1ca8] ;  /* 0x001ca800011f7983 */ /* 0x00a3620000100800 */
[----:B------:R-:W-:Y:S01]  /*3fc50*/  HFMA2 R32, -RZ, RZ, 0, 0 ;  /* 0x00000000ff207431 */ /* 0x000fe200000001ff */
[----:B------:R-:W-:Y:S06]  /*3fc60*/  BSSY.RECONVERGENT B6, `(.L_x_1721) ;  /* 0x00000e6000067945 */ /* 0x000fec0003800200 */
.L_x_1750:
[----:B------:R-:W-:-:S05]  /*3fc70*/  LEA R30, R32, R47, 0x2 ;  /* 0x0000002f201e7211 */ /* 0x000fca00078e10ff */
[----:B---34-:R-:W3:Y:S01]  /*3fc80*/  LDL R28, [R30] ;  /* 0x000000001e1c7983 */ /* 0x018ee20000100800 */
[----:B------:R-:W-:Y:S01]  /*3fc90*/  BSSY.RECONVERGENT B7, `(.L_x_1722) ;  /* 0x0000033000077945 */ /* 0x000fe20003800200 */
[----:B---3--:R-:W-:-:S05]  /*3fca0*/  FADD R28, -R91, R28 ;  /* 0x0000001c5b1c7221 */ /* 0x008fca0000000100 */
[----:B------:R-:W-:Y:S02]  /*3fcb0*/  FMNMX R92, RZ, R28, !PT ;  /* 0x0000001cff5c7209 */ /* 0x000fe40007800000 */
[----:B-----5:R-:W-:Y:S02]  /*3fcc0*/  MOV R28, R31 ;  /* 0x0000001f001c7202 */ /* 0x020fe40000000f00 */
[----:B------:R-:W-:-:S13]  /*3fcd0*/  FSETP.GTU.AND P0, PT, R92, RZ, PT ;  /* 0x000000ff5c00720b */ /* 0x000fda0003f0c000 */
[----:B0-2---:R-:W-:Y:S05]  /*3fce0*/  @!P0 BRA `(.L_x_1723) ;  /* 0x0000000000b48947 */ /* 0x005fea0003800000 */
[----:B------:R-:W-:-:S13]  /*3fcf0*/  FSETP.GE.AND P0, PT, R92, R36, PT ;  /* 0x000000245c00720b */ /* 0x000fda0003f06000 */
[----:B------:R-:W-:Y:S05]  /*3fd00*/  @!P0 BRA `(.L_x_1724) ;  /* 0x0000000000088947 */ /* 0x000fea0003800000 */
[----:B------:R3:W5:Y:S01]  /*3fd10*/  LDL R28, [R57+0x1ca8] ;  /* 0x001ca800391c7983 */ /* 0x0007620000100800 */
[----:B------:R-:W-:Y:S05]  /*3fd20*/  BRA `(.L_x_1723) ;  /* 0x0000000000a47947 */ /* 0x000fea0003800000 */
.L_x_1724:
[----:B------:R-:W0:Y:S01]  /*3fd30*/  MUFU.RCP R28, R37 ;  /* 0x00000025001c7308 */ /* 0x000e220000001000 */
[----:B------:R-:W-:Y:S07]  /*3fd40*/  BSSY.RECONVERGENT B8, `(.L_x_1725) ;  /* 0x000000c000087945 */ /* 0x000fee0003800200 */
[----:B------:R-:W3:Y:S01]  /*3fd50*/  FCHK P0, R92, R37 ;  /* 0x000000255c007302 */ /* 0x000ee20000000000 */
[----:B0-2---:R-:W-:-:S04]  /*3fd60*/  FFMA R29, R28, -R37, 1 ;  /* 0x3f8000001c1d7423 */ /* 0x005fc80000000825 */
        /* <DEDUP_REMOVED lines=8> */
[----:B-1----:R-:W-:Y:S05]  /*3fdf0*/  CALL.REL.NOINC `($__internal_1_$__cuda_sm3x_div_rn_noftz_f32_slowpath) ;  /* 0x0000002400b47944 */ /* 0x002fea0003c00000 */
.L_x_1726:
[----:B------:R-:W-:Y:S05]  /*3fe00*/  BSYNC.RECONVERGENT B8 ;  /* 0x0000000000087941 */ /* 0x000fea0003800200 */
.L_x_1725:
        /* <DEDUP_REMOVED lines=19> */
.L_x_1728:
[----:B------:R-:W-:Y:S05]  /*3ff40*/  BSYNC.RECONVERGENT B8 ;  /* 0x0000000000087941 */ /* 0x000fea0003800200 */
.L_x_1727:
[----:B------:R-:W-:-:S05]  /*3ff50*/  LEA R35, R28, R1, 0x2 ;  /* 0x000000011c237211 */ /* 0x000fca00078e10ff */
[----:B------:R-:W2:Y:S04]  /*3ff60*/  LDL R28, [R35+0x1ca8] ;  /* 0x001ca800231c7983 */ /* 0x000ea80000100800 */
[----:B------:R-:W3:Y:S01]  /*3ff70*/  LDL R33, [R35+0x1cac] ;  /* 0x001cac0023217983 */ /* 0x000ee20000100800 */
[----:B------:R-:W-:-:S04]  /*3ff80*/  FADD.SAT R34, RZ, R34 ;  /* 0x00000022ff227221 */ /* 0x000fc80000002000 */
[----:B------:R-:W-:-:S04]  /*3ff90*/  FADD R29, -R34, 1 ;  /* 0x3f800000221d7421 */ /* 0x000fc80000000100 */
[----:B--2---:R-:W-:-:S04]  /*3ffa0*/  FMUL R29, R28, R29 ;  /* 0x0000001d1c1d7220 */ /* 0x004fc80000400000 */
[----:B---3--:R-:W-:-:S07]  /*3ffb0*/  FFMA R28, R34, R33, R29 ;  /* 0x00000021221c7223 */ /* 0x008fce000000001d */
.L_x_1723:
[----:B------:R-:W-:Y:S05]  /*3ffc0*/  BSYNC.RECONVERGENT B7 ;  /* 0x0000000000077941 */ /* 0x000fea0003800200 */
.L_x_1722:
[----:B0-2---:R-:W-:-:S05]  /*3ffd0*/  LEA R29, R32, R1, 0x2 ;  /* 0x00000001201d7211 */ /* 0x005fca00078e10ff */
[----:B------:R-:W2:Y:S02]  /*3ffe0*/  LDL R33, [R29+0x9b8] ;  /* 0x0009b8001d217983 */ /* 0x000ea40000100800 */
[----:B--2--5:R-:W-:-:S05]  /*3fff0*/  FMNMX R28, R33, R28, !PT ;  /* 0x0000001c211c7209 */ /* 0x024fca0007800000 */
[----:B------:R0:W-:Y:S04]  /*40000*/  STL [R29+0x7d0], R28 ;  /* 0x0007d01c1d007387 */ /* 0x0001e80000100800 */
[----:B------:R-:W2:Y:S01]  /*40010*/  LDL R34, [R30+0x4] ;  /* 0x000004001e227983 */ /* 0x000ea20000100800 */
[----:B------:R-:W-:Y:S01]  /*40020*/  BSSY.RECONVERGENT B7, `(.L_x_1729) ;  /* 0x0000033000077945 */ /* 0x000fe20003800200 */
[----:B------:R-:W-:Y:S01]  /*40030*/  MOV R33, R31 ;  /* 0x0000001f00217202 */ /* 0x000fe20000000f00 */
[----:B--2---:R-:W-:-:S05]  /*40040*/  FADD R34, -R91, R34 ;  /* 0x000000225b227221 */ /* 0x004fca0000000100 */
[----:B------:R-:W-:-:S04]  /*40050*/  FMNMX R92, RZ, R34, !PT ;  /* 0x00000022ff5c7209 */ /* 0x000fc80007800000 */
[----:B------:R-:W-:-:S13]  /*40060*/  FSETP.GTU.AND P0, PT, R92, RZ, PT ;  /* 0x000000ff5c00720b */ /* 0x000fda0003f0c000 */
[----:B0-----:R-:W-:Y:S05]  /*40070*/  @!P0 BRA `(.L_x_1730) ;  /* 0x0000000000b48947 */ /* 0x001fea0003800000 */
[----:B------:R-:W-:-:S13]  /*40080*/  FSETP.GE.AND P0, PT, R92, R36, PT ;  /* 0x000000245c00720b */ /* 0x000fda0003f06000 */
[----:B------:R-:W-:Y:S05]  /*40090*/  @!P0 BRA `(.L_x_1731) ;  /* 0x0000000000088947 */ /* 0x000fea0003800000 */
[----:B------:R0:W5:Y:S01]  /*400a0*/  LDL R33, [R57+0x1ca8] ;  /* 0x001ca80039217983 */ /* 0x0001620000100800 */
[----:B------:R-:W-:Y:S05]  /*400b0*/  BRA `(.L_x_1730) ;  /* 0x0000000000a47947 */ /* 0x000fea0003800000 */
.L_x_1731:
        /* <DEDUP_REMOVED lines=12> */
[----:B-1-3--:R-:W-:Y:S05]  /*40180*/  CALL.REL.NOINC `($__internal_1_$__cuda_sm3x_div_rn_noftz_f32_slowpath) ;  /* 0x0000002000d07944 */ /* 0x00afea0003c00000 */
.L_x_1733:
[----:B------:R-:W-:Y:S05]  /*40190*/  BSYNC.RECONVERGENT B8 ;  /* 0x0000000000087941 */ /* 0x000fea0003800200 */
.L_x_1732:
        /* <DEDUP_REMOVED lines=18> */
[----:B-1-3--:R-:W-:Y:S05]  /*402c0*/  CALL.REL.NOINC `($__internal_1_$__cuda_sm3x_div_rn_noftz_f32_slowpath) ;  /* 0x0000002000807944 */ /* 0x00afea0003c00000 */
.L_x_1735:
[----:B------:R-:W-:Y:S05]  /*402d0*/  BSYNC.RECONVERGENT B8 ;  /* 0x0000000000087941 */ /* 0x000fea0003800200 */
.L_x_1734:
[----:B------:R-:W-:-:S05]  /*402e0*/  LEA R38, R28, R1, 0x2 ;  /* 0x000000011c267211 */ /* 0x000fca00078e10ff */
[----:B------:R-:W2:Y:S04]  /*402f0*/  LDL R28, [R38+0x1ca8] ;  /* 0x001ca800261c7983 */ /* 0x000ea80000100800 */
[----:B------:R-:W4:Y:S01]  /*40300*/  LDL R35, [R38+0x1cac] ;  /* 0x001cac0026237983 */ /* 0x000f220000100800 */
[----:B------:R-:W-:-:S04]  /*40310*/  FADD.SAT R34, RZ, R34 ;  /* 0x00000022ff227221 */ /* 0x000fc80000002000 */
[----:B------:R-:W-:-:S04]  /*40320*/  FADD R33, -R34, 1 ;  /* 0x3f80000022217421 */ /* 0x000fc80000000100 */
[----:B--2---:R-:W-:-:S04]  /*40330*/  FMUL R33, R28, R33 ;  /* 0x000000211c217220 */ /* 0x004fc80000400000 */
[----:B----4-:R-:W-:-:S07]  /*40340*/  FFMA R33, R34, R35, R33 ;  /* 0x0000002322217223 */ /* 0x010fce0000000021 */
.L_x_1730:
[----:B------:R-:W-:Y:S05]  /*40350*/  BSYNC.RECONVERGENT B7 ;  /* 0x0000000000077941 */ /* 0x000fea0003800200 */
.L_x_1729:
[----:B------:R-:W2:Y:S02]  /*40360*/  LDL R28, [R29+0x9bc] ;  /* 0x0009bc001d1c7983 */ /* 0x000ea40000100800 */
[----:B--2--5:R-:W-:-:S05]  /*40370*/  FMNMX R28, R28, R33, !PT ;  /* 0x000000211c1c7209 */ /* 0x024fca0007800000 */
[----:B------:R2:W-:Y:S04]  /*40380*/  STL [R29+0x7d4], R28 ;  /* 0x0007d41c1d007387 */ /* 0x0005e80000100800 */
[----:B------:R-:W4:Y:S01]  /*40390*/  LDL R34, [R30+0x8] ;  /* 0x000008001e227983 */ /* 0x000f220000100800 */
[----:B------:R-:W-:Y:S01]  /*403a0*/  BSSY.RECONVERGENT B7, `(.L_x_1736) ;  /* 0x0000033000077945 */ /* 0x000fe20003800200 */
[----:B------:R-:W-:Y:S01]  /*403b0*/  MOV R33, R31 ;  /* 0x0000001f00217202 */ /* 0x000fe20000000f00 */
[----:B----4-:R-:W-:-:S05]  /*403c0*/  FADD R34, -R91, R34 ;  /* 0x000000225b227221 */ /* 0x010fca0000000100 */
[----:B------:R-:W-:-:S04]  /*403d0*/  FMNMX R92, RZ, R34, !PT ;  /* 0x00000022ff5c7209 */ /* 0x000fc80007800000 */
[----:B------:R-:W-:-:S13]  /*403e0*/  FSETP.GTU.AND P0, PT, R92, RZ, PT ;  /* 0x000000ff5c00720b */ /* 0x000fda0003f0c000 */
[----:B--2---:R-:W-:Y:S05]  /*403f0*/  @!P0 BRA `(.L_x_1737) ;  /* 0x0000000000b48947 */ /* 0x004fea0003800000 */
[----:B------:R-:W-:-:S13]  /*40400*/  FSETP.GE.AND P0, PT, R92, R36, PT ;  /* 0x000000245c00720b */ /* 0x000fda0003f06000 */
[----:B------:R-:W-:Y:S05]  /*40410*/  @!P0 BRA `(.L_x_1738) ;  /* 0x0000000000088947 */ /* 0x000fea0003800000 */
[----:B------:R2:W5:Y:S01]  /*40420*/  LDL R33, [R57+0x1ca8] ;  /* 0x001ca80039217983 */ /* 0x0005620000100800 */
[----:B------:R-:W-:Y:S05]  /*40430*/  BRA `(.L_x_1737) ;  /* 0x0000000000a47947 */ /* 0x000fea0003800000 */
.L_x_1738:
        /* <DEDUP_REMOVED lines=13> */
.L_x_1740:
[----:B------:R-:W-:Y:S05]  /*40510*/  BSYNC.RECONVERGENT B8 ;  /* 0x0000000000087941 */ /* 0x000fea0003800200 */
.L_x_1739:
        /* <DEDUP_REMOVED lines=19> */
.L_x_1742:
[----:B------:R-:W-:Y:S05]  /*40650*/  BSYNC.RECONVERGENT B8 ;  /* 0x0000000000087941 */ /* 0x000fea0003800200 */
.L_x_1741:
[----:B------:R-:W-:-:S05]  /*40660*/  LEA R38, R28, R1, 0x2 ;  /* 0x000000011c267211 */ /* 0x000fca00078e10ff */
[----:B------:R-:W2:Y:S04]  /*40670*/  LDL R28, [R38+0x1ca8] ;  /* 0x001ca800261c7983 */ /* 0x000ea80000100800 */
[----:B------:R-:W4:Y:S01]  /*40680*/  LDL R35, [R38+0x1cac] ;  /* 0x001cac0026237983 */ /* 0x000f220000100800 */
[----:B------:R-:W-:-:S04]  /*40690*/  FADD.SAT R34, RZ, R34 ;  /* 0x00000022ff227221 */ /* 0x000fc80000002000 */
[----:B------:R-:W-:-:S04]  /*406a0*/  FADD R33, -R34, 1 ;  /* 0x3f80000022217421 */ /* 0x000fc80000000100 */
[----:B--2---:R-:W-:-:S04]  /*406b0*/  FMUL R33, R28, R33 ;  /* 0x000000211c217220 */ /* 0x004fc80000400000 */
[----:B----4-:R-:W-:-:S07]  /*406c0*/  FFMA R33, R34, R35, R33 ;  /* 0x0000002322217223 */ /* 0x010fce0000000021 */
.L_x_1737:
[----:B------:R-:W-:Y:S05]  /*406d0*/  BSYNC.RECONVERGENT B7 ;  /* 0x0000000000077941 */ /* 0x000fea0003800200 */
.L_x_1736:
        /* <DEDUP_REMOVED lines=14> */
.L_x_1745:
        /* <DEDUP_REMOVED lines=13> */
.L_x_1747:
[----:B------:R-:W-:Y:S05]  /*40890*/  BSYNC.RECONVERGENT B8 ;  /* 0x0000000000087941 */ /* 0x000fea0003800200 */
.L_x_1746:
        /* <DEDUP_REMOVED lines=19> */
.L_x_1749:
[----:B------:R-:W-:Y:S05]  /*409d0*/  BSYNC.RECONVERGENT B8 ;  /* 0x0000000000087941 */ /* 0x000fea0003800200 */
.L_x_1748:
[----:B------:R-:W-:-:S05]  /*409e0*/  LEA R38, R28, R1, 0x2 ;  /* 0x000000011c267211 */ /* 0x000fca00078e10ff */
[----:B------:R-:W2:Y:S04]  /*409f0*/  LDL R28, [R38+0x1ca8] ;  /* 0x001ca800261c7983 */ /* 0x000ea80000100800 */
[----:B------:R-:W4:Y:S01]  /*40a00*/  LDL R35, [R38+0x1cac] ;  /* 0x001cac0026237983 */ /* 0x000f220000100800 */
[----:B------:R-:W-:-:S04]  /*40a10*/  FADD.SAT R34, RZ, R34 ;  /* 0x00000022ff227221 */ /* 0x000fc80000002000 */
[----:B------:R-:W-:-:S04]  /*40a20*/  FADD R33, -R34, 1 ;  /* 0x3f80000022217421 */ /* 0x000fc80000000100 */
[----:B--2---:R-:W-:-:S04]  /*40a30*/  FMUL R33, R28, R33 ;  /* 0x000000211c217220 */ /* 0x004fc80000400000 */
[----:B----4-:R-:W-:-:S07]  /*40a40*/  FFMA R33, R34, R35, R33 ;  /* 0x0000002322217223 */ /* 0x010fce0000000021 */
.L_x_1744:
[----:B------:R-:W-:Y:S05]  /*40a50*/  BSYNC.RECONVERGENT B7 ;  /* 0x0000000000077941 */ /* 0x000fea0003800200 */
.L_x_1743:
[----:B------:R-:W4:Y:S01]  /*40a60*/  LDL R28, [R29+0x9c4] ;  /* 0x0009c4001d1c7983 */ /* 0x000f220000100800 */
[----:B------:R-:W-:-:S04]  /*40a70*/  IADD3 R32, PT, PT, R32, 0x4, RZ ;  /* 0x0000000420207810 */ /* 0x000fc80007ffe0ff */
[----:B------:R-:W-:Y:S02]  /*40a80*/  ISETP.NE.AND P0, PT, R32, R63, PT ;  /* 0x0000003f2000720c */ /* 0x000fe40003f05270 */
[----:B----45:R-:W-:-:S05]  /*40a90*/  FMNMX R28, R28, R33, !PT ;  /* 0x000000211c1c7209 */ /* 0x030fca0007800000 */
[----:B------:R4:W-:Y:S06]  /*40aa0*/  STL [R29+0x7dc], R28 ;  /* 0x0007dc1c1d007387 */ /* 0x0009ec0000100800 */
[----:B------:R-:W-:Y:S05]  /*40ab0*/  @P0 BRA `(.L_x_1750) ;  /* 0xfffffff0006c0947 */ /* 0x000fea000383ffff */
[----:B------:R-:W-:Y:S05]  /*40ac0*/  BSYNC.RECONVERGENT B6 ;  /* 0x0000000000067941 */ /* 0x000fea0003800200 */
.L_x_1721:
[----:B------:R-:W-:-:S13]  /*40ad0*/  ISETP.NE.AND P1, PT, R80, RZ, PT ;  /* 0x000000ff5000720c */ /* 0x000fda0003f25270 */
[----:B------:R-:W-:Y:S05]  /*40ae0*/  @!P1 BRA `(.L_x_1706) ;  /* 0x0000000800ac9947 */ /* 0x000fea0003800000 */
[----:B----4-:R-:W4:Y:S01]  /*40af0*/  LDL R28, [R30+0x10] ;  /* 0x000010001e1c7983 */ /* 0x010f220000100800 */
[----:B------:R-:W-:Y:S01]  /*40b00*/  BSSY.RECONVERGENT B6, `(.L_x_1751) ;  /* 0x0000033000067945 */ /* 0x000fe20003800200 */
[----:B----4-:R-:W-:-:S05]  /*40b10*/  FADD R28, -R91, R28 ;  /* 0x0000001c5b1c7221 */ /* 0x010fca0000000100 */
[----:B------:R-:W-:Y:S01]  /*40b20*/  FMNMX R32, RZ, R28, !PT ;  /* 0x0000001cff207209 */ /* 0x000fe20007800000 */
[----:B------:R-:W-:-:S03]  /*40b30*/  IMAD.MOV.U32 R28, RZ, RZ, R31 ;  /* 0x000000ffff1c7224 */ /* 0x000fc600078e001f */
[----:B------:R-:W-:-:S13]  /*40b40*/  FSETP.GTU.AND P0, PT, R32, RZ, PT ;  /* 0x000000ff2000720b */ /* 0x000fda0003f0c000 */
[----:B------:R-:W-:Y:S05]  /*40b50*/  @!P0 BRA `(.L_x_1752) ;  /* 0x0000000000b48947 */ /* 0x000fea0003800000 */
[----:B------:R-:W-:-:S13]  /*40b60*/  FSETP.GE.AND P0, PT, R32, R36, PT ;  /* 0x000000242000720b */ /* 0x000fda0003f06000 */
[----:B------:R-:W-:Y:S05]  /*40b70*/  @!P0 BRA `(.L_x_1753) ;  /* 0x0000000000088947 */ /* 0x000fea0003800000 */
[----:B------:R4:W5:Y:S01]  /*40b80*/  LDL R28, [R57+0x1ca8] ;  /* 0x001ca800391c7983 */ /* 0x0009620000100800 */
[----:B------:R-:W-:Y:S05]  /*40b90*/  BRA `(.L_x_1752) ;  /* 0x0000000000a47947 */ /* 0x000fea0003800000 */
.L_x_1753:
        /* <DEDUP_REMOVED lines=13> */
.L_x_1755:
[----:B------:R-:W-:Y:S05]  /*40c70*/  BSYNC.RECONVERGENT B7 ;  /* 0x0000000000077941 */ /* 0x000fea0003800200 */
.L_x_1754:
        /* <DEDUP_REMOVED lines=19> */
.L_x_1757:
[----:B------:R-:W-:Y:S05]  /*40db0*/  BSYNC.RECONVERGENT B7 ;  /* 0x0000000000077941 */ /* 0x000fea0003800200 */
.L_x_1756:
[----:B------:R-:W-:-:S05]  /*40dc0*/  LEA R35, R28, R1, 0x2 ;  /* 0x000000011c237211 */ /* 0x000fca00078e10ff */
[----:B------:R-:W4:Y:S04]  /*40dd0*/  LDL R28, [R35+0x1ca8] ;  /* 0x001ca800231c7983 */ /* 0x000f280000100800 */
[----:B------:R-:W5:Y:S01]  /*40de0*/  LDL R32, [R35+0x1cac] ;  /* 0x001cac0023207983 */ /* 0x000f620000100800 */
[----:B------:R-:W-:-:S04]  /*40df0*/  FADD.SAT R34, RZ, R34 ;  /* 0x00000022ff227221 */ /* 0x000fc80000002000 */
[----:B------:R-:W-:-:S04]  /*40e00*/  FADD R33, -R34, 1 ;  /* 0x3f80000022217421 */ /* 0x000fc80000000100 */
[----:B----4-:R-:W-:-:S04]  /*40e10*/  FMUL R33, R28, R33 ;  /* 0x000000211c217220 */ /* 0x010fc80000400000 */
[----:B-----5:R-:W-:-:S07]  /*40e20*/  FFMA R28, R34, R32, R33 ;  /* 0x00000020221c7223 */ /* 0x020fce0000000021 */
.L_x_1752:
[----:B------:R-:W-:Y:S05]  /*40e30*/  BSYNC.RECONVERGENT B6 ;  /* 0x0000000000067941 */ /* 0x000fea0003800200 */
.L_x_1751:
        /* <DEDUP_REMOVED lines=16> */
.L_x_1760:
        /* <DEDUP_REMOVED lines=13> */
.L_x_1762:
[----:B------:R-:W-:Y:S05]  /*41010*/  BSYNC.RECONVERGENT B7 ;  /* 0x0000000000077941 */ /* 0x000fea0003800200 */
.L_x_1761:
        /* <DEDUP_REMOVED lines=19> */
.L_x_1764:
[----:B------:R-:W-:Y:S05]  /*41150*/  BSYNC.RECONVERGENT B7 ;  /* 0x0000000000077941 */ /* 0x000fea0003800200 */
.L_x_1763:
[----:B------:R-:W-:-:S05]  /*41160*/  LEA R35, R28, R1, 0x2 ;  /* 0x000000011c237211 */ /* 0x000fca00078e10ff */
[----:B------:R-:W2:Y:S04]  /*41170*/  LDL R28, [R35+0x1ca8] ;  /* 0x001ca800231c7983 */ /* 0x000ea80000100800 */
[----:B------:R-:W5:Y:S01]  /*41180*/  LDL R32, [R35+0x1cac] ;  /* 0x001cac0023207983 */ /* 0x000f620000100800 */
[----:B------:R-:W-:-:S04]  /*41190*/  FADD.SAT R34, RZ, R34 ;  /* 0x00000022ff227221 */ /* 0x000fc80000002000 */
[----:B------:R-:W-:-:S04]  /*411a0*/  FADD R33, -R34, 1 ;  /* 0x3f80000022217421 */ /* 0x000fc80000000100 */
[----:B--2---:R-:W-:-:S04]  /*411b0*/  FMUL R33, R28, R33 ;  /* 0x000000211c217220 */ /* 0x004fc80000400000 */
[----:B-----5:R-:W-:-:S07]  /*411c0*/  FFMA R28, R34, R32, R33 ;  /* 0x00000020221c7223 */ /* 0x020fce0000000021 */
.L_x_1759:
[----:B------:R-:W-:Y:S05]  /*411d0*/  BSYNC.RECONVERGENT B6 ;  /* 0x0000000000067941 */ /* 0x000fea0003800200 */
.L_x_1758:
        /* <DEDUP_REMOVED lines=15> */
.L_x_1767:
        /* <DEDUP_REMOVED lines=12> */
[----:B01-34-:R-:W-:Y:S05]  /*41390*/  CALL.REL.NOINC `($__internal_1_$__cuda_sm3x_div_rn_noftz_f32_slowpath) ;  /* 0x00000010004c7944 */ /* 0x01bfea0003c00000 */
.L_x_1769:
[----:B------:R-:W-:Y:S05]  /*413a0*/  BSYNC.RECONVERGENT B7 ;  /* 0x0000000000077941 */ /* 0x000fea0003800200 */
.L_x_1768:
        /* <DEDUP_REMOVED lines=19> */
.L_x_1771:
[----:B------:R-:W-:Y:S05]  /*414e0*/  BSYNC.RECONVERGENT B7 ;  /* 0x0000000000077941 */ /* 0x000fea0003800200 */
.L_x_1770:
[----:B------:R-:W-:-:S05]  /*414f0*/  LEA R32, R28, R1, 0x2 ;  /* 0x000000011c207211 */ /* 0x000fca00078e10ff */
[----:B------:R-:W2:Y:S04]  /*41500*/  LDL R28, [R32+0x1ca8] ;  /* 0x001ca800201c7983 */ /* 0x000ea80000100800 */
[----:B------:R-:W5:Y:S01]  /*41510*/  LDL R30, [R32+0x1cac] ;  /* 0x001cac00201e7983 */ /* 0x000f620000100800 */
[----:B------:R-:W-:-:S04]  /*41520*/  FADD.SAT R34, RZ, R34 ;  /* 0x00000022ff227221 */ /* 0x000fc80000002000 */
[----:B------:R-:W-:-:S04]  /*41530*/  FADD R31, -R34, 1 ;  /* 0x3f800000221f7421 */ /* 0x000fc80000000100 */
[----:B--2---:R-:W-:-:S04]  /*41540*/  FMUL R31, R28, R31 ;  /* 0x0000001f1c1f7220 */ /* 0x004fc80000400000 */
[----:B-----5:R-:W-:-:S07]  /*41550*/  FFMA R31, R34, R30, R31 ;  /* 0x0000001e221f7223 */ /* 0x020fce000000001f */
.L_x_1766:
[----:B------:R-:W-:Y:S05]  /*41560*/  BSYNC.RECONVERGENT B6 ;  /* 0x0000000000067941 */ /* 0x000fea0003800200 */
.L_x_1765:
[----:B--2---:R-:W2:Y:S02]  /*41570*/  LDL R28, [R29+0x9d0] ;  /* 0x0009d0001d1c7983 */ /* 0x004ea40000100800 */
[----:B--2--5:R-:W-:-:S05]  /*41580*/  FMNMX R28, R28, R31, !PT ;  /* 0x0000001f1c1c7209 */ /* 0x024fca0007800000 */
[----:B------:R2:W-:Y:S02]  /*41590*/  STL [R29+0x7e8], R28 ;  /* 0x0007e81c1d007387 */ /* 0x0005e40000100800 */
.L_x_1706:
[----:B------:R-:W-:Y:S05]  /*415a0*/  BSYNC.RECONVERGENT B5 ;  /* 0x0000000000057941 */ /* 0x000fea0003800200 */
.L_x_1705:
[----:B------:R-:W-:Y:S01]  /*415b0*/  ISETP.GT.AND P0, PT, R63, RZ, PT ;  /* 0x000000ff3f00720c */ /* 0x000fe20003f04270 */
[----:B------:R-:W-:Y:S04]  /*415c0*/  BSSY.RECONVERGENT B0, `(.L_x_1772) ;  /* 0x000004e000007945 */ /* 0x000fe80003800200 */
[----:B------:R-:W-:Y:S01]  /*415d0*/  BSSY.RELIABLE B1, `(.L_x_1773) ;  /* 0x0000040000017945 */ /* 0x000fe20003800100 */
[----:B------:R-:W-:-:S07]  /*415e0*/  HFMA2 R88, -RZ, RZ, 0, 0 ;  /* 0x00000000ff587431 */ /* 0x000fce00000001ff */
[----:B------:R-:W-:Y:S05]  /*415f0*/  @!P0 BRA `(.L_x_1774) ;  /* 0x0000000000f48947 */ /* 0x000fea0003800000 */
[----:B--2-4-:R-:W-:Y:S01]  /*41600*/  IMAD.IADD R28, R63, 0x1, -R88 ;  /* 0x000000013f1c7824 */ /* 0x014fe200078e0a58 */
[----:B------:R-:W-:Y:S01]  /*41610*/  BSSY.RECONVERGENT B5, `(.L_x_1775) ;  /* 0x0000024000057945 */ /* 0x000fe20003800200 */
[----:B------:R-:W-:-:S03]  /*41620*/  PLOP3.LUT P0, PT, PT, PT, PT, 0x80, 0x8 ;  /* 0x000000000008781c */ /* 0x000fc60003f0f070 */
[----:B------:R-:W-:-:S13]  /*41630*/  ISETP.GT.AND P1, PT, R28, 0xc, PT ;  /* 0x0000000c1c00780c */ /* 0x000fda0003f24270 */
[----:B------:R-:W-:Y:S05]  /*41640*/  @!P1 BRA `(.L_x_1776) ;  /* 0x0000000000809947 */ /* 0x000fea0003800000 */
[----:B------:R-:W-:Y:S01]  /*41650*/  BSSY.RECONVERGENT B6, `(.L_x_1777) ;  /* 0x000001d000067945 */ /* 0x000fe20003800200 */
[----:B------:R-:W-:Y:S02]  /*41660*/  PLOP3.LUT P0, PT, PT, PT, PT, 0x8, 0x80 ;  /* 0x000000000080781c */ /* 0x000fe40003f0e170 */
[----:B------:R-:W-:-:S11]  /*41670*/  IADD3 R91, PT, PT, R63, -0xc, RZ ;  /* 0xfffffff43f5b7810 */ /* 0x000fd60007ffe0ff */
.L_x_1778:
        /* <DEDUP_REMOVED lines=26> */
[----:B------:R-:W-:Y:S05]  /*41820*/  BSYNC.RECONVERGENT B6 ;  /* 0x0000000000067941 */ /* 0x000fea0003800200 */
.L_x_1777:
[C---:B------:R-:W-:Y:S02]  /*41830*/  IADD3 R74, PT, PT, R72.reuse, 0x7d0, RZ ;  /* 0x000007d0484a7810 */ /* 0x040fe40007ffe0ff */
[----:B----4-:R-:W-:-:S07]  /*41840*/  IADD3 R72, PT, PT, R72, 0x5e8, RZ ;  /* 0x000005e848487810 */ /* 0x010fce0007ffe0ff */
.L_x_1776:
[----:B------:R-:W-:Y:S05]  /*41850*/  BSYNC.RECONVERGENT B5 ;  /* 0x0000000000057941 */ /* 0x000fea0003800200 */
.L_x_1775:
[----:B------:R-:W-:Y:S01]  /*41860*/  IMAD.IADD R28, R63, 0x1, -R88 ;  /* 0x000000013f1c7824 */ /* 0x000fe200078e0a58 */
[----:B------:R-:W-:Y:S04]  /*41870*/  BSSY.RECONVERGENT B5, `(.L_x_1779) ;  /* 0x0000012000057945 */ /* 0x000fe80003800200 */
[----:B------:R-:W-:-:S13]  /*41880*/  ISETP.GT.AND P1, PT, R28, 0x4, PT ;  /* 0x000000041c00780c */ /* 0x000fda0003f24270 */
[----:B------:R-:W-:Y:S05]  /*41890*/  @!P1 BRA `(.L_x_1780) ;  /* 0x00000000003c9947 */ /* 0x000fea0003800000 */
[----:B------:R-:W-:-:S05]  /*418a0*/  LEA R38, R88, R1, 0x2 ;  /* 0x0000000158267211 */ /* 0x000fca00078e10ff */
[----:B0-----:R-:W2:Y:S04]  /*418b0*/  LDL.64 R28, [R38+0x7d0] ;  /* 0x0007d000261c7983 */ /* 0x001ea80000100a00 */
        /* <DEDUP_REMOVED lines=13> */
.L_x_1780:
[----:B------:R-:W-:Y:S05]  /*41990*/  BSYNC.RECONVERGENT B5 ;  /* 0x0000000000057941 */ /* 0x000fea0003800200 */
.L_x_1779:
[----:B------:R-:W-:-:S13]  /*419a0*/  ISETP.EQ.AND P1, PT, R88, R63, PT ;  /* 0x0000003f5800720c */ /* 0x000fda0003f22270 */
[----:B------:R-:W-:Y:S05]  /*419b0*/  @!P0 BREAK.RELIABLE P1, B1 ;  /* 0x0000000000018942 */ /* 0x000fea0000800100 */
[----:B------:R-:W-:Y:S05]  /*419c0*/  @!P0 BRA P1, `(.L_x_1781) ;  /* 0x0000000000348947 */ /* 0x000fea0000800000 */
.L_x_1774:
[----:B------:R-:W-:Y:S05]  /*419d0*/  BSYNC.RELIABLE B1 ;  /* 0x0000000000017941 */ /* 0x000fea0003800100 */
.L_x_1773:
[----:B------:R-:W-:Y:S01]  /*419e0*/  BSSY.RECONVERGENT B1, `(.L_x_1782) ;  /* 0x0000009000017945 */ /* 0x000fe20003800200 */
.L_x_1783:
        /* <DEDUP_REMOVED lines=8> */
[----:B------:R-:W-:Y:S05]  /*41a70*/  BSYNC.RECONVERGENT B1 ;  /* 0x0000000000017941 */ /* 0x000fea0003800200 */
.L_x_1782:
[C---:B------:R-:W-:Y:S02]  /*41a80*/  IADD3 R74, PT, PT, R72.reuse, 0x7d0, RZ ;  /* 0x000007d0484a7810 */ /* 0x040fe40007ffe0ff */
[----:B0-----:R-:W-:-:S07]  /*41a90*/  IADD3 R72, PT, PT, R72, 0x5e8, RZ ;  /* 0x000005e848487810 */ /* 0x001fce0007ffe0ff */
.L_x_1781:
[----:B------:R-:W-:Y:S05]  /*41aa0*/  BSYNC.RECONVERGENT B0 ;  /* 0x0000000000007941 */ /* 0x000fea0003800200 */
.L_x_1772:
[----:B------:R-:W-:Y:S01]  /*41ab0*/  ISETP.NE.AND P0, PT, R80, RZ, PT ;  /* 0x000000ff5000720c */ /* 0x000fe20003f05270 */
[----:B------:R-:W-:-:S12]  /*41ac0*/  BSSY.RECONVERGENT B0, `(.L_x_1784) ;  /* 0x000000c000007945 */ /* 0x000fd80003800200 */
[----:B------:R-:W-:Y:S05]  /*41ad0*/  @!P0 BRA `(.L_x_1785) ;  /* 0x0000000000288947 */ /* 0x000fea0003800000 */
[----:B0-2---:R-:W2:Y:S01]  /*41ae0*/  LDL R29, [R74+0x10] ;  /* 0x000010004a1d7983 */ /* 0x005ea20000100800 */
[----:B------:R-:W-:-:S03]  /*41af0*/  ISETP.NE.AND P0, PT, R61, 0x1, PT ;  /* 0x000000013d00780c */ /* 0x000fc60003f05270 */
[----:B--2---:R4:W-:Y:S10]  /*41b00*/  STL [R72+0x10], R29 ;  /* 0x0000101d48007387 */ /* 0x0049f40000100800 */
[----:B------:R-:W-:Y:S05]  /*41b10*/  @!P0 BRA `(.L_x_1785) ;  /* 0x0000000000188947 */ /* 0x000fea0003800000 */
[----:B----4-:R-:W2:Y:S01]  /*41b20*/  LDL R29, [R74+0x14] ;  /* 0x000014004a1d7983 */ /* 0x010ea20000100800 */
[----:B------:R-:W-:-:S03]  /*41b30*/  ISETP.NE.AND P0, PT, R61, 0x2, PT ;  /* 0x000000023d00780c */ /* 0x000fc60003f05270 */
[----:B--2---:R0:W-:Y:S10]  /*41b40*/  STL [R72+0x14], R29 ;  /* 0x0000141d48007387 */ /* 0x0041f40000100800 */
[----:B------:R-:W-:Y:S05]  /*41b50*/  @!P0 BRA `(.L_x_1785) ;  /* 0x0000000000088947 */ /* 0x000fea0003800000 */
[----:B0-----:R-:W2:Y:S04]  /*41b60*/  LDL R29, [R74+0x18] ;  /* 0x000018004a1d7983 */ /* 0x001ea80000100800 */
[----:B--2---:R0:W-:Y:S02]  /*41b70*/  STL [R72+0x18], R29 ;  /* 0x0000181d48007387 */ /* 0x0041e40000100800 */
.L_x_1785:
[----:B------:R-:W-:Y:S05]  /*41b80*/  BSYNC.RECONVERGENT B0 ;  /* 0x0000000000007941 */ /* 0x000fea0003800200 */
.L_x_1784:
[----:B------:R-:W-:-:S13]  /*41b90*/  ISETP.GE.AND P0, PT, R42, 0x2, PT ;  /* 0x000000022a00780c */ /* 0x000fda0003f06270 */
[----:B------:R-:W-:Y:S05]  /*41ba0*/  @P0 BRA `(.L_x_1786) ;  /* 0xffffff7c008c0947 */ /* 0x000fea000383ffff */
[----:B------:R-:W-:Y:S05]  /*41bb0*/  BSYNC.RECONVERGENT B4 ;  /* 0x0000000000047941 */ /* 0x000fea0003800200 */
.L_x_1541:
[----:B------:R-:W-:-:S13]  /*41bc0*/  FSETP.GE.AND P0, PT, R0, R36, PT ;  /* 0x000000240000720b */ /* 0x000fda0003f06000 */
[----:B------:R-:W-:Y:S05]  /*41bd0*/  @!P0 BRA `(.L_x_1787) ;  /* 0x0000000000088947 */ /* 0x000fea0003800000 */
[----:B0123--:R0:W5:Y:S01]  /*41be0*/  LDL R28, [R57+0x5e8] ;  /* 0x0005e800391c7983 */ /* 0x00f1620000100800 */
[----:B------:R-:W-:Y:S05]  /*41bf0*/  BRA `(.L_x_1487) ;  /* 0x0000000400887947 */ /* 0x000fea0003800000 */
.L_x_1787:
[----:B0123--:R-:W4:Y:S01]  /*41c00*/  MUFU.RCP R28, R37 ;  /* 0x00000025001c7308 */ /* 0x00ff220000001000 */
[----:B------:R-:W-:Y:S07]  /*41c10*/  BSSY.RECONVERGENT B4, `(.L_x_1788) ;  /* 0x000000c000047945 */ /* 0x000fee0003800200 */
[----:B------:R-:W0:Y:S01]  /*41c20*/  FCHK P0, R0, R37 ;  /* 0x0000002500007302 */ /* 0x000e220000000000 */
[----:B----4-:R-:W-:-:S04]  /*41c30*/  FFMA R29, R28, -R37, 1 ;  /* 0x3f8000001c1d7423 */ /* 0x010fc80000000825 */
[----:B------:R-:W-:-:S04]  /*41c40*/  FFMA R34, R28, R29, R28 ;  /* 0x0000001d1c227223 */ /* 0x000fc8000000001c */
[----:B------:R-:W-:-:S04]  /*41c50*/  FFMA R29, R0, R34, RZ ;  /* 0x00000022001d7223 */ /* 0x000fc800000000ff */
[----:B------:R-:W-:-:S04]  /*41c60*/  FFMA R28, R29, -R37, R0 ;  /* 0x800000251d1c7223 */ /* 0x000fc80000000000 */
[----:B------:R-:W-:Y:S01]  /*41c70*/  FFMA R34, R34, R28, R29 ;  /* 0x0000001c22227223 */ /* 0x000fe2000000001d */
[----:B0-----:R-:W-:Y:S06]  /*41c80*/  @!P0 BRA `(.L_x_1789) ;  /* 0x0000000000108947 */ /* 0x001fec0003800000 */
[----:B------:R-:W-:Y:S01]  /*41c90*/  MOV R39, R37 ;  /* 0x0000002500277202 */ /* 0x000fe20000000f00 */
[----:B------:R-:W-:Y:S01]  /*41ca0*/  IMAD.MOV.U32 R89, RZ, RZ, R0 ;  /* 0x000000ffff597224 */ /* 0x000fe200078e0000 */
[----:B------:R-:W-:-:S07]  /*41cb0*/  MOV R38, 0x41cd0 ;  /* 0x00041cd000267802 */ /* 0x000fce0000000f00 */
[----:B------:R-:W-:Y:S05]  /*41cc0*/  CALL.REL.NOINC `($__internal_1_$__cuda_sm3x_div_rn_noftz_f32_slowpath) ;  /* 0x0000000800007944 */ /* 0x000fea0003c00000 */
.L_x_1789:
[----:B------:R-:W-:Y:S05]  /*41cd0*/  BSYNC.RECONVERGENT B4 ;  /* 0x0000000000047941 */ /* 0x000fea0003800200 */
.L_x_1788:
        /* <DEDUP_REMOVED lines=18> */
[----:B---3--:R-:W-:-:S04]  /*41e00*/  FADD R30, R37, -R33 ;  /* 0x80000021251e7221 */ /* 0x008fc80000000000 */
[----:B------:R-:W-:Y:S01]  /*41e10*/  FMUL R40, R29, R30 ;  /* 0x0000001e1d287220 */ /* 0x000fe20000400000 */
[C---:B------:R-:W-:Y:S01]  /*41e20*/  FADD R29, R0.reuse, -R36 ;  /* 0x80000024001d7221 */ /* 0x040fe20000000000 */
[----:B------:R-:W-:Y:S02]  /*41e30*/  FADD R30, R0, -R33 ;  /* 0x80000021001e7221 */ /* 0x000fe40000000000 */
        /* <DEDUP_REMOVED lines=10> */
[----:B------:R-:W-:Y:S02]  /*41ee0*/  MOV R39, R40 ;  /* 0x0000002800277202 */ /* 0x000fe40000000f00 */
[----:B------:R-:W-:-:S07]  /*41ef0*/  MOV R38, 0x41f10 ;  /* 0x00041f1000267802 */ /* 0x000fce0000000f00 */
[----:B-----5:R-:W-:Y:S05]  /*41f00*/  CALL.REL.NOINC `($__internal_1_$__cuda_sm3x_div_rn_noftz_f32_slowpath) ;  /* 0x0000000400707944 */ /* 0x020fea0003c00000 */
[----:B------:R-:W-:-:S07]  /*41f10*/  MOV R42, R34 ;  /* 0x00000022002a7202 */ /* 0x000fce0000000f00 */
.L_x_1792:
[----:B------:R-:W-:Y:S05]  /*41f20*/  BSYNC.RECONVERGENT B4 ;  /* 0x0000000000047941 */ /* 0x000fea0003800200 */
.L_x_1791:
[----:B------:R-:W-:Y:S01]  /*41f30*/  FADD R31, -R37, R36 ;  /* 0x00000024251f7221 */ /* 0x000fe20000000100 */
[----:B------:R-:W-:Y:S01]  /*41f40*/  FADD R34, R36, -R33 ;  /* 0x8000002124227221 */ /* 0x000fe20000000000 */
[----:B------:R-:W-:Y:S03]  /*41f50*/  BSSY.RECONVERGENT B4, `(.L_x_1793) ;  /* 0x0000010000047945 */ /* 0x000fe60003800200 */
[----:B------:R-:W-:Y:S01]  /*41f60*/  FMUL R39, R31, R34 ;  /* 0x000000221f277220 */ /* 0x000fe20000400000 */
[----:B------:R-:W-:-:S03]  /*41f70*/  FADD R31, R0, -R37 ;  /* 0x80000025001f7221 */ /* 0x000fc60000000000 */
[----:B------:R-:W0:Y:S01]  /*41f80*/  MUFU.RCP R34, R39 ;  /* 0x0000002700227308 */ /* 0x000e220000001000 */
[----:B-----5:R-:W-:-:S04]  /*41f90*/  FMUL R89, R32, R31 ;  /* 0x0000001f20597220 */ /* 0x020fc80000400000 */
[----:B------:R-:W-:-:S04]  /*41fa0*/  FMUL R89, R30, R89 ;  /* 0x000000591e597220 */ /* 0x000fc80000400000 */
        /* <DEDUP_REMOVED lines=9> */
[----:B------:R-:W-:-:S07]  /*42040*/  IMAD.MOV.U32 R43, RZ, RZ, R34 ;  /* 0x000000ffff2b7224 */ /* 0x000fce00078e0022 */
.L_x_1794:
[----:B------:R-:W-:Y:S05]  /*42050*/  BSYNC.RECONVERGENT B4 ;  /* 0x0000000000047941 */ /* 0x000fea0003800200 */
.L_x_1793:
        /* <DEDUP_REMOVED lines=16> */
.L_x_1796:
[----:B------:R-:W-:Y:S05]  /*42160*/  BSYNC.RECONVERGENT B4 ;  /* 0x0000000000047941 */ /* 0x000fea0003800200 */
.L_x_1795:
[----:B------:R-:W-:-:S04]  /*42170*/  FADD R43, R43, R42 ;  /* 0x0000002a2b2b7221 */ /* 0x000fc80000000000 */
[----:B------:R-:W-:Y:S01]  /*42180*/  FADD R28, R43, R34 ;  /* 0x000000222b1c7221 */ /* 0x000fe20000000000 */
[----:B------:R-:W-:Y:S06]  /*42190*/  BRA `(.L_x_1487) ;  /* 0x0000000000207947 */ /* 0x000fec0003800000 */
.L_x_1790:
        /* <DEDUP_REMOVED lines=8> */
.L_x_1487:
[----:B------:R-:W-:Y:S05]  /*42220*/  BSYNC.RECONVERGENT B2 ;  /* 0x0000000000027941 */ /* 0x000fea0003800200 */
.L_x_1486:
[----:B----45:R-:W-:-:S05]  /*42230*/  FADD R29, -R5, R28 ;  /* 0x0000001c051d7221 */ /* 0x030fca0000000100 */
[----:B------:R-:W-:-:S13]  /*42240*/  FSETP.GTU.AND P0, PT, |R29|, R48, PT ;  /* 0x000000301d00720b */ /* 0x000fda0003f0c200 */
[----:B------:R-:W-:Y:S05]  /*42250*/  @!P0 BRA `(.L_x_1482) ;  /* 0x0000000000208947 */ /* 0x000fea0003800000 */
[----:B------:R-:W-:-:S04]  /*42260*/  FSETP.GEU.AND P0, PT, R28, R5, PT ;  /* 0x000000051c00720b */ /* 0x000fc80003f0e000 */
[----:B------:R-:W-:Y:S02]  /*42270*/  FSEL R44, R10, R44, !P0 ;  /* 0x0000002c0a2c7208 */ /* 0x000fe40004000000 */
[----:B------:R-:W-:Y:S02]  /*42280*/  FSEL R9, R9, R10, !P0 ;  /* 0x0000000a09097208 */ /* 0x000fe40004000000 */
[C---:B------:R-:W-:Y:S02]  /*42290*/  ISETP.GE.U32.AND P0, PT, R45.reuse, 0x1d, PT ;  /* 0x0000001d2d00780c */ /* 0x040fe40003f06070 */
[----:B------:R-:W-:Y:S01]  /*422a0*/  IADD3 R45, PT, PT, R45, 0x1, RZ ;  /* 0x000000012d2d7810 */ /* 0x000fe20007ffe0ff */
[----:B------:R-:W-:-:S05]  /*422b0*/  FADD R28, -R44, R9 ;  /* 0x000000092c1c7221 */ /* 0x000fca0000000100 */
[----:B------:R-:W-:-:S13]  /*422c0*/  FSETP.GEU.AND P1, PT, R28, 9.9999997473787516356e-06, PT ;  /* 0x3727c5ac1c00780b */ /* 0x000fda0003f2e000 */
[----:B------:R-:W-:Y:S05]  /*422d0*/  @!P0 BRA P1, `(.L_x_1483) ;  /* 0xffffff58003c8947 */ /* 0x000fea000083ffff */
.L_x_1482:
[----:B------:R-:W-:Y:S05]  /*422e0*/  BSYNC.RECONVERGENT B3 ;  /* 0x0000000000037941 */ /* 0x000fea0003800200 */
.L_x_1481:
[----:B------:R-:W2:Y:S02]  /*422f0*/  LDC.64 R4, c[0x0][0x3e0] ;  /* 0x0000f800ff047b82 */ /* 0x000ea40000000a00 */
[----:B--2---:R-:W-:-:S05]  /*42300*/  IMAD.WIDE R4, R3, 0x4, R4 ;  /* 0x0000000403047825 */ /* 0x004fca00078e0204 */
[----:B------:R-:W-:Y:S01]  /*42310*/  STG.E desc[UR6][R4.64], R10 ;  /* 0x0000000a04007986 */ /* 0x000fe2000c101906 */
[----:B------:R-:W-:Y:S05]  /*42320*/  EXIT ;  /* 0x000000000000794d */ /* 0x000fea0003800000 */
.L_x_0:
[----:B------:R-:W0:Y:S02]  /*42330*/  LDC.64 R4, c[0x0][0x3e0] ;  /* 0x0000f800ff047b82 */ /* 0x000e240000000a00 */
[----:B0-----:R-:W-:-:S05]  /*42340*/  IMAD.WIDE R4, R3, 0x4, R4 ;  /* 0x0000000403047825 */ /* 0x001fca00078e0204 */
[----:B------:R-:W-:Y:S01]  /*42350*/  STG.E desc[UR6][R4.64], RZ ;  /* 0x000000ff04007986 */ /* 0x000fe2000c101906 */
[----:B------:R-:W-:Y:S05]  /*42360*/  EXIT ;  /* 0x000000000000794d */ /* 0x000fea0003800000 */
        .weak           $__internal_0_$__cuda_sm20_sqrt_rn_f32_slowpath
        .type           $__internal_0_$__cuda_sm20_sqrt_rn_f32_slowpath,@function
        .size           $__internal_0_$__cuda_sm20_sqrt_rn_f32_slowpath,($__internal_1_$__cuda_sm3x_div_rn_noftz_f32_slowpath - $__internal_0_$__cuda_sm20_sqrt_rn_f32_slowpath)
$__internal_0_$__cuda_sm20_sqrt_rn_f32_slowpath:
[----:B------:R-:W-:-:S13]  /*42370*/  LOP3.LUT P0, RZ, R31, 0x7fffffff, RZ, 0xc0, !PT ;  /* 0x7fffffff1fff7812 */ /* 0x000fda000780c0ff */
[----:B------:R-:W-:Y:S01]  /*42380*/  @!P0 MOV R34, R31 ;  /* 0x0000001f00228202 */ /* 0x000fe20000000f00 */
[----:B------:R-:W-:Y:S06]  /*42390*/  @!P0 BRA `(.L_x_1797) ;  /* 0x0000000000408947 */ /* 0x000fec0003800000 */
[----:B------:R-:W-:-:S13]  /*423a0*/  FSETP.GEU.FTZ.AND P0, PT, R31, RZ, PT ;  /* 0x000000ff1f00720b */ /* 0x000fda0003f1e000 */
[----:B------:R-:W-:Y:S01]  /*423b0*/  @!P0 MOV R34, 0x7fffffff ;  /* 0x7fffffff00228802 */ /* 0x000fe20000000f00 */
[----:B------:R-:W-:Y:S06]  /*423c0*/  @!P0 BRA `(.L_x_1797) ;  /* 0x0000000000348947 */ /* 0x000fec0003800000 */
[----:B------:R-:W-:-:S13]  /*423d0*/  FSETP.GTU.FTZ.AND P0, PT, |R31|, +INF , PT ;  /* 0x7f8000001f00780b */ /* 0x000fda0003f1c200 */
[----:B------:R-:W-:Y:S01]  /*423e0*/  @P0 FADD.FTZ R34, R31, 1 ;  /* 0x3f8000001f220421 */ /* 0x000fe20000010000 */
[----:B------:R-:W-:Y:S06]  /*423f0*/  @P0 BRA `(.L_x_1797) ;  /* 0x0000000000280947 */ /* 0x000fec0003800000 */
[----:B------:R-:W-:-:S13]  /*42400*/  FSETP.NEU.FTZ.AND P0, PT, |R31|, +INF , PT ;  /* 0x7f8000001f00780b */ /* 0x000fda0003f1d200 */
[----:B------:R-:W-:-:S04]  /*42410*/  @P0 FFMA R33, R31, 1.84467440737095516160e+19, RZ ;  /* 0x5f8000001f210823 */ /* 0x000fc800000000ff */
[----:B------:R-:W0:Y:S02]  /*42420*/  @P0 MUFU.RSQ R38, R33 ;  /* 0x0000002100260308 */ /* 0x000e240000001400 */
[----:B0-----:R-:W-:Y:S01]  /*42430*/  @P0 FMUL.FTZ R28, R33, R38 ;  /* 0x00000026211c0220 */ /* 0x001fe20000410000 */
[----:B------:R-:W-:-:S03]  /*42440*/  @P0 FMUL.FTZ R29, R38, 0.5 ;  /* 0x3f000000261d0820 */ /* 0x000fc60000410000 */
[----:B------:R-:W-:-:S04]  /*42450*/  @P0 FADD.FTZ R34, -R28, -RZ ;  /* 0x800000ff1c220221 */ /* 0x000fc80000010100 */
[----:B------:R-:W-:Y:S01]  /*42460*/  @P0 FFMA R35, R28, R34, R33 ;  /* 0x000000221c230223 */ /* 0x000fe20000000021 */
[----:B------:R-:W-:-:S03]  /*42470*/  @!P0 MOV R34, R31 ;  /* 0x0000001f00228202 */ /* 0x000fc60000000f00 */
[----:B------:R-:W-:-:S04]  /*42480*/  @P0 FFMA R29, R35, R29, R28 ;  /* 0x0000001d231d0223 */ /* 0x000fc8000000001c */
[----:B------:R-:W-:-:S07]  /*42490*/  @P0 FMUL.FTZ R34, R29, 2.3283064365386962891e-10 ;  /* 0x2f8000001d220820 */ /* 0x000fce0000410000 */
.L_x_1797:
[----:B------:R-:W-:Y:S02]  /*424a0*/  HFMA2 R29, -RZ, RZ, 0, 0 ;  /* 0x00000000ff1d7431 */ /* 0x000fe400000001ff */
[----:B------:R-:W-:-:S04]  /*424b0*/  IMAD.MOV.U32 R28, RZ, RZ, R32 ;  /* 0x000000ffff1c7224 */ /* 0x000fc800078e0020 */
[----:B------:R-:W-:Y:S05]  /*424c0*/  RET.REL.NODEC R28 `(_Z32compute_iv_fd_kernel_threadlocalPKfS0_S0_S0_PKiS0_S0_iiiS0_S0_iPf) ;  /* 0xfffffbd81ccc7950 */ /* 0x000fea0003c3ffff */
        .weak           $__internal_1_$__cuda_sm3x_div_rn_noftz_f32_slowpath
        .type           $__internal_1_$__cuda_sm3x_div_rn_noftz_f32_slowpath,@function
        .size           $__internal_1_$__cuda_sm3x_div_rn_noftz_f32_slowpath,(.L_x_2853 - $__internal_1_$__cuda_sm3x_div_rn_noftz_f32_slowpath)
$__internal_1_$__cuda_sm3x_div_rn_noftz_f32_slowpath:
[----:B------:R-:W-:Y:S01]  /*424d0*/  SHF.R.U32.HI R41, RZ, 0x17, R39 ;  /* 0x00000017ff297819 */ /* 0x000fe20000011627 */
[----:B------:R-:W-:Y:S01]  /*424e0*/  BSSY.RECONVERGENT B0, `(.L_x_1798) ;  /* 0x0000062000007945 */ /* 0x000fe20003800200 */
[----:B------:R-:W-:Y:S02]  /*424f0*/  SHF.R.U32.HI R88, RZ, 0x17, R89 ;  /* 0x00000017ff587819 */ /* 0x000fe40000011659 */
[----:B------:R-:W-:Y:S02]  /*42500*/  LOP3.LUT R41, R41, 0xff, RZ, 0xc0, !PT ;  /* 0x000000ff29297812 */ /* 0x000fe400078ec0ff */
[----:B------:R-:W-:Y:S02]  /*42510*/  LOP3.LUT R88, R88, 0xff, RZ, 0xc0, !PT ;  /* 0x000000ff58587812 */ /* 0x000fe400078ec0ff */
[----:B------:R-:W-:Y:S02]  /*42520*/  IADD3 R34, PT, PT, R41, -0x1, RZ ;  /* 0xffffffff29227810 */ /* 0x000fe40007ffe0ff */
[----:B------:R-:W-:-:S02]  /*42530*/  IADD3 R35, PT, PT, R88, -0x1, RZ ;  /* 0xffffffff58237810 */ /* 0x000fc40007ffe0ff */
[----:B------:R-:W-:-:S04]  /*42540*/  ISETP.GT.U32.AND P0, PT, R34, 0xfd, PT ;  /* 0x000000fd2200780c */ /* 0x000fc80003f04070 */
[----:B------:R-:W-:-:S13]  /*42550*/  ISETP.GT.U32.OR P0, PT, R35, 0xfd, P0 ;  /* 0x000000fd2300780c */ /* 0x000fda0000704470 */
[----:B------:R-:W-:Y:S01]  /*42560*/  @!P0 MOV R81, RZ ;  /* 0x000000ff00518202 */ /* 0x000fe20000000f00 */
[----:B------:R-:W-:Y:S06]  /*42570*/  @!P0 BRA `(.L_x_1799) ;  /* 0x00000000005c8947 */ /* 0x000fec0003800000 */
[----:B------:R-:W-:Y:S02]  /*42580*/  FSETP.GTU.FTZ.AND P0, PT, |R89|, +INF , PT ;  /* 0x7f8000005900780b */ /* 0x000fe40003f1c200 */
[----:B------:R-:W-:-:S04]  /*42590*/  FSETP.GTU.FTZ.AND P1, PT, |R39|, +INF , PT ;  /* 0x7f8000002700780b */ /* 0x000fc80003f3c200 */
[----:B------:R-:W-:-:S13]  /*425a0*/  PLOP3.LUT P0, PT, P0, P1, PT, 0xf8, 0x8f ;  /* 0x00000000008f781c */ /* 0x000fda0000703f70 */
[----:B------:R-:W-:Y:S05]  /*425b0*/  @P0 BRA `(.L_x_1800) ;  /* 0x00000004004c0947 */ /* 0x000fea0003800000 */
[----:B------:R-:W-:-:S13]  /*425c0*/  LOP3.LUT P0, RZ, R39, 0x7fffffff, R89, 0xc8, !PT ;  /* 0x7fffffff27ff7812 */ /* 0x000fda000780c859 */
[----:B------:R-:W-:Y:S05]  /*425d0*/  @!P0 BRA `(.L_x_1801) ;  /* 0x00000004003c8947 */ /* 0x000fea0003800000 */
[----:B------:R-:W-:Y:S02]  /*425e0*/  FSETP.NEU.FTZ.AND P2, PT, |R89|, +INF , PT ;  /* 0x7f8000005900780b */ /* 0x000fe40003f5d200 */
[----:B------:R-:W-:Y:S02]  /*425f0*/  FSETP.NEU.FTZ.AND P1, PT, |R39|, +INF , PT ;  /* 0x7f8000002700780b */ /* 0x000fe40003f3d200 */
[----:B------:R-:W-:-:S11]  /*42600*/  FSETP.NEU.FTZ.AND P0, PT, |R89|, +INF , PT ;  /* 0x7f8000005900780b */ /* 0x000fd60003f1d200 */
[----:B------:R-:W-:Y:S05]  /*42610*/  @!P1 BRA !P2, `(.L_x_1801) ;  /* 0x00000004002c9947 */ /* 0x000fea0005000000 */
[----:B------:R-:W-:-:S04]  /*42620*/  LOP3.LUT P2, RZ, R89, 0x7fffffff, RZ, 0xc0, !PT ;  /* 0x7fffffff59ff7812 */ /* 0x000fc8000784c0ff */
[----:B------:R-:W-:-:S13]  /*42630*/  PLOP3.LUT P2, PT, P1, P2, PT, 0x2f, 0xf2 ;  /* 0x0000000000f2781c */ /* 0x000fda0000f44577 */
[----:B------:R-:W-:Y:S05]  /*42640*/  @P2 BRA `(.L_x_1802) ;  /* 0x0000000400182947 */ /* 0x000fea0003800000 */
[----:B------:R-:W-:-:S04]  /*42650*/  LOP3.LUT P1, RZ, R39, 0x7fffffff, RZ, 0xc0, !PT ;  /* 0x7fffffff27ff7812 */ /* 0x000fc8000782c0ff */
[----:B------:R-:W-:-:S13]  /*42660*/  PLOP3.LUT P0, PT, P0, P1, PT, 0x2f, 0xf2 ;  /* 0x0000000000f2781c */ /* 0x000fda0000702577 */
[----:B------:R-:W-:Y:S05]  /*42670*/  @P0 BRA `(.L_x_1803) ;  /* 0x0000000400000947 */ /* 0x000fea0003800000 */
[----:B------:R-:W-:-:S13]  /*42680*/  ISETP.GE.AND P0, PT, R35, RZ, PT ;  /* 0x000000ff2300720c */ /* 0x000fda0003f06270 */
[----:B------:R-:W-:Y:S01]  /*42690*/  @P0 MOV R81, RZ ;  /* 0x000000ff00510202 */ /* 0x000fe20000000f00 */
[----:B------:R-:W-:Y:S01]  /*426a0*/  @!P0 FFMA R89, R89, 1.84467440737095516160e+19, RZ ;  /* 0x5f80000059598823 */ /* 0x000fe200000000ff */
[----:B------:R-:W-:Y:S01]  /*426b0*/  @!P0 IMAD.MOV.U32 R81, RZ, RZ, -0x40 ;  /* 0xffffffc0ff518424 */ /* 0x000fe200078e00ff */
[----:B------:R-:W-:-:S13]  /*426c0*/  ISETP.GE.AND P0, PT, R34, RZ, PT ;  /* 0x000000ff2200720c */ /* 0x000fda0003f06270 */
[----:B------:R-:W-:Y:S01]  /*426d0*/  @!P0 FFMA R39, R39, 1.84467440737095516160e+19, RZ ;  /* 0x5f80000027278823 */ /* 0x000fe200000000ff */
[----:B------:R-:W-:-:S07]  /*426e0*/  @!P0 IADD3 R81, PT, PT, R81, 0x40, RZ ;  /* 0x0000004051518810 */ /* 0x000fce0007ffe0ff */
.L_x_1799:
[----:B------:R-:W-:Y:S01]  /*426f0*/  LEA R90, R41, 0xc0800000, 0x17 ;  /* 0xc0800000295a7811 */ /* 0x000fe200078eb8ff */
[----:B------:R-:W-:Y:S01]  /*42700*/  BSSY.RECONVERGENT B1, `(.L_x_1804) ;  /* 0x0000036000017945 */ /* 0x000fe20003800200 */
[----:B------:R-:W-:Y:S02]  /*42710*/  IADD3 R88, PT, PT, R88, -0x7f, RZ ;  /* 0xffffff8158587810 */ /* 0x000fe40007ffe0ff */
[----:B------:R-:W-:-:S03]  /*42720*/  IADD3 R90, PT, PT, -R90, R39, RZ ;  /* 0x000000275a5a7210 */ /* 0x000fc60007ffe1ff */
[----:B------:R-:W-:Y:S01]  /*42730*/  IMAD R34, R88, -0x800000, R89 ;  /* 0xff80000058227824 */ /* 0x000fe200078e0259 */
[----:B------:R-:W0:Y:S01]  /*42740*/  MUFU.RCP R40, R90 ;  /* 0x0000005a00287308 */ /* 0x000e220000001000 */
[----:B------:R-:W-:Y:S01]  /*42750*/  FADD.FTZ R39, -R90, -RZ ;  /* 0x800000ff5a277221 */ /* 0x000fe20000010100 */
[----:B------:R-:W-:-:S04]  /*42760*/  IADD3 R88, PT, PT, R88, 0x7f, -R41 ;  /* 0x0000007f58587810 */ /* 0x000fc80007ffe829 */
[----:B------:R-:W-:Y:S01]  /*42770*/  IADD3 R81, PT, PT, R88, R81, RZ ;  /* 0x0000005158517210 */ /* 0x000fe20007ffe0ff */
[----:B0-----:R-:W-:-:S04]  /*42780*/  FFMA R35, R40, R39, 1 ;  /* 0x3f80000028237423 */ /* 0x001fc80000000027 */
[----:B------:R-:W-:-:S04]  /*42790*/  FFMA R35, R40, R35, R40 ;  /* 0x0000002328237223 */ /* 0x000fc80000000028 */
[----:B------:R-:W-:-:S04]  /*427a0*/  FFMA R40, R34, R35, RZ ;  /* 0x0000002322287223 */ /* 0x000fc800000000ff */
[----:B------:R-:W-:-:S04]  /*427b0*/  FFMA R89, R39, R40, R34 ;  /* 0x0000002827597223 */ /* 0x000fc80000000022 */
[----:B------:R-:W-:-:S04]  /*427c0*/  FFMA R40, R35, R89, R40 ;  /* 0x0000005923287223 */ /* 0x000fc80000000028 */
[----:B------:R-:W-:-:S04]  /*427d0*/  FFMA R39, R39, R40, R34 ;  /* 0x0000002827277223 */ /* 0x000fc80000000022 */
[----:B------:R-:W-:-:S05]  /*427e0*/  FFMA R34, R35, R39, R40 ;  /* 0x0000002723227223 */ /* 0x000fca0000000028 */
[----:B------:R-:W-:-:S04]  /*427f0*/  SHF.R.U32.HI R41, RZ, 0x17, R34 ;  /* 0x00000017ff297819 */ /* 0x000fc80000011622 */
[----:B------:R-:W-:-:S04]  /*42800*/  LOP3.LUT R88, R41, 0xff, RZ, 0xc0, !PT ;  /* 0x000000ff29587812 */ /* 0x000fc800078ec0ff */
[----:B------:R-:W-:-:S05]  /*42810*/  IADD3 R41, PT, PT, R88, R81, RZ ;  /* 0x0000005158297210 */ /* 0x000fca0007ffe0ff */
[----:B------:R-:W-:-:S05]  /*42820*/  VIADD R88, R41, 0xffffffff ;  /* 0xffffffff29587836 */ /* 0x000fca0000000000 */
[----:B------:R-:W-:-:S13]  /*42830*/  ISETP.GE.U32.AND P0, PT, R88, 0xfe, PT ;  /* 0x000000fe5800780c */ /* 0x000fda0003f06070 */
[----:B------:R-:W-:Y:S05]  /*42840*/  @!P0 BRA `(.L_x_1805) ;  /* 0x0000000000808947 */ /* 0x000fea0003800000 */
[----:B------:R-:W-:-:S13]  /*42850*/  ISETP.GT.AND P0, PT, R41, 0xfe, PT ;  /* 0x000000fe2900780c */ /* 0x000fda0003f04270 */
[----:B------:R-:W-:Y:S05]  /*42860*/  @P0 BRA `(.L_x_1806) ;  /* 0x00000000006c0947 */ /* 0x000fea0003800000 */
[----:B------:R-:W-:-:S13]  /*42870*/  ISETP.GE.AND P0, PT, R41, 0x1, PT ;  /* 0x000000012900780c */ /* 0x000fda0003f06270 */
[----:B------:R-:W-:Y:S05]  /*42880*/  @P0 BRA `(.L_x_1807) ;  /* 0x0000000000740947 */ /* 0x000fea0003800000 */
[----:B------:R-:W-:Y:S02]  /*42890*/  ISETP.GE.AND P0, PT, R41, -0x18, PT ;  /* 0xffffffe82900780c */ /* 0x000fe40003f06270 */
[----:B------:R-:W-:-:S11]  /*428a0*/  LOP3.LUT R34, R34, 0x80000000, RZ, 0xc0, !PT ;  /* 0x8000000022227812 */ /* 0x000fd600078ec0ff */
[----:B------:R-:W-:Y:S05]  /*428b0*/  @!P0 BRA `(.L_x_1807) ;  /* 0x0000000000688947 */ /* 0x000fea0003800000 */
[-CC-:B------:R-:W-:Y:S01]  /*428c0*/  FFMA.RZ R90, R35, R39.reuse, R40.reuse ;  /* 0x00000027235a7223 */ /* 0x180fe2000000c028 */
[----:B------:R-:W-:Y:S01]  /*428d0*/  ISETP.NE.AND P0, PT, R41, RZ, PT ;  /* 0x000000ff2900720c */ /* 0x000fe20003f05270 */
[-CC-:B------:R-:W-:Y:S01]  /*428e0*/  FFMA.RP R81, R35, R39.reuse, R40.reuse ;  /* 0x0000002723517223 */ /* 0x180fe20000008028 */
[----:B------:R-:W-:Y:S01]  /*428f0*/  IADD3 R88, PT, PT, -R41, RZ, RZ ;  /* 0x000000ff29587210 */ /* 0x000fe20007ffe1ff */
[----:B------:R-:W-:Y:S01]  /*42900*/  FFMA.RM R40, R35, R39, R40 ;  /* 0x0000002723287223 */ /* 0x000fe20000004028 */
[----:B------:R-:W-:Y:S02]  /*42910*/  LOP3.LUT R90, R90, 0x7fffff, RZ, 0xc0, !PT ;  /* 0x007fffff5a5a7812 */ /* 0x000fe400078ec0ff */
[----:B------:R-:W-:Y:S02]  /*42920*/  IADD3 R89, PT, PT, R41, 0x20, RZ ;  /* 0x0000002029597810 */ /* 0x000fe40007ffe0ff */
[----:B------:R-:W-:Y:S02]  /*42930*/  LOP3.LUT R90, R90, 0x800000, RZ, 0xfc, !PT ;  /* 0x008000005a5a7812 */ /* 0x000fe400078efcff */
[----:B------:R-:W-:-:S02]  /*42940*/  SEL R35, R88, RZ, P0 ;  /* 0x000000ff58237207 */ /* 0x000fc40000000000 */
[----:B------:R-:W-:Y:S02]  /*42950*/  ISETP.NE.AND P0, PT, R41, RZ, PT ;  /* 0x000000ff2900720c */ /* 0x000fe40003f05270 */
[----:B------:R-:W-:Y:S02]  /*42960*/  SHF.L.U32 R89, R90, R89, RZ ;  /* 0x000000595a597219 */ /* 0x000fe400000006ff */
[----:B------:R-:W-:Y:S02]  /*42970*/  FSETP.NEU.FTZ.AND P1, PT, R81, R40, PT ;  /* 0x000000285100720b */ /* 0x000fe40003f3d000 */
[----:B------:R-:W-:Y:S02]  /*42980*/  ISETP.NE.AND P0, PT, R89, RZ, P0 ;  /* 0x000000ff5900720c */ /* 0x000fe40000705270 */
[----:B------:R-:W-:Y:S02]  /*42990*/  SHF.R.U32.HI R90, RZ, R35, R90 ;  /* 0x00000023ff5a7219 */ /* 0x000fe4000001165a */
[----:B------:R-:W-:-:S02]  /*429a0*/  PLOP3.LUT P0, PT, P1, P0, PT, 0xf8, 0x8f ;  /* 0x00000000008f781c */ /* 0x000fc40000f01f70 */
[----:B------:R-:W-:Y:S02]  /*429b0*/  SHF.R.U32.HI R39, RZ, 0x1, R90 ;  /* 0x00000001ff277819 */ /* 0x000fe4000001165a */
[----:B------:R-:W-:-:S04]  /*429c0*/  SEL R40, RZ, 0x1, !P0 ;  /* 0x00000001ff287807 */ /* 0x000fc80004000000 */
[----:B------:R-:W-:-:S04]  /*429d0*/  LOP3.LUT R35, R40, 0x1, R39, 0xf8, !PT ;  /* 0x0000000128237812 */ /* 0x000fc800078ef827 */
[----:B------:R-:W-:-:S04]  /*429e0*/  LOP3.LUT R90, R35, R90, RZ, 0xc0, !PT ;  /* 0x0000005a235a7212 */ /* 0x000fc800078ec0ff */
[----:B------:R-:W-:-:S04]  /*429f0*/  IADD3 R39, PT, PT, R39, R90, RZ ;  /* 0x0000005a27277210 */ /* 0x000fc80007ffe0ff */
[----:B------:R-:W-:Y:S01]  /*42a00*/  LOP3.LUT R34, R39, R34, RZ, 0xfc, !PT ;  /* 0x0000002227227212 */ /* 0x000fe200078efcff */
[----:B------:R-:W-:Y:S06]  /*42a10*/  BRA `(.L_x_1807) ;  /* 0x0000000000107947 */ /* 0x000fec0003800000 */
.L_x_1806:
[----:B------:R-:W-:-:S04]  /*42a20*/  LOP3.LUT R34, R34, 0x80000000, RZ, 0xc0, !PT ;  /* 0x8000000022227812 */ /* 0x000fc800078ec0ff */
[----:B------:R-:W-:Y:S01]  /*42a30*/  LOP3.LUT R34, R34, 0x7f800000, RZ, 0xfc, !PT ;  /* 0x7f80000022227812 */ /* 0x000fe200078efcff */
[----:B------:R-:W-:Y:S06]  /*42a40*/  BRA `(.L_x_1807) ;  /* 0x0000000000047947 */ /* 0x000fec0003800000 */
.L_x_1805:
[----:B------:R-:W-:-:S07]  /*42a50*/  LEA R34, R81, R34, 0x17 ;  /* 0x0000002251227211 */ /* 0x000fce00078eb8ff */
.L_x_1807:
[----:B------:R-:W-:Y:S05]  /*42a60*/  BSYNC.RECONVERGENT B1 ;  /* 0x0000000000017941 */ /* 0x000fea0003800200 */
.L_x_1804:
[----:B------:R-:W-:Y:S05]  /*42a70*/  BRA `(.L_x_1808) ;  /* 0x0000000000207947 */ /* 0x000fea0003800000 */
.L_x_1803:
[----:B------:R-:W-:-:S04]  /*42a80*/  LOP3.LUT R39, R39, 0x80000000, R89, 0x48, !PT ;  /* 0x8000000027277812 */ /* 0x000fc800078e4859 */
[----:B------:R-:W-:Y:S01]  /*42a90*/  LOP3.LUT R34, R39, 0x7f800000, RZ, 0xfc, !PT ;  /* 0x7f80000027227812 */ /* 0x000fe200078efcff */
[----:B------:R-:W-:Y:S06]  /*42aa0*/  BRA `(.L_x_1808) ;  /* 0x0000000000147947 */ /* 0x000fec0003800000 */
.L_x_1802:
[----:B------:R-:W-:Y:S01]  /*42ab0*/  LOP3.LUT R34, R39, 0x80000000, R89, 0x48, !PT ;  /* 0x8000000027227812 */ /* 0x000fe200078e4859 */
[----:B------:R-:W-:Y:S06]  /*42ac0*/  BRA `(.L_x_1808) ;  /* 0x00000000000c7947 */ /* 0x000fec0003800000 */
.L_x_1801:
[----:B------:R-:W0:Y:S01]  /*42ad0*/  MUFU.RSQ R34, -QNAN ;  /* 0xffc0000000227908 */ /* 0x000e220000001400 */
[----:B------:R-:W-:Y:S05]  /*42ae0*/  BRA `(.L_x_1808) ;  /* 0x0000000000047947 */ /* 0x000fea0003800000 */
.L_x_1800:
[----:B------:R-:W-:-:S07]  /*42af0*/  FADD.FTZ R34, R89, R39 ;  /* 0x0000002759227221 */ /* 0x000fce0000010000 */
.L_x_1808:
[----:B------:R-:W-:Y:S05]  /*42b00*/  BSYNC.RECONVERGENT B0 ;  /* 0x0000000000007941 */ /* 0x000fea0003800200 */
.L_x_1798:
[----:B------:R-:W-:-:S04]  /*42b10*/  HFMA2 R39, -RZ, RZ, 0, 0 ;  /* 0x00000000ff277431 */ /* 0x000fc800000001ff */
[----:B0-----:R-:W-:Y:S05]  /*42b20*/  RET.REL.NODEC R38 `(_Z32compute_iv_fd_kernel_threadlocalPKfS0_S0_S0_PKiS0_S0_iiiS0_S0_iPf) ;  /* 0xfffffbd426347950 */ /* 0x001fea0003c3ffff */
.L_x_1809:
[----:B------:R-:W-:-:S00]  /*42b30*/  BRA `(.L_x_1809) ;  /* 0xfffffffc00fc7947 */ /* 0x000fc0000383ffff */
[----:B------:R-:W-:-:S00]  /*42b40*/  NOP ;  /* 0x0000000000007918 */ /* 0x000fc00000000000 */
        /* <DEDUP_REMOVED lines=11> */
.L_x_2853:


//--------------------- .text._Z31compute_vega_kernel_threadlocalPKfS0_S0_S0_PKifiiS0_S0_iPf --------------------------
	.section	.text._Z31compute_vega_kernel_threadlocalPKfS0_S0_S0_PKifiiS0_S0_iPf,"ax",@progbits
	.align	128
        .global         _Z31compute_vega_kernel_threadlocalPKfS0_S0_S0_PKifiiS0_S0_iPf
        .type           _Z31compute_vega_kernel_threadlocalPKfS0_S0_S0_PKifiiS0_S0_iPf,@function
        .size           _Z31compute_vega_kernel_threadlocalPKfS0_S0_S0_PKifiiS0_S0_iPf,(.L_x_2856 - _Z31compute_vega_kernel_threadlocalPKfS0_S0_S0_PKifiiS0_S0_iPf)
        .other          _Z31compute_vega_kernel_threadlocalPKfS0_S0_S0_PKifiiS0_S0_iPf,@"STO_CUDA_ENTRY STV_DEFAULT"
_Z31compute_vega_kernel_threadlocalPKfS0_S0_S0_PKifiiS0_S0_iPf:
.text._Z31compute_vega_kernel_threadlocalPKfS0_S0_S0_PKifiiS0_S0_iPf:
        /* <DEDUP_REMOVED lines=10> */
[----:B------:R-:W1:Y:S01]  /*00a0*/  LDCU.64 UR6, c[0x0][0x358] ;  /* 0x00006b00ff0677ac */ /* 0x000e620008000a00 */
[----:B------:R-:W2:Y:S06]  /*00b0*/  LDCU UR5, c[0x0][0x3ac] ;  /* 0x00007580ff0577ac */ /* 0x000eac0008000800 */
[----:B------:R-:W3:Y:S08]  /*00c0*/  LDC.64 R2, c[0x0][0x380] ;  /* 0x0000e000ff027b82 */ /* 0x000ef00000000a00 */
[----:B------:R-:W4:Y:S08]  /*00d0*/  LDC.64 R10, c[0x0][0x390] ;  /* 0x0000e400ff0a7b82 */ /* 0x000f300000000a00 */
[----:B------:R-:W5:Y:S01]  /*00e0*/  LDC.64 R12, c[0x0][0x398] ;  /* 0x0000e600ff0c7b82 */ /* 0x000f620000000a00 */
[----:B0-----:R-:W-:-:S06]  /*00f0*/  IMAD.WIDE R6, R5, 0x4, R6 ;  /* 0x0000000405067825 */ /* 0x001fcc00078e0206 */
[----:B-1----:R-:W2:Y:S01]  /*0100*/  LDG.E R7, desc[UR6][R6.64] ;  /* 0x0000000606077981 */ /* 0x002ea2000c1e1900 */
[----:B---3--:R-:W-:-:S05]  /*0110*/  IMAD.WIDE R2, R5, 0x4, R2 ;  /* 0x0000000405027825 */ /* 0x008fca00078e0202 */
[----:B------:R-:W3:Y:S01]  /*0120*/  LDG.E R8, desc[UR6][R2.64] ;  /* 0x0000000602087981 */ /* 0x000ee2000c1e1900 */
[----:B----4-:R-:W-:-:S05]  /*0130*/  IMAD.WIDE R10, R5, 0x4, R10 ;  /* 0x00000004050a7825 */ /* 0x010fca00078e020a */
[----:B------:R-:W4:Y:S01]  /*0140*/  LDG.E R0, desc[UR6][R10.64] ;  /* 0x000000060a007981 */ /* 0x000f22000c1e1900 */
[----:B-----5:R-:W-:-:S05]  /*0150*/  IMAD.WIDE R12, R5, 0x4, R12 ;  /* 0x00000004050c7825 */ /* 0x020fca00078e020c */
[----:B------:R-:W5:Y:S01]  /*0160*/  LDG.E R9, desc[UR6][R12.64] ;  /* 0x000000060c097981 */ /* 0x000f62000c1e1900 */
[----:B--2---:R-:W-:-:S04]  /*0170*/  FSETP.NE.AND P0, PT, |R7|, +INF , PT ;  /* 0x7f8000000700780b */ /* 0x004fc80003f05200 */
[----:B---3--:R-:W-:-:S04]  /*0180*/  FSETP.EQU.OR P0, PT, |R8|, +INF , !P0 ;  /* 0x7f8000000800780b */ /* 0x008fc8000470a600 */
[----:B----4-:R-:W-:-:S04]  /*0190*/  FSETP.EQU.OR P0, PT, |R0|, +INF , P0 ;  /* 0x7f8000000000780b */ /* 0x010fc8000070a600 */
[----:B-----5:R-:W-:-:S04]  /*01a0*/  FSETP.EQU.OR P0, PT, |R9|, +INF , P0 ;  /* 0x7f8000000900780b */ /* 0x020fc8000070a600 */
[----:B------:R-:W-:-:S04]  /*01b0*/  FSETP.LE.OR P0, PT, R0, RZ, P0 ;  /* 0x000000ff0000720b */ /* 0x000fc80000703400 */
[----:B------:R-:W-:-:S04]  /*01c0*/  FSETP.LE.OR P0, PT, R8, RZ, P0 ;  /* 0x000000ff0800720b */ /* 0x000fc80000703400 */
[----:B------:R-:W-:-:S04]  /*01d0*/  FSETP.LE.OR P0, PT, R7, RZ, P0 ;  /* 0x000000ff0700720b */ /* 0x000fc80000703400 */
[----:B------:R-:W-:-:S13]  /*01e0*/  FSETP.LE.OR P0, PT, R9, RZ, P0 ;  /* 0x000000ff0900720b */ /* 0x000fda0000703400 */
[----:B------:R-:W-:Y:S05]  /*01f0*/  @P0 BRA `(.L_x_1810) ;  /* 0x0000009c00740947 */ /* 0x000fea0003800000 */
[----:B------:R-:W0:Y:S08]  /*0200*/  LDC.64 R14, c[0x0][0x3a0] ;  /* 0x0000e800ff0e7b82 */ /* 0x000e300000000a00 */
[----:B------:R-:W1:Y:S01]  /*0210*/  LDC R3, c[0x0][0x3c8] ;  /* 0x0000f200ff037b82 */ /* 0x000e620000000800 */
[----:B0-----:R-:W-:-:S05]  /*0220*/  IMAD.WIDE R14, R5, 0x4, R14 ;  /* 0x00000004050e7825 */ /* 0x001fca00078e020e */
[----:B------:R0:W5:Y:S01]  /*0230*/  LDG.E R10, desc[UR6][R14.64] ;  /* 0x000000060e0a7981 */ /* 0x000162000c1e1900 */
[----:B------:R-:W-:Y:S02]  /*0240*/  HFMA2 R2, -RZ, RZ, 0, 0 ;  /* 0x00000000ff027431 */ /* 0x000fe400000001ff */
[----:B------:R-:W-:Y:S01]  /*0250*/  VIADD R11, R1, 0x890 ;  /* 0x00000890010b7836 */ /* 0x000fe20000000000 */
[----:B-1----:R-:W-:Y:S02]  /*0260*/  ISETP.GE.AND P0, PT, R3, 0x1, PT ;  /* 0x000000010300780c */ /* 0x002fe40003f06270 */
[----:B------:R-:W-:-:S11]  /*0270*/  IADD3 R12, PT, PT, R1, 0x810, RZ ;  /* 0x00000810010c7810 */ /* 0x000fd60007ffe0ff */
[----:B0-----:R-:W-:Y:S05]  /*0280*/  @!P0 BRA `(.L_x_1811) ;  /* 0x0000004800bc8947 */ /* 0x001fea0003800000 */
[----:B------:R-:W0:Y:S01]  /*0290*/  LDCU UR4, c[0x0][0x3ac] ;  /* 0x00007580ff0477ac */ /* 0x000e220008000800 */
[C---:B------:R-:W-:Y:S02]  /*02a0*/  ISETP.GE.U32.AND P0, PT, R3.reuse, 0x4, PT ;  /* 0x000000040300780c */ /* 0x040fe40003f06070 */
[----:B------:R-:W-:Y:S02]  /*02b0*/  MOV R2, 0xffffffff ;  /* 0xffffffff00027802 */ /* 0x000fe40000000f00 */
[----:B------:R-:W-:Y:S02]  /*02c0*/  MOV R15, RZ ;  /* 0x000000ff000f7202 */ /* 0x000fe40000000f00 */
[----:B------:R-:W-:-:S05]  /*02d0*/  VIADDMNMX.U32 R2, R3, R2, 0x1f, PT ;  /* 0x0000001f03027446 */ /* 0x000fca0003800002 */
[----:B------:R-:W-:Y:S01]  /*02e0*/  VIADD R14, R2, 0x1 ;  /* 0x00000001020e7836 */ /* 0x000fe20000000000 */
[----:B------:R-:W-:-:S04]  /*02f0*/  MOV R2, RZ ;  /* 0x000000ff00027202 */ /* 0x000fc80000000f00 */
[----:B------:R-:W-:Y:S02]  /*0300*/  LOP3.LUT R14, R14, 0x3, RZ, 0xc0, !PT ;  /* 0x000000030e0e7812 */ /* 0x000fe400078ec0ff */
[----:B0-----:R-:W-:Y:S01]  /*0310*/  I2FP.F32.S32 R13, UR4 ;  /* 0x00000004000d7c45 */ /* 0x001fe20008201400 */
[----:B------:R-:W-:Y:S06]  /*0320*/  @!P0 BRA `(.L_x_1812) ;  /* 0x0000004400e88947 */ /* 0x000fec0003800000 */
[----:B------:R-:W0:Y:S02]  /*0330*/  LDC.64 R16, c[0x0][0x3c0] ;  /* 0x0000f000ff107b82 */ /* 0x000e240000000a00 */
[----:B0-----:R-:W2:Y:S01]  /*0340*/  LDG.E R3, desc[UR6][R16.64] ;  /* 0x0000000610037981 */ /* 0x001ea2000c1e1900 */
[----:B------:R-:W-:Y:S01]  /*0350*/  BSSY.RECONVERGENT B2, `(.L_x_1813) ;  /* 0x000001f000027945 */ /* 0x000fe20003800200 */
[----:B------:R-:W-:Y:S01]  /*0360*/  IMAD.MOV.U32 R2, RZ, RZ, RZ ;  /* 0x000000ffff027224 */ /* 0x000fe200078e00ff */
        /* <DEDUP_REMOVED lines=14> */
[----:B-----5:R-:W-:Y:S05]  /*0450*/  CALL.REL.NOINC `($__internal_4_$__cuda_sm3x_div_rn_noftz_f32_slowpath) ;  /* 0x000000a000187944 */ /* 0x020fea0003c00000 */
.L_x_1816:
[----:B------:R-:W-:Y:S05]  /*0460*/  BSYNC.RECONVERGENT B3 ;  /* 0x0000000000037941 */ /* 0x000fea0003800200 */
.L_x_1815:
[----:B------:R-:W0:Y:S01]  /*0470*/  LDC.64 R2, c[0x0][0x3b8] ;  /* 0x0000ee00ff027b82 */ /* 0x000e220000000a00 */
[----:B------:R-:W-:Y:S02]  /*0480*/  HFMA2 R15, -RZ, RZ, 1.75, 0 ;  /* 0x3f000000ff0f7431 */ /* 0x000fe400000001ff */
[----:B------:R-:W-:Y:S01]  /*0490*/  FMUL R4, R13, R4 ;  /* 0x000000040d047220 */ /* 0x000fe20000400000 */
[----:B------:R-:W1:Y:S01]  /*04a0*/  LDCU UR4, c[0x0][0x3ac] ;  /* 0x00007580ff0477ac */ /* 0x000e620008000800 */
[----:B0-----:R0:W2:Y:S03]  /*04b0*/  LDG.E R6, desc[UR6][R2.64] ;  /* 0x0000000602067981 */ /* 0x0010a6000c1e1900 */
[----:B------:R-:W-:-:S05]  /*04c0*/  LOP3.LUT R15, R15, 0x80000000, R4, 0xb8, !PT ;  /* 0x800000000f0f7812 */ /* 0x000fca00078eb804 */
[----:B------:R-:W-:Y:S01]  /*04d0*/  FADD.RZ R15, R4, R15 ;  /* 0x0000000f040f7221 */ /* 0x000fe2000000c000 */
[----:B0-----:R-:W-:-:S05]  /*04e0*/  IMAD.MOV.U32 R2, RZ, RZ, 0x1 ;  /* 0x00000001ff027424 */ /* 0x001fca00078e00ff */
[----:B------:R-:W1:Y:S02]  /*04f0*/  F2I.TRUNC.NTZ R15, R15 ;  /* 0x0000000f000f7305 */ /* 0x000e64000020f100 */
[----:B-1----:R-:W-:-:S04]  /*0500*/  VIMNMX R4, PT, PT, R15, UR4, PT ;  /* 0x000000040f047c48 */ /* 0x002fc8000bfe0100 */
[----:B------:R-:W-:-:S05]  /*0510*/  VIMNMX R4, PT, PT, R4, 0x1, !PT ;  /* 0x0000000104047848 */ /* 0x000fca0007fe0100 */
[----:B------:R0:W-:Y:S04]  /*0520*/  STL [R1+0x890], R4 ;  /* 0x0008900401007387 */ /* 0x0001e80000100800 */
[----:B--2---:R0:W-:Y:S02]  /*0530*/  STL [R1+0x810], R6 ;  /* 0x0008100601007387 */ /* 0x0041e40000100800 */
.L_x_1814:
[----:B------:R-:W-:Y:S05]  /*0540*/  BSYNC.RECONVERGENT B2 ;  /* 0x0000000000027941 */ /* 0x000fea0003800200 */
.L_x_1813:
[----:B------:R-:W1:Y:S02]  /*0550*/  LDC.64 R16, c[0x0][0x3c0] ;  /* 0x0000f000ff107b82 */ /* 0x000e640000000a00 */
[----:B-1----:R-:W2:Y:S01]  /*0560*/  LDG.E R17, desc[UR6][R16.64+0x4] ;  /* 0x0000040610117981 */ /* 0x002ea2000c1e1900 */
        /* <DEDUP_REMOVED lines=14> */
[----:B------:R-:W-:Y:S02]  /*0650*/  MOV R4, R0 ;  /* 0x0000000000047202 */ /* 0x000fe40000000f00 */
[----:B------:R-:W-:-:S07]  /*0660*/  MOV R16, 0x680 ;  /* 0x0000068000107802 */ /* 0x000fce0000000f00 */
[----:B-----5:R-:W-:Y:S05]  /*0670*/  CALL.REL.NOINC `($__internal_4_$__cuda_sm3x_div_rn_noftz_f32_slowpath) ;  /* 0x0000009c00907944 */ /* 0x020fea0003c00000 */
.L_x_1820:
[----:B------:R-:W-:Y:S05]  /*0680*/  BSYNC.RECONVERGENT B3 ;  /* 0x0000000000037941 */ /* 0x000fea0003800200 */
.L_x_1819:
        /* <DEDUP_REMOVED lines=14> */
.L_x_1818:
[----:B------:R-:W-:Y:S05]  /*0770*/  BSYNC.RECONVERGENT B2 ;  /* 0x0000000000027941 */ /* 0x000fea0003800200 */
.L_x_1817:
[----:B-1----:R-:W1:Y:S02]  /*0780*/  LDC.64 R16, c[0x0][0x3c0] ;  /* 0x0000f000ff107b82 */ /* 0x002e640000000a00 */
        /* <DEDUP_REMOVED lines=15> */
[----:B------:R-:W-:Y:S02]  /*0880*/  MOV R4, R0 ;  /* 0x0000000000047202 */ /* 0x000fe40000000f00 */
[----:B------:R-:W-:-:S07]  /*0890*/  MOV R16, 0x8b0 ;  /* 0x000008b000107802 */ /* 0x000fce0000000f00 */
[----:B-----5:R-:W-:Y:S05]  /*08a0*/  CALL.REL.NOINC `($__internal_4_$__cuda_sm3x_div_rn_noftz_f32_slowpath) ;  /* 0x0000009c00047944 */ /* 0x020fea0003c00000 */
.L_x_1824:
[----:B------:R-:W-:Y:S05]  /*08b0*/  BSYNC.RECONVERGENT B3 ;  /* 0x0000000000037941 */ /* 0x000fea0003800200 */
.L_x_1823:
        /* <DEDUP_REMOVED lines=14> */
.L_x_1822:
[----:B------:R-:W-:Y:S05]  /*09a0*/  BSYNC.RECONVERGENT B2 ;  /* 0x0000000000027941 */ /* 0x000fea0003800200 */
.L_x_1821:
[----:B-1----:R-:W1:Y:S08]  /*09b0*/  LDC.64 R16, c[0x0][0x3c0] ;  /* 0x0000f000ff107b82 */ /* 0x002e700000000a00 */
[----:B------:R-:W2:Y:S01]  /*09c0*/  LDC R3, c[0x0][0x3c8] ;  /* 0x0000f200ff037b82 */ /* 0x000ea20000000800 */
[----:B-1----:R-:W3:Y:S01]  /*09d0*/  LDG.E R17, desc[UR6][R16.64+0xc] ;  /* 0x00000c0610117981 */ /* 0x002ee2000c1e1900 */
[----:B0-----:R-:W-:Y:S01]  /*09e0*/  MOV R4, 0xffffffff ;  /* 0xffffffff00047802 */ /* 0x001fe20000000f00 */
[----:B------:R-:W-:Y:S03]  /*09f0*/  BSSY.RECONVERGENT B2, `(.L_x_1825) ;  /* 0x0000023000027945 */ /* 0x000fe60003800200 */
[----:B--2---:R-:W-:-:S05]  /*0a00*/  VIADDMNMX.U32 R3, R3, R4, 0x1f, PT ;  /* 0x0000001f03037446 */ /* 0x004fca0003800004 */
[----:B------:R-:W-:-:S05]  /*0a10*/  VIADD R3, R3, 0x1 ;  /* 0x0000000103037836 */ /* 0x000fca0000000000 */
[----:B------:R-:W-:Y:S02]  /*0a20*/  LOP3.LUT R6, R3, 0x3c, RZ, 0xc0, !PT ;  /* 0x0000003c03067812 */ /* 0x000fe400078ec0ff */
[----:B---3--:R-:W-:-:S04]  /*0a30*/  FSETP.GEU.AND P0, PT, R17, R0, PT ;  /* 0x000000001100720b */ /* 0x008fc80003f0e000 */
        /* <DEDUP_REMOVED lines=15> */
.L_x_1828:
[----:B------:R-:W-:Y:S05]  /*0b30*/  BSYNC.RECONVERGENT B3 ;  /* 0x0000000000037941 */ /* 0x000fea0003800200 */
.L_x_1827:
        /* <DEDUP_REMOVED lines=14> */
.L_x_1826:
[----:B------:R-:W-:Y:S05]  /*0c20*/  BSYNC.RECONVERGENT B2 ;  /* 0x0000000000027941 */ /* 0x000fea0003800200 */
.L_x_1825:
[----:B------:R-:W-:Y:S01]  /*0c30*/  ISETP.NE.AND P0, PT, R6, 0x4, PT ;  /* 0x000000040600780c */ /* 0x000fe20003f05270 */
[----:B------:R-:W-:Y:S01]  /*0c40*/  BSSY.RECONVERGENT B2, `(.L_x_1812) ;  /* 0x00003e8000027945 */ /* 0x000fe20003800200 */
[----:B0-----:R-:W-:-:S11]  /*0c50*/  IMAD.MOV.U32 R15, RZ, RZ, 0x4 ;  /* 0x00000004ff0f7424 */ /* 0x001fd600078e00ff */
        /* <DEDUP_REMOVED lines=20> */
.L_x_1833:
[----:B------:R-:W-:Y:S05]  /*0da0*/  BSYNC.RECONVERGENT B4 ;  /* 0x0000000000047941 */ /* 0x000fea0003800200 */
.L_x_1832:
        /* <DEDUP_REMOVED lines=14> */
.L_x_1831:
[----:B------:R-:W-:Y:S05]  /*0e90*/  BSYNC.RECONVERGENT B3 ;  /* 0x0000000000037941 */ /* 0x000fea0003800200 */
.L_x_1830:
        /* <DEDUP_REMOVED lines=19> */
.L_x_1837:
[----:B------:R-:W-:Y:S05]  /*0fd0*/  BSYNC.RECONVERGENT B4 ;  /* 0x0000000000047941 */ /* 0x000fea0003800200 */
.L_x_1836:
        /* <DEDUP_REMOVED lines=14> */
.L_x_1835:
[----:B------:R-:W-:Y:S05]  /*10c0*/  BSYNC.RECONVERGENT B3 ;  /* 0x0000000000037941 */ /* 0x000fea0003800200 */
.L_x_1834:
        /* <DEDUP_REMOVED lines=15> */
[----:B------:R-:W-:Y:S01]  /*11c0*/  MOV R3, R17 ;  /* 0x0000001100037202 */ /* 0x000fe20000000f00 */
[----:B------:R-:W-:Y:S01]  /*11d0*/  IMAD.MOV.U32 R4, RZ, RZ, R0 ;  /* 0x000000ffff047224 */ /* 0x000fe200078e0000 */
[----:B------:R-:W-:-:S07]  /*11e0*/  MOV R16, 0x1200 ;  /* 0x0000120000107802 */ /* 0x000fce0000000f00 */
[----:B-----5:R-:W-:Y:S05]  /*11f0*/  CALL.REL.NOINC `($__internal_4_$__cuda_sm3x_div_rn_noftz_f32_slowpath) ;  /* 0x0000009000b07944 */ /* 0x020fea0003c00000 */
.L_x_1841:
[----:B------:R-:W-:Y:S05]  /*1200*/  BSYNC.RECONVERGENT B4 ;  /* 0x0000000000047941 */ /* 0x000fea0003800200 */
.L_x_1840:
        /* <DEDUP_REMOVED lines=14> */
.L_x_1839:
[----:B------:R-:W-:Y:S05]  /*12f0*/  BSYNC.RECONVERGENT B3 ;  /* 0x0000000000037941 */ /* 0x000fea0003800200 */
.L_x_1838:
        /* <DEDUP_REMOVED lines=19> */
.L_x_1845:
[----:B------:R-:W-:Y:S05]  /*1430*/  BSYNC.RECONVERGENT B4 ;  /* 0x0000000000047941 */ /* 0x000fea0003800200 */
.L_x_1844:
        /* <DEDUP_REMOVED lines=14> */
.L_x_1843:
[----:B------:R-:W-:Y:S05]  /*1520*/  BSYNC.RECONVERGENT B3 ;  /* 0x0000000000037941 */ /* 0x000fea0003800200 */
.L_x_1842:
        /* <DEDUP_REMOVED lines=22> */
.L_x_1849:
[----:B------:R-:W-:Y:S05]  /*1690*/  BSYNC.RECONVERGENT B4 ;  /* 0x0000000000047941 */ /* 0x000fea0003800200 */
.L_x_1848:
        /* <DEDUP_REMOVED lines=14> */
.L_x_1847:
[----:B------:R-:W-:Y:S05]  /*1780*/  BSYNC.RECONVERGENT B3 ;  /* 0x0000000000037941 */ /* 0x000fea0003800200 */
.L_x_1846:
        /* <DEDUP_REMOVED lines=19> */
.L_x_1853:
[----:B------:R-:W-:Y:S05]  /*18c0*/  BSYNC.RECONVERGENT B4 ;  /* 0x0000000000047941 */ /* 0x000fea0003800200 */
.L_x_1852:
        /* <DEDUP_REMOVED lines=14> */
.L_x_1851:
[----:B------:R-:W-:Y:S05]  /*19b0*/  BSYNC.RECONVERGENT B3 ;  /* 0x0000000000037941 */ /* 0x000fea0003800200 */
.L_x_1850:
        /* <DEDUP_REMOVED lines=19> */
.L_x_1857:
[----:B------:R-:W-:Y:S05]  /*1af0*/  BSYNC.RECONVERGENT B4 ;  /* 0x0000000000047941 */ /* 0x000fea0003800200 */
.L_x_1856:
        /* <DEDUP_REMOVED lines=14> */
.L_x_1855:
[----:B------:R-:W-:Y:S05]  /*1be0*/  BSYNC.RECONVERGENT B3 ;  /* 0x0000000000037941 */ /* 0x000fea0003800200 */
.L_x_1854:
        /* <DEDUP_REMOVED lines=19> */
.L_x_1861:
[----:B------:R-:W-:Y:S05]  /*1d20*/  BSYNC.RECONVERGENT B4 ;  /* 0x0000000000047941 */ /* 0x000fea0003800200 */
.L_x_1860:
        /* <DEDUP_REMOVED lines=14> */
.L_x_1859:
[----:B------:R-:W-:Y:S05]  /*1e10*/  BSYNC.RECONVERGENT B3 ;  /* 0x0000000000037941 */ /* 0x000fea0003800200 */
.L_x_1858:
        /* <DEDUP_REMOVED lines=22> */
.L_x_1865:
[----:B------:R-:W-:Y:S05]  /*1f80*/  BSYNC.RECONVERGENT B4 ;  /* 0x0000000000047941 */ /* 0x000fea0003800200 */
.L_x_1864:
        /* <DEDUP_REMOVED lines=14> */
.L_x_1863:
[----:B------:R-:W-:Y:S05]  /*2070*/  BSYNC.RECONVERGENT B3 ;  /* 0x0000000000037941 */ /* 0x000fea0003800200 */
.L_x_1862:
        /* <DEDUP_REMOVED lines=19> */
.L_x_1869:
[----:B------:R-:W-:Y:S05]  /*21b0*/  BSYNC.RECONVERGENT B4 ;  /* 0x0000000000047941 */ /* 0x000fea0003800200 */
.L_x_1868:
        /* <DEDUP_REMOVED lines=14> */
.L_x_1867:
[----:B------:R-:W-:Y:S05]  /*22a0*/  BSYNC.RECONVERGENT B3 ;  /* 0x0000000000037941 */ /* 0x000fea0003800200 */
.L_x_1866:
        /* <DEDUP_REMOVED lines=19> */
.L_x_1873:
[----:B------:R-:W-:Y:S05]  /*23e0*/  BSYNC.RECONVERGENT B4 ;  /* 0x0000000000047941 */ /* 0x000fea0003800200 */
.L_x_1872:
        /* <DEDUP_REMOVED lines=14> */
.L_x_1871:
[----:B------:R-:W-:Y:S05]  /*24d0*/  BSYNC.RECONVERGENT B3 ;  /* 0x0000000000037941 */ /* 0x000fea0003800200 */
.L_x_1870:
        /* <DEDUP_REMOVED lines=19> */
.L_x_1877:
[----:B------:R-:W-:Y:S05]  /*2610*/  BSYNC.RECONVERGENT B4 ;  /* 0x0000000000047941 */ /* 0x000fea0003800200 */
.L_x_1876:
        /* <DEDUP_REMOVED lines=14> */
.L_x_1875:
[----:B------:R-:W-:Y:S05]  /*2700*/  BSYNC.RECONVERGENT B3 ;  /* 0x0000000000037941 */ /* 0x000fea0003800200 */
.L_x_1874:
        /* <DEDUP_REMOVED lines=22> */
.L_x_1881:
[----:B------:R-:W-:Y:S05]  /*2870*/  BSYNC.RECONVERGENT B4 ;  /* 0x0000000000047941 */ /* 0x000fea0003800200 */
.L_x_1880:
        /* <DEDUP_REMOVED lines=14> */
.L_x_1879:
[----:B------:R-:W-:Y:S05]  /*2960*/  BSYNC.RECONVERGENT B3 ;  /* 0x0000000000037941 */ /* 0x000fea0003800200 */
.L_x_1878:
        /* <DEDUP_REMOVED lines=19> */
.L_x_1885:
[----:B------:R-:W-:Y:S05]  /*2aa0*/  BSYNC.RECONVERGENT B4 ;  /* 0x0000000000047941 */ /* 0x000fea0003800200 */
.L_x_1884:
        /* <DEDUP_REMOVED lines=14> */
.L_x_1883:
[----:B------:R-:W-:Y:S05]  /*2b90*/  BSYNC.RECONVERGENT B3 ;  /* 0x0000000000037941 */ /* 0x000fea0003800200 */
.L_x_1882:
        /* <DEDUP_REMOVED lines=19> */
.L_x_1889:
[----:B------:R-:W-:Y:S05]  /*2cd0*/  BSYNC.RECONVERGENT B4 ;  /* 0x0000000000047941 */ /* 0x000fea0003800200 */
.L_x_1888:
        /* <DEDUP_REMOVED lines=14> */
.L_x_1887:
[----:B------:R-:W-:Y:S05]  /*2dc0*/  BSYNC.RECONVERGENT B3 ;  /* 0x0000000000037941 */ /* 0x000fea0003800200 */
.L_x_1886:
        /* <DEDUP_REMOVED lines=19> */
.L_x_1893:
[----:B------:R-:W-:Y:S05]  /*2f00*/  BSYNC.RECONVERGENT B4 ;  /* 0x0000000000047941 */ /* 0x000fea0003800200 */
.L_x_1892:
        /* <DEDUP_REMOVED lines=14> */
.L_x_1891:
[----:B------:R-:W-:Y:S05]  /*2ff0*/  BSYNC.RECONVERGENT B3 ;  /* 0x0000000000037941 */ /* 0x000fea0003800200 */
.L_x_1890:
[----:B------:R-:W-:Y:S01]  /*3000*/  ISETP.NE.AND P0, PT, R6, 0x14, PT ;  /* 0x000000140600780c */ /* 0x000fe20003f05270 */
[----:B0-----:R-:W-:-:S12]  /*3010*/  HFMA2 R15, -RZ, RZ, 0, 1.1920928955078125e-06 ;  /* 0x00000014ff0f7431 */ /* 0x001fd800000001ff */
        /* <DEDUP_REMOVED lines=20> */
.L_x_1897:
[----:B------:R-:W-:Y:S05]  /*3160*/  BSYNC.RECONVERGENT B4 ;  /* 0x0000000000047941 */ /* 0x000fea0003800200 */
.L_x_1896:
        /* <DEDUP_REMOVED lines=14> */
.L_x_1895:
[----:B------:R-:W-:Y:S05]  /*3250*/  BSYNC.RECONVERGENT B3 ;  /* 0x0000000000037941 */ /* 0x000fea0003800200 */
.L_x_1894:
        /* <DEDUP_REMOVED lines=19> */
.L_x_1901:
[----:B------:R-:W-:Y:S05]  /*3390*/  BSYNC.RECONVERGENT B4 ;  /* 0x0000000000047941 */ /* 0x000fea0003800200 */
.L_x_1900:
        /* <DEDUP_REMOVED lines=14> */
.L_x_1899:
[----:B------:R-:W-:Y:S05]  /*3480*/  BSYNC.RECONVERGENT B3 ;  /* 0x0000000000037941 */ /* 0x000fea0003800200 */
.L_x_1898:
        /* <DEDUP_REMOVED lines=19> */
.L_x_1905:
[----:B------:R-:W-:Y:S05]  /*35c0*/  BSYNC.RECONVERGENT B4 ;  /* 0x0000000000047941 */ /* 0x000fea0003800200 */
.L_x_1904:
        /* <DEDUP_REMOVED lines=14> */
.L_x_1903:
[----:B------:R-:W-:Y:S05]  /*36b0*/  BSYNC.RECONVERGENT B3 ;  /* 0x0000000000037941 */ /* 0x000fea0003800200 */
.L_x_1902:
        /* <DEDUP_REMOVED lines=19> */
.L_x_1909:
[----:B------:R-:W-:Y:S05]  /*37f0*/  BSYNC.RECONVERGENT B4 ;  /* 0x0000000000047941 */ /* 0x000fea0003800200 */
.L_x_1908:
        /* <DEDUP_REMOVED lines=14> */
.L_x_1907:
[----:B------:R-:W-:Y:S05]  /*38e0*/  BSYNC.RECONVERGENT B3 ;  /* 0x0000000000037941 */ /* 0x000fea0003800200 */
.L_x_1906:
        /* <DEDUP_REMOVED lines=22> */
.L_x_1913:
[----:B------:R-:W-:Y:S05]  /*3a50*/  BSYNC.RECONVERGENT B4 ;  /* 0x0000000000047941 */ /* 0x000fea0003800200 */
.L_x_1912:
        /* <DEDUP_REMOVED lines=14> */
.L_x_1911:
[----:B------:R-:W-:Y:S05]  /*3b40*/  BSYNC.RECONVERGENT B3 ;  /* 0x0000000000037941 */ /* 0x000fea0003800200 */
.L_x_1910:
        /* <DEDUP_REMOVED lines=19> */
.L_x_1917:
[----:B------:R-:W-:Y:S05]  /*3c80*/  BSYNC.RECONVERGENT B4 ;  /* 0x0000000000047941 */ /* 0x000fea0003800200 */
.L_x_1916:
        /* <DEDUP_REMOVED lines=14> */
.L_x_1915:
[----:B------:R-:W-:Y:S05]  /*3d70*/  BSYNC.RECONVERGENT B3 ;  /* 0x0000000000037941 */ /* 0x000fea0003800200 */
.L_x_1914:
        /* <DEDUP_REMOVED lines=19> */
.L_x_1921:
[----:B------:R-:W-:Y:S05]  /*3eb0*/  BSYNC.RECONVERGENT B4 ;  /* 0x0000000000047941 */ /* 0x000fea0003800200 */
.L_x_1920:
        /* <DEDUP_REMOVED lines=14> */
.L_x_1919:
[----:B------:R-:W-:Y:S05]  /*3fa0*/  BSYNC.RECONVERGENT B3 ;  /* 0x0000000000037941 */ /* 0x000fea0003800200 */
.L_x_1918:
        /* <DEDUP_REMOVED lines=19> */
.L_x_1925:
[----:B------:R-:W-:Y:S05]  /*40e0*/  BSYNC.RECONVERGENT B4 ;  /* 0x0000000000047941 */ /* 0x000fea0003800200 */
.L_x_1924:
        /* <DEDUP_REMOVED lines=14> */
.L_x_1923:
[----:B------:R-:W-:Y:S05]  /*41d0*/  BSYNC.RECONVERGENT B3 ;  /* 0x0000000000037941 */ /* 0x000fea0003800200 */
.L_x_1922:
        /* <DEDUP_REMOVED lines=22> */
.L_x_1929:
[----:B------:R-:W-:Y:S05]  /*4340*/  BSYNC.RECONVERGENT B4 ;  /* 0x0000000000047941 */ /* 0x000fea0003800200 */
.L_x_1928:
        /* <DEDUP_REMOVED lines=14> */
.L_x_1927:
[----:B------:R-:W-:Y:S05]  /*4430*/  BSYNC.RECONVERGENT B3 ;  /* 0x0000000000037941 */ /* 0x000fea0003800200 */
.L_x_1926:
        /* <DEDUP_REMOVED lines=19> */
.L_x_1933:
[----:B------:R-:W-:Y:S05]  /*4570*/  BSYNC.RECONVERGENT B4 ;  /* 0x0000000000047941 */ /* 0x000fea0003800200 */
.L_x_1932:
        /* <DEDUP_REMOVED lines=14> */
.L_x_1931:
[----:B------:R-:W-:Y:S05]  /*4660*/  BSYNC.RECONVERGENT B3 ;  /* 0x0000000000037941 */ /* 0x000fea0003800200 */
.L_x_1930:
        /* <DEDUP_REMOVED lines=19> */
.L_x_1937:
[----:B------:R-:W-:Y:S05]  /*47a0*/  BSYNC.RECONVERGENT B4 ;  /* 0x0000000000047941 */ /* 0x000fea0003800200 */
.L_x_1936:
        /* <DEDUP_REMOVED lines=14> */
.L_x_1935:
[----:B------:R-:W-:Y:S05]  /*4890*/  BSYNC.RECONVERGENT B3 ;  /* 0x0000000000037941 */ /* 0x000fea0003800200 */
.L_x_1934:
        /* <DEDUP_REMOVED lines=19> */
.L_x_1939:
[----:B------:R-:W-:Y:S05]  /*49d0*/  BSYNC.RECONVERGENT B3 ;  /* 0x0000000000037941 */ /* 0x000fea0003800200 */
.L_x_1938:
        /* <DEDUP_REMOVED lines=14> */
.L_x_1829:
[----:B------:R-:W-:Y:S05]  /*4ac0*/  BSYNC.RECONVERGENT B2 ;  /* 0x0000000000027941 */ /* 0x000fea0003800200 */
.L_x_1812:
[----:B------:R-:W-:-:S13]  /*4ad0*/  ISETP.NE.AND P0, PT, R14, RZ, PT ;  /* 0x000000ff0e00720c */ /* 0x000fda0003f05270 */
[----:B------:R-:W-:Y:S05]  /*4ae0*/  @!P0 BRA `(.L_x_1811) ;  /* 0x0000000000a48947 */ /* 0x000fea0003800000 */
[----:B------:R-:W1:Y:S01]  /*4af0*/  LDC.64 R20, c[0x0][0x3c0] ;  /* 0x0000f000ff147b82 */ /* 0x000e620000000a00 */
[----:B------:R-:W-:-:S07]  /*4b00*/  HFMA2 R23, -RZ, RZ, 0, 0 ;  /* 0x00000000ff177431 */ /* 0x000fce00000001ff */
[----:B0-----:R-:W0:Y:S02]  /*4b10*/  LDC.64 R18, c[0x0][0x3b8] ;  /* 0x0000ee00ff127b82 */ /* 0x001e240000000a00 */
.L_x_1944:
[----:B-1----:R-:W-:-:S05]  /*4b20*/  IMAD.WIDE.U32 R16, R15, 0x4, R20 ;  /* 0x000000040f107825 */ /* 0x002fca00078e0014 */
[----:B------:R-:W2:Y:S01]  /*4b30*/  LDG.E R25, desc[UR6][R16.64] ;  /* 0x0000000610197981 */ /* 0x000ea2000c1e1900 */
[----:B------:R-:W-:Y:S01]  /*4b40*/  VIADD R23, R23, 0x1 ;  /* 0x0000000117177836 */ /* 0x000fe20000000000 */
[----:B------:R-:W-:Y:S04]  /*4b50*/  BSSY.RECONVERGENT B2, `(.L_x_1940) ;  /* 0x0000020000027945 */ /* 0x000fe80003800200 */
        /* <DEDUP_REMOVED lines=14> */
[----:B------:R-:W-:Y:S02]  /*4c40*/  MOV R4, R0 ;  /* 0x0000000000047202 */ /* 0x000fe40000000f00 */
[----:B------:R-:W-:-:S07]  /*4c50*/  MOV R16, 0x4c70 ;  /* 0x00004c7000107802 */ /* 0x000fce0000000f00 */
[----:B0----5:R-:W-:Y:S05]  /*4c60*/  CALL.REL.NOINC `($__internal_4_$__cuda_sm3x_div_rn_noftz_f32_slowpath) ;  /* 0x0000005800147944 */ /* 0x021fea0003c00000 */
.L_x_1943:
[----:B------:R-:W-:Y:S05]  /*4c70*/  BSYNC.RECONVERGENT B3 ;  /* 0x0000000000037941 */ /* 0x000fea0003800200 */
.L_x_1942:
[----:B0-----:R-:W-:-:S06]  /*4c80*/  IMAD.WIDE.U32 R16, R15, 0x4, R18 ;  /* 0x000000040f107825 */ /* 0x001fcc00078e0012 */
[----:B------:R-:W2:Y:S01]  /*4c90*/  LDG.E R16, desc[UR6][R16.64] ;  /* 0x0000000610107981 */ /* 0x000ea2000c1e1900 */
[----:B------:R-:W-:Y:S02]  /*4ca0*/  HFMA2 R3, -RZ, RZ, 1.75, 0 ;  /* 0x3f000000ff037431 */ /* 0x000fe400000001ff */
[----:B------:R-:W-:Y:S01]  /*4cb0*/  FMUL R4, R13, R4 ;  /* 0x000000040d047220 */ /* 0x000fe20000400000 */
[C---:B------:R-:W-:Y:S01]  /*4cc0*/  IMAD R25, R2.reuse, 0x4, R1 ;  /* 0x0000000402197824 */ /* 0x040fe200078e0201 */
[----:B------:R-:W-:-:S03]  /*4cd0*/  IADD3 R2, PT, PT, R2, 0x1, RZ ;  /* 0x0000000102027810 */ /* 0x000fc60007ffe0ff */
[----:B------:R-:W-:-:S05]  /*4ce0*/  LOP3.LUT R3, R3, 0x80000000, R4, 0xb8, !PT ;  /* 0x8000000003037812 */ /* 0x000fca00078eb804 */
[----:B------:R-:W-:-:S06]  /*4cf0*/  FADD.RZ R3, R4, R3 ;  /* 0x0000000304037221 */ /* 0x000fcc000000c000 */
[----:B------:R-:W0:Y:S02]  /*4d00*/  F2I.TRUNC.NTZ R3, R3 ;  /* 0x0000000300037305 */ /* 0x000e24000020f100 */
[----:B0-----:R-:W-:-:S04]  /*4d10*/  VIMNMX R4, PT, PT, R3, UR5, PT ;  /* 0x0000000503047c48 */ /* 0x001fc8000bfe0100 */
[----:B------:R-:W-:-:S05]  /*4d20*/  VIMNMX R4, PT, PT, R4, 0x1, !PT ;  /* 0x0000000104047848 */ /* 0x000fca0007fe0100 */
[----:B------:R1:W-:Y:S04]  /*4d30*/  STL [R25+0x890], R4 ;  /* 0x0008900419007387 */ /* 0x0003e80000100800 */
[----:B--2---:R1:W-:Y:S02]  /*4d40*/  STL [R25+0x810], R16 ;  /* 0x0008101019007387 */ /* 0x0043e40000100800 */
.L_x_1941:
[----:B------:R-:W-:Y:S05]  /*4d50*/  BSYNC.RECONVERGENT B2 ;  /* 0x0000000000027941 */ /* 0x000fea0003800200 */
.L_x_1940:
[----:B------:R-:W-:Y:S01]  /*4d60*/  IADD3 R15, PT, PT, R15, 0x1, RZ ;  /* 0x000000010f0f7810 */ /* 0x000fe20007ffe0ff */
[----:B------:R-:W-:Y:S06]  /*4d70*/  @P2 BRA `(.L_x_1944) ;  /* 0xfffffffc00682947 */ /* 0x000fec000383ffff */
.L_x_1811:
[----:B------:R-:W2:Y:S01]  /*4d80*/  LDCU UR4, c[0x0][0x3ac] ;  /* 0x00007580ff0477ac */ /* 0x000ea20008000800 */
[----:B------:R-:W-:Y:S01]  /*4d90*/  FSETP.GEU.AND P0, PT, R0, 0.10000000149011611938, PT ;  /* 0x3dcccccd0000780b */ /* 0x000fe20003f0e000 */
[----:B------:R-:W-:Y:S01]  /*4da0*/  BSSY.RECONVERGENT B2, `(.L_x_1945) ;  /* 0x0000019000027945 */ /* 0x000fe20003800200 */
[----:B--2---:R-:W-:-:S04]  /*4db0*/  UISETP.LT.AND UP0, UPT, UR4, 0x200, UPT ;  /* 0x000002000400788c */ /* 0x004fc8000bf01270 */
[----:B------:R-:W-:-:S06]  /*4dc0*/  USEL UR4, UR4, 0x200, UP0 ;  /* 0x0000020004047887 */ /* 0x000fcc0008000000 */
[----:B------:R-:W-:Y:S01]  /*4dd0*/  MOV R6, UR4 ;  /* 0x0000000400067c02 */ /* 0x000fe20008000f00 */
[----:B------:R-:W-:-:S03]  /*4de0*/  IMAD.U32 R13, RZ, RZ, UR4 ;  /* 0x00000004ff0d7e24 */ /* 0x000fc6000f8e00ff */
[----:B------:R-:W-:-:S05]  /*4df0*/  @!P0 I2FP.F32.S32 R3, R6 ;  /* 0x0000000600038245 */ /* 0x000fca0000201400 */
[----:B------:R-:W-:-:S04]  /*4e00*/  @!P0 FMUL R3, R0, R3 ;  /* 0x0000000300038220 */ /* 0x000fc80000400000 */
[----:B------:R-:W-:-:S06]  /*4e10*/  @!P0 FMUL R3, R3, 10 ;  /* 0x4120000003038820 */ /* 0x000fcc0000400000 */
[----:B------:R-:W0:Y:S02]  /*4e20*/  @!P0 F2I.TRUNC.NTZ R3, R3 ;  /* 0x0000000300038305 */ /* 0x000e24000020f100 */
[----:B01----:R-:W-:-:S04]  /*4e30*/  @!P0 VIMNMX R4, PT, PT, R6, R3, PT ;  /* 0x0000000306048248 */ /* 0x003fc80003fe0100 */
[----:B------:R-:W-:-:S04]  /*4e40*/  @!P0 VIMNMX R13, PT, PT, R4, 0xa, !PT ;  /* 0x0000000a040d8848 */ /* 0x000fc80007fe0100 */
        /* <DEDUP_REMOVED lines=13> */
[----:B------:R-:W-:-:S07]  /*4f20*/  MOV R18, R4 ;  /* 0x0000000400127202 */ /* 0x000fce0000000f00 */
.L_x_1946:
[----:B------:R-:W-:Y:S05]  /*4f30*/  BSYNC.RECONVERGENT B2 ;  /* 0x0000000000027941 */ /* 0x000fea0003800200 */
.L_x_1945:
[C---:B------:R-:W-:Y:S01]  /*4f40*/  FSETP.GT.AND P0, PT, R18.reuse, 0.0099999997764825820923, PT ;  /* 0x3c23d70a1200780b */ /* 0x040fe20003f04000 */
[----:B------:R-:W-:Y:S01]  /*4f50*/  FMUL R3, R9, 0.0099999997764825820923 ;  /* 0x3c23d70a09037820 */ /* 0x000fe20000400000 */
[----:B------:R-:W-:Y:S01]  /*4f60*/  FSETP.GTU.AND P1, PT, R18, RZ, PT ;  /* 0x000000ff1200720b */ /* 0x000fe20003f2c000 */
[----:B------:R-:W-:Y:S03]  /*4f70*/  BSSY.RECONVERGENT B2, `(.L_x_1947) ;  /* 0x0000269000027945 */ /* 0x000fe60003800200 */
[----:B------:R-:W-:-:S09]  /*4f80*/  FMNMX R22, R3, 9.9999997473787516356e-05, !PT ;  /* 0x38d1b71703167809 */ /* 0x000fd20007800000 */
[----:B------:R-:W-:Y:S05]  /*4f90*/  @!P0 BRA P1, `(.L_x_1948) ;  /* 0x0000000000188947 */ /* 0x000fea0000800000 */
[----:B-----5:R-:W-:-:S13]  /*4fa0*/  ISETP.NE.AND P0, PT, R10, RZ, PT ;  /* 0x000000ff0a00720c */ /* 0x020fda0003f05270 */
[C-C-:B------:R-:W-:Y:S01]  /*4fb0*/  @P0 FADD R14, R8.reuse, -R7.reuse ;  /* 0x80000007080e0221 */ /* 0x140fe20000000000 */
[----:B------:R-:W-:-:S04]  /*4fc0*/  @!P0 FADD R3, -R8, R7 ;  /* 0x0000000708038221 */ /* 0x000fc80000000100 */
[----:B------:R-:W-:Y:S02]  /*4fd0*/  @P0 FMNMX R14, RZ, R14, !PT ;  /* 0x0000000eff0e0209 */ /* 0x000fe40007800000 */
[----:B------:R-:W-:Y:S01]  /*4fe0*/  @!P0 FMNMX R14, RZ, R3, !PT ;  /* 0x00000003ff0e8209 */ /* 0x000fe20007800000 */
[----:B------:R-:W-:Y:S06]  /*4ff0*/  BRA `(.L_x_1949) ;  /* 0x0000002400807947 */ /* 0x000fec0003800000 */
.L_x_1948:
[----:B------:R-:W-:-:S13]  /*5000*/  FSETP.GEU.AND P0, PT, R18, 9.9999999747524270788e-07, PT ;  /* 0x358637bd1200780b */ /* 0x000fda0003f0e000 */
[----:B------:R-:W-:Y:S05]  /*5010*/  @P0 BRA `(.L_x_1950) ;  /* 0x0000000000180947 */ /* 0x000fea0003800000 */
[----:B-----5:R-:W-:-:S13]  /*5020*/  ISETP.NE.AND P0, PT, R10, RZ, PT ;  /* 0x000000ff0a00720c */ /* 0x020fda0003f05270 */
[C-C-:B------:R-:W-:Y:S01]  /*5030*/  @P0 FADD R14, R8.reuse, -R7.reuse ;  /* 0x80000007080e0221 */ /* 0x140fe20000000000 */
[----:B------:R-:W-:-:S04]  /*5040*/  @!P0 FADD R3, -R8, R7 ;  /* 0x0000000708038221 */ /* 0x000fc80000000100 */
[----:B------:R-:W-:Y:S02]  /*5050*/  @P0 FMNMX R14, RZ, R14, !PT ;  /* 0x0000000eff0e0209 */ /* 0x000fe40007800000 */
[----:B------:R-:W-:Y:S01]  /*5060*/  @!P0 FMNMX R14, RZ, R3, !PT ;  /* 0x00000003ff0e8209 */ /* 0x000fe20007800000 */
[----:B------:R-:W-:Y:S06]  /*5070*/  BRA `(.L_x_1949) ;  /* 0x0000002400607947 */ /* 0x000fec0003800000 */
.L_x_1950:
[----:B------:R-:W-:Y:S01]  /*5080*/  VIADD R3, R18, 0xf3000000 ;  /* 0xf300000012037836 */ /* 0x000fe20000000000 */
[----:B------:R0:W1:Y:S01]  /*5090*/  MUFU.RSQ R15, R18 ;  /* 0x00000012000f7308 */ /* 0x0000620000001400 */
[----:B------:R-:W-:Y:S03]  /*50a0*/  BSSY.RECONVERGENT B0, `(.L_x_1951) ;  /* 0x000000c000007945 */ /* 0x000fe60003800200 */
[----:B------:R-:W-:-:S13]  /*50b0*/  ISETP.GT.U32.AND P0, PT, R3, 0x727fffff, PT ;  /* 0x727fffff0300780c */ /* 0x000fda0003f04070 */
[----:B01----:R-:W-:Y:S05]  /*50c0*/  @!P0 BRA `(.L_x_1952) ;  /* 0x0000000000148947 */ /* 0x003fea0003800000 */
[----:B------:R-:W-:Y:S02]  /*50d0*/  MOV R3, R18 ;  /* 0x0000001200037202 */ /* 0x000fe40000000f00 */
[----:B------:R-:W-:-:S07]  /*50e0*/  MOV R21, 0x5100 ;  /* 0x0000510000157802 */ /* 0x000fce0000000f00 */
[----:B-----5:R-:W-:Y:S05]  /*50f0*/  CALL.REL.NOINC `($__internal_3_$__cuda_sm20_sqrt_rn_f32_slowpath) ;  /* 0x0000005000987944 */ /* 0x020fea0003c00000 */
[----:B------:R-:W-:Y:S01]  /*5100*/  MOV R3, R4 ;  /* 0x0000000400037202 */ /* 0x000fe20000000f00 */
[----:B------:R-:W-:Y:S06]  /*5110*/  BRA `(.L_x_1953) ;  /* 0x0000000000107947 */ /* 0x000fec0003800000 */
.L_x_1952:
[C---:B------:R-:W-:Y:S01]  /*5120*/  FMUL.FTZ R3, R15.reuse, R18 ;  /* 0x000000120f037220 */ /* 0x040fe20000410000 */
[----:B------:R-:W-:-:S03]  /*5130*/  FMUL.FTZ R14, R15, 0.5 ;  /* 0x3f0000000f0e7820 */ /* 0x000fc60000410000 */
[----:B------:R-:W-:-:S04]  /*5140*/  FFMA R4, -R3, R3, R18 ;  /* 0x0000000303047223 */ /* 0x000fc80000000112 */
[----:B------:R-:W-:-:S07]  /*5150*/  FFMA R3, R4, R14, R3 ;  /* 0x0000000e04037223 */ /* 0x000fce0000000003 */
.L_x_1953:
[----:B------:R-:W-:Y:S05]  /*5160*/  BSYNC.RECONVERGENT B0 ;  /* 0x0000000000007941 */ /* 0x000fea0003800200 */
.L_x_1951:
[----:B------:R-:W-:Y:S02]  /*5170*/  HFMA2 R14, -RZ, RZ, 1.75, 0 ;  /* 0x3f000000ff0e7431 */ /* 0x000fe400000001ff */
[----:B------:R-:W-:Y:S01]  /*5180*/  FADD R4, R9, R22 ;  /* 0x0000001609047221 */ /* 0x000fe20000000000 */
[----:B------:R-:W-:Y:S01]  /*5190*/  IMAD.MOV.U32 R15, RZ, RZ, 0x437c0000 ;  /* 0x437c0000ff0f7424 */ /* 0x000fe200078e00ff */
[----:B------:R-:W-:Y:S02]  /*51a0*/  BSSY.RECONVERGENT B0, `(.L_x_1954) ;  /* 0x0000019000007945 */ /* 0x000fe40003800200 */
[----:B------:R-:W-:-:S04]  /*51b0*/  FMUL R3, R4, R3 ;  /* 0x0000000304037220 */ /* 0x000fc80000400000 */
[----:B------:R-:W-:-:S04]  /*51c0*/  FFMA.SAT R4, R3, 0.0057249800302088260651, R14 ;  /* 0x3bbb989d03047823 */ /* 0x000fc8000000200e */
[----:B------:R-:W-:-:S04]  /*51d0*/  FFMA.RM R4, R4, R15, 12582913 ;  /* 0x4b40000104047423 */ /* 0x000fc8000000400f */
[C---:B------:R-:W-:Y:S01]  /*51e0*/  FADD R14, R4.reuse, -12583039 ;  /* 0xcb40007f040e7421 */ /* 0x040fe20000000000 */
[----:B------:R-:W-:-:S03]  /*51f0*/  SHF.L.U32 R4, R4, 0x17, RZ ;  /* 0x0000001704047819 */ /* 0x000fc600000006ff */
[----:B------:R-:W-:-:S04]  /*5200*/  FFMA R14, R3, 1.4426950216293334961, -R14 ;  /* 0x3fb8aa3b030e7823 */ /* 0x000fc8000000080e */
[----:B------:R-:W-:-:S06]  /*5210*/  FFMA R3, R3, 1.925963033500011079e-08, R14 ;  /* 0x32a5706003037823 */ /* 0x000fcc000000000e */
[----:B------:R-:W0:Y:S02]  /*5220*/  MUFU.EX2 R3, R3 ;  /* 0x0000000300037308 */ /* 0x000e240000000800 */
[----:B0-----:R-:W-:-:S05]  /*5230*/  FMUL R4, R4, R3 ;  /* 0x0000000304047220 */ /* 0x001fca0000400000 */
[----:B------:R-:W-:-:S04]  /*5240*/  FMNMX.NAN R4, R4, 1.0010000467300415039, !PT ;  /* 0x3f8020c504047809 */ /* 0x000fc80007820000 */
[----:B------:R-:W-:-:S04]  /*5250*/  FSETP.GTU.AND P0, PT, R4, 1, PT ;  /* 0x3f8000000400780b */ /* 0x000fc80003f0c000 */
[----:B------:R-:W-:-:S04]  /*5260*/  FSEL R14, R4, 1.0000009536743164062, P0 ;  /* 0x3f800008040e7808 */ /* 0x000fc80000000000 */
[----:B------:R-:W-:-:S04]  /*5270*/  IADD3 R4, PT, PT, R14, 0x1800000, RZ ;  /* 0x018000000e047810 */ /* 0x000fc80007ffe0ff */
[----:B------:R-:W-:-:S04]  /*5280*/  LOP3.LUT R4, R4, 0x7f800000, RZ, 0xc0, !PT ;  /* 0x7f80000004047812 */ /* 0x000fc800078ec0ff */
[----:B------:R-:W-:-:S13]  /*5290*/  ISETP.GT.U32.AND P0, PT, R4, 0x1ffffff, PT ;  /* 0x01ffffff0400780c */ /* 0x000fda0003f04070 */
[----:B------:R-:W-:Y:S05]  /*52a0*/  @P0 BRA `(.L_x_1955) ;  /* 0x0000000000100947 */ /* 0x000fea0003800000 */
[----:B------:R-:W-:Y:S02]  /*52b0*/  MOV R4, R14 ;  /* 0x0000000e00047202 */ /* 0x000fe40000000f00 */
[----:B------:R-:W-:-:S07]  /*52c0*/  MOV R16, 0x52e0 ;  /* 0x000052e000107802 */ /* 0x000fce0000000f00 */
[----:B-----5:R-:W-:Y:S05]  /*52d0*/  CALL.REL.NOINC `($__internal_2_$__cuda_sm20_rcp_rn_f32_slowpath) ;  /* 0x0000004c00507944 */ /* 0x020fea0003c00000 */
[----:B------:R-:W-:Y:S05]  /*52e0*/  BRA `(.L_x_1956) ;  /* 0x0000000000107947 */ /* 0x000fea0003800000 */
.L_x_1955:
[----:B------:R-:W0:Y:S02]  /*52f0*/  MUFU.RCP R15, R14 ;  /* 0x0000000e000f7308 */ /* 0x000e240000001000 */
[----:B0-----:R-:W-:-:S04]  /*5300*/  FFMA R3, R14, R15, -1 ;  /* 0xbf8000000e037423 */ /* 0x001fc8000000000f */
[----:B------:R-:W-:-:S04]  /*5310*/  FADD.FTZ R4, -R3, -RZ ;  /* 0x800000ff03047221 */ /* 0x000fc80000010100 */
[----:B------:R-:W-:-:S07]  /*5320*/  FFMA R15, R15, R4, R15 ;  /* 0x000000040f0f7223 */ /* 0x000fce000000000f */
.L_x_1956:
[----:B------:R-:W-:Y:S05]  /*5330*/  BSYNC.RECONVERGENT B0 ;  /* 0x0000000000007941 */ /* 0x000fea0003800200 */
.L_x_1954:
[----:B------:R-:W0:Y:S01]  /*5340*/  LDCU UR4, c[0x0][0x3a8] ;  /* 0x00007500ff0477ac */ /* 0x000e220008000800 */
[----:B------:R-:W-:Y:S01]  /*5350*/  IMAD.MOV.U32 R4, RZ, RZ, 0x3f000000 ;  /* 0x3f000000ff047424 */ /* 0x000fe200078e00ff */
[----:B------:R-:W-:Y:S01]  /*5360*/  MOV R17, 0x437c0000 ;  /* 0x437c000000117802 */ /* 0x000fe20000000f00 */
[----:B------:R-:W-:Y:S01]  /*5370*/  FADD R22, R14, -R15 ;  /* 0x8000000f0e167221 */ /* 0x000fe20000000000 */
[----:B------:R-:W-:Y:S03]  /*5380*/  BSSY.RECONVERGENT B3, `(.L_x_1957) ;  /* 0x0000017000037945 */ /* 0x000fe60003800200 */
[----:B------:R-:W1:Y:S01]  /*5390*/  MUFU.RCP R20, R22 ;  /* 0x0000001600147308 */ /* 0x000e620000001000 */
[C---:B0-----:R-:W-:Y:S01]  /*53a0*/  FMUL R3, R18.reuse, UR4 ;  /* 0x0000000412037c20 */ /* 0x041fe20008400000 */
[----:B------:R-:W-:-:S03]  /*53b0*/  FMUL R18, R18, -UR4 ;  /* 0x8000000412127c20 */ /* 0x000fc60008400000 */
[----:B------:R-:W-:Y:S01]  /*53c0*/  FFMA.SAT R4, R3, 0.0057249800302088260651, R4 ;  /* 0x3bbb989d03047823 */ /* 0x000fe20000002004 */
[----:B-1----:R-:W-:-:S03]  /*53d0*/  FFMA R21, -R22, R20, 1 ;  /* 0x3f80000016157423 */ /* 0x002fc60000000114 */
[----:B------:R-:W-:-:S04]  /*53e0*/  FFMA.RM R4, R4, R17, 12582913 ;  /* 0x4b40000104047423 */ /* 0x000fc80000004011 */
[C---:B------:R-:W-:Y:S01]  /*53f0*/  FADD R16, R4.reuse, -12583039 ;  /* 0xcb40007f04107421 */ /* 0x040fe20000000000 */
[----:B------:R-:W-:-:S03]  /*5400*/  SHF.L.U32 R4, R4, 0x17, RZ ;  /* 0x0000001704047819 */ /* 0x000fc600000006ff */
[----:B------:R-:W-:-:S04]  /*5410*/  FFMA R16, R3, 1.4426950216293334961, -R16 ;  /* 0x3fb8aa3b03107823 */ /* 0x000fc80000000810 */
[----:B------:R-:W-:Y:S01]  /*5420*/  FFMA R17, R3, 1.925963033500011079e-08, R16 ;  /* 0x32a5706003117823 */ /* 0x000fe20000000010 */
[----:B------:R-:W-:-:S03]  /*5430*/  FFMA R16, R20, R21, R20 ;  /* 0x0000001514107223 */ /* 0x000fc60000000014 */
[----:B------:R-:W0:Y:S02]  /*5440*/  MUFU.EX2 R3, R17 ;  /* 0x0000001100037308 */ /* 0x000e240000000800 */
[----:B0-----:R-:W-:-:S06]  /*5450*/  FFMA R3, R4, R3, -R15 ;  /* 0x0000000304037223 */ /* 0x001fcc000000080f */
[----:B------:R-:W0:Y:S01]  /*5460*/  FCHK P0, R3, R22 ;  /* 0x0000001603007302 */ /* 0x000e220000000000 */
[----:B------:R-:W-:-:S04]  /*5470*/  FFMA R21, R3, R16, RZ ;  /* 0x0000001003157223 */ /* 0x000fc800000000ff */
[----:B------:R-:W-:-:S04]  /*5480*/  FFMA R4, -R22, R21, R3 ;  /* 0x0000001516047223 */ /* 0x000fc80000000103 */
[----:B------:R-:W-:Y:S01]  /*5490*/  FFMA R16, R16, R4, R21 ;  /* 0x0000000410107223 */ /* 0x000fe20000000015 */
[----:B0-----:R-:W-:Y:S06]  /*54a0*/  @!P0 BRA `(.L_x_1958) ;  /* 0x0000000000108947 */ /* 0x001fec0003800000 */
[----:B------:R-:W-:Y:S02]  /*54b0*/  MOV R4, R22 ;  /* 0x0000001600047202 */ /* 0x000fe40000000f00 */
[----:B------:R-:W-:-:S07]  /*54c0*/  MOV R16, 0x54e0 ;  /* 0x000054e000107802 */ /* 0x000fce0000000f00 */
[----:B-----5:R-:W-:Y:S05]  /*54d0*/  CALL.REL.NOINC `($__internal_4_$__cuda_sm3x_div_rn_noftz_f32_slowpath) ;  /* 0x0000004c00f87944 */ /* 0x020fea0003c00000 */
[----:B------:R-:W-:-:S07]  /*54e0*/  IMAD.MOV.U32 R16, RZ, RZ, R4 ;  /* 0x000000ffff107224 */ /* 0x000fce00078e0004 */
.L_x_1958:
[----:B------:R-:W-:Y:S05]  /*54f0*/  BSYNC.RECONVERGENT B3 ;  /* 0x0000000000037941 */ /* 0x000fea0003800200 */
.L_x_1957:
[C---:B------:R-:W-:Y:S02]  /*5500*/  FSETP.GE.AND P0, PT, R16.reuse, 1, PT ;  /* 0x3f8000001000780b */ /* 0x040fe40003f06000 */
[C---:B------:R-:W-:Y:S02]  /*5510*/  FSETP.NE.AND P1, PT, |R16|.reuse, +INF , PT ;  /* 0x7f8000001000780b */ /* 0x040fe40003f25200 */
[----:B------:R-:W-:-:S13]  /*5520*/  FSETP.GTU.AND P0, PT, R16, RZ, !P0 ;  /* 0x000000ff1000720b */ /* 0x000fda000470c000 */
[----:B------:R-:W-:Y:S05]  /*5530*/  @P0 BRA P1, `(.L_x_1959) ;  /* 0x0000000000180947 */ /* 0x000fea0000800000 */
[----:B-----5:R-:W-:-:S13]  /*5540*/  ISETP.NE.AND P0, PT, R10, RZ, PT ;  /* 0x000000ff0a00720c */ /* 0x020fda0003f05270 */
[C-C-:B------:R-:W-:Y:S01]  /*5550*/  @P0 FADD R14, R8.reuse, -R7.reuse ;  /* 0x80000007080e0221 */ /* 0x140fe20000000000 */
[----:B------:R-:W-:-:S04]  /*5560*/  @!P0 FADD R3, -R8, R7 ;  /* 0x0000000708038221 */ /* 0x000fc80000000100 */
[----:B------:R-:W-:Y:S02]  /*5570*/  @P0 FMNMX R14, RZ, R14, !PT ;  /* 0x0000000eff0e0209 */ /* 0x000fe40007800000 */
[----:B------:R-:W-:Y:S01]  /*5580*/  @!P0 FMNMX R14, RZ, R3, !PT ;  /* 0x00000003ff0e8209 */ /* 0x000fe20007800000 */
[----:B------:R-:W-:Y:S06]  /*5590*/  BRA `(.L_x_1949) ;  /* 0x0000002000187947 */ /* 0x000fec0003800000 */
.L_x_1959:
[C---:B------:R-:W-:Y:S01]  /*55a0*/  FMUL R4, |R15|.reuse, 16777216 ;  /* 0x4b8000000f047820 */ /* 0x040fe20000400200 */
[----:B------:R-:W-:Y:S01]  /*55b0*/  FSETP.GEU.AND P0, PT, |R15|, 1.175494350822287508e-38, PT ;  /* 0x008000000f00780b */ /* 0x000fe20003f0e200 */
[----:B------:R-:W-:Y:S01]  /*55c0*/  BSSY.RECONVERGENT B0, `(.L_x_1960) ;  /* 0x000004e000007945 */ /* 0x000fe20003800200 */
[----:B------:R-:W-:Y:S02]  /*55d0*/  FADD.SAT R16, RZ, R16 ;  /* 0x00000010ff107221 */ /* 0x000fe40000002000 */
[----:B------:R-:W-:-:S04]  /*55e0*/  FSEL R4, R4, |R15|, !P0 ;  /* 0x4000000f04047208 */ /* 0x000fc80004000000 */
[----:B------:R-:W-:-:S04]  /*55f0*/  IADD3 R3, PT, PT, R4, -0x3f3504f3, RZ ;  /* 0xc0cafb0d04037810 */ /* 0x000fc80007ffe0ff */
[----:B------:R-:W-:Y:S02]  /*5600*/  LOP3.LUT R17, R3, 0xff800000, RZ, 0xc0, !PT ;  /* 0xff80000003117812 */ /* 0x000fe400078ec0ff */
[----:B------:R-:W-:Y:S02]  /*5610*/  FSEL R3, RZ, -24, P0 ;  /* 0xc1c00000ff037808 */ /* 0x000fe40000000000 */
[----:B------:R-:W-:Y:S02]  /*5620*/  IADD3 R4, PT, PT, R4, -R17, RZ ;  /* 0x8000001104047210 */ /* 0x000fe40007ffe0ff */
[----:B------:R-:W-:-:S03]  /*5630*/  FSETP.NEU.AND P0, PT, R15, 1, PT ;  /* 0x3f8000000f00780b */ /* 0x000fc60003f0d000 */
[C---:B------:R-:W-:Y:S01]  /*5640*/  FADD R21, R4.reuse, 1 ;  /* 0x3f80000004157421 */ /* 0x040fe20000000000 */
[----:B------:R-:W-:Y:S01]  /*5650*/  FADD R20, R4, -1 ;  /* 0xbf80000004147421 */ /* 0x000fe20000000000 */
[----:B------:R-:W-:Y:S01]  /*5660*/  I2FP.F32.S32 R4, R17 ;  /* 0x0000001100047245 */ /* 0x000fe20000201400 */
[----:B------:R-:W-:Y:S01]  /*5670*/  HFMA2 R17, -RZ, RZ, 0.771484375, 0.21533203125 ;  /* 0x3a2c32e4ff117431 */ /* 0x000fe200000001ff */
[----:B------:R-:W-:Y:S01]  /*5680*/  ISETP.EQ.OR P0, PT, R13, RZ, !P0 ;  /* 0x000000ff0d00720c */ /* 0x000fe20004702670 */
[----:B------:R-:W-:Y:S01]  /*5690*/  FADD R22, R20, R20 ;  /* 0x0000001414167221 */ /* 0x000fe20000000000 */
[----:B------:R-:W0:Y:S01]  /*56a0*/  MUFU.RCP R21, R21 ;  /* 0x0000001500157308 */ /* 0x000e220000001000 */
[----:B------:R-:W-:Y:S02]  /*56b0*/  FFMA R3, R4, 1.1920928955078125e-07, R3 ;  /* 0x3400000004037823 */ /* 0x000fe40000000003 */
[----:B0-----:R-:W-:-:S04]  /*56c0*/  FMUL R22, R21, R22 ;  /* 0x0000001615167220 */ /* 0x001fc80000400000 */
[----:B------:R-:W-:Y:S01]  /*56d0*/  FADD R23, R20, -R22 ;  /* 0x8000001614177221 */ /* 0x000fe20000000000 */
[CC--:B------:R-:W-:Y:S01]  /*56e0*/  FMUL R4, R22.reuse, R22.reuse ;  /* 0x0000001616047220 */ /* 0x0c0fe20000400000 */
[----:B------:R-:W-:Y:S02]  /*56f0*/  FFMA R24, R22, 1.4426950216293334961, R3 ;  /* 0x3fb8aa3b16187823 */ /* 0x000fe40000000003 */
[----:B------:R-:W-:Y:S01]  /*5700*/  FADD R23, R23, R23 ;  /* 0x0000001717177221 */ /* 0x000fe20000000000 */
[----:B------:R-:W-:Y:S01]  /*5710*/  FFMA R25, R4, R17, 0.0032181653659790754318 ;  /* 0x3b52e7db04197423 */ /* 0x000fe20000000011 */
[----:B------:R-:W-:Y:S02]  /*5720*/  FADD R3, R3, -R24 ;  /* 0x8000001803037221 */ /* 0x000fe40000000000 */
[----:B------:R-:W-:Y:S01]  /*5730*/  FFMA R20, R20, -R22, R23 ;  /* 0x8000001614147223 */ /* 0x000fe20000000017 */
[----:B------:R-:W-:Y:S01]  /*5740*/  FFMA R25, R4, R25, 0.018033718690276145935 ;  /* 0x3c93bb7304197423 */ /* 0x000fe20000000019 */
[----:B------:R-:W-:-:S02]  /*5750*/  FFMA R3, R22, 1.4426950216293334961, R3 ;  /* 0x3fb8aa3b16037823 */ /* 0x000fc40000000003 */
[----:B------:R-:W-:Y:S01]  /*5760*/  FMUL R20, R21, R20 ;  /* 0x0000001415147220 */ /* 0x000fe20000400000 */
[----:B------:R-:W-:Y:S01]  /*5770*/  FFMA R25, R4, R25, 0.12022458761930465698 ;  /* 0x3df6384f04197423 */ /* 0x000fe20000000019 */
[----:B------:R-:W-:Y:S02]  /*5780*/  IMAD.MOV.U32 R21, RZ, RZ, 0x3f800000 ;  /* 0x3f800000ff157424 */ /* 0x000fe400078e00ff */
[----:B------:R-:W-:Y:S01]  /*5790*/  FFMA R3, R20, 1.4426950216293334961, R3 ;  /* 0x3fb8aa3b14037823 */ /* 0x000fe20000000003 */
[----:B------:R-:W-:-:S03]  /*57a0*/  FMUL R25, R4, R25 ;  /* 0x0000001904197220 */ /* 0x000fc60000400000 */
[----:B------:R-:W-:Y:S01]  /*57b0*/  FFMA R3, R22, 1.9251366722983220825e-08, R3 ;  /* 0x32a55e3416037823 */ /* 0x000fe20000000003 */
[----:B------:R-:W-:-:S04]  /*57c0*/  FMUL R4, R25, 3 ;  /* 0x4040000019047820 */ /* 0x000fc80000400000 */
[----:B------:R-:W-:-:S04]  /*57d0*/  FFMA R4, R20, R4, R3 ;  /* 0x0000000414047223 */ /* 0x000fc80000000003 */
[----:B------:R-:W-:-:S04]  /*57e0*/  FFMA R25, R22, R25, R4 ;  /* 0x0000001916197223 */ /* 0x000fc80000000004 */
[----:B------:R-:W-:-:S04]  /*57f0*/  FADD R3, R24, R25 ;  /* 0x0000001918037221 */ /* 0x000fc80000000000 */
[----:B------:R-:W-:-:S04]  /*5800*/  FADD R4, -R24, R3 ;  /* 0x0000000318047221 */ /* 0x000fc80000000100 */
[----:B------:R-:W-:Y:S01]  /*5810*/  FADD R4, R25, -R4 ;  /* 0x8000000419047221 */ /* 0x000fe20000000000 */
[----:B------:R-:W-:Y:S06]  /*5820*/  @P0 BRA `(.L_x_1961) ;  /* 0x00000000009c0947 */ /* 0x000fec0003800000 */
[----:B------:R-:W-:-:S04]  /*5830*/  FSETP.NAN.AND P0, PT, |R19|, |R19|, PT ;  /* 0x400000131300720b */ /* 0x000fc80003f08200 */
[----:B------:R-:W-:-:S13]  /*5840*/  FSETP.NUM.AND P0, PT, |R15|, |R15|, !P0 ;  /* 0x4000000f0f00720b */ /* 0x000fda0004707200 */
[----:B------:R-:W-:Y:S01]  /*5850*/  @!P0 FADD R21, R19, R15 ;  /* 0x0000000f13158221 */ /* 0x000fe20000000000 */
[----:B------:R-:W-:Y:S06]  /*5860*/  @!P0 BRA `(.L_x_1961) ;  /* 0x00000000008c8947 */ /* 0x000fec0003800000 */
[-C--:B------:R-:W-:Y:S01]  /*5870*/  FMUL R20, R19, R3.reuse ;  /* 0x0000000313147220 */ /* 0x080fe20000400000 */
[----:B------:R-:W-:Y:S02]  /*5880*/  MOV R25, 0x391fcb8e ;  /* 0x391fcb8e00197802 */ /* 0x000fe40000000f00 */
[----:B------:R-:W-:Y:S01]  /*5890*/  FSETP.NEU.AND P3, PT, R15, RZ, PT ;  /* 0x000000ff0f00720b */ /* 0x000fe20003f6d000 */
[----:B------:R-:W0:Y:S01]  /*58a0*/  FRND R21, R20 ;  /* 0x0000001400157307 */ /* 0x000e220000201000 */
[C---:B------:R-:W-:Y:S01]  /*58b0*/  FFMA R23, R19.reuse, R3, -R20 ;  /* 0x0000000313177223 */ /* 0x040fe20000000814 */
[C---:B------:R-:W-:Y:S02]  /*58c0*/  FSETP.GT.AND P1, PT, |R20|.reuse, 152, PT ;  /* 0x431800001400780b */ /* 0x040fe40003f24200 */
[----:B------:R-:W-:Y:S01]  /*58d0*/  FSETP.GEU.AND P2, PT, R20, RZ, PT ;  /* 0x000000ff1400720b */ /* 0x000fe20003f4e000 */
[----:B------:R-:W-:-:S03]  /*58e0*/  FFMA R23, R19, R4, R23 ;  /* 0x0000000413177223 */ /* 0x000fc60000000017 */
[----:B------:R-:W1:Y:S01]  /*58f0*/  F2I.NTZ R24, R20 ;  /* 0x0000001400187305 */ /* 0x000e620000203100 */
[----:B0-----:R-:W-:Y:S01]  /*5900*/  FADD R22, R20, -R21 ;  /* 0x8000001514167221 */ /* 0x001fe20000000000 */
[----:B------:R-:W-:-:S03]  /*5910*/  FSETP.GT.AND P0, PT, R21, RZ, PT ;  /* 0x000000ff1500720b */ /* 0x000fc60003f04000 */
[----:B------:R-:W-:Y:S01]  /*5920*/  FADD R22, R22, R23 ;  /* 0x0000001716167221 */ /* 0x000fe20000000000 */
[----:B------:R-:W-:Y:S02]  /*5930*/  SEL R21, RZ, 0x83000000, P0 ;  /* 0x83000000ff157807 */ /* 0x000fe40000000000 */
[----:B------:R-:W-:Y:S01]  /*5940*/  FSETP.NEU.AND P0, PT, |R15|, +INF , PT ;  /* 0x7f8000000f00780b */ /* 0x000fe20003f0d200 */
[----:B------:R-:W-:Y:S01]  /*5950*/  FFMA R23, R22, R25, 0.0013391353422775864601 ;  /* 0x3aaf85ed16177423 */ /* 0x000fe20000000019 */
[----:B-1----:R-:W-:-:S03]  /*5960*/  LEA R24, R24, -R21, 0x17 ;  /* 0x8000001518187211 */ /* 0x002fc600078eb8ff */
[----:B------:R-:W-:-:S04]  /*5970*/  FFMA R23, R22, R23, 0.0096188392490148544312 ;  /* 0x3c1d985616177423 */ /* 0x000fc80000000017 */
[----:B------:R-:W-:-:S04]  /*5980*/  FFMA R23, R22, R23, 0.055503588169813156128 ;  /* 0x3d6357bb16177423 */ /* 0x000fc80000000017 */
[----:B------:R-:W-:-:S04]  /*5990*/  FFMA R23, R22, R23, 0.24022644758224487305 ;  /* 0x3e75fdec16177423 */ /* 0x000fc80000000017 */
[C---:B------:R-:W-:Y:S01]  /*59a0*/  FFMA R25, R22.reuse, R23, 0.69314718246459960938 ;  /* 0x3f31721816197423 */ /* 0x040fe20000000017 */
[----:B------:R-:W-:Y:S02]  /*59b0*/  IADD3 R23, PT, PT, R21, 0x7f000000, RZ ;  /* 0x7f00000015177810 */ /* 0x000fe40007ffe0ff */
[----:B------:R-:W-:Y:S01]  /*59c0*/  FSEL R21, RZ, +INF , !P2 ;  /* 0x7f800000ff157808 */ /* 0x000fe20005000000 */
[----:B------:R-:W-:-:S04]  /*59d0*/  FFMA R22, R22, R25, 1 ;  /* 0x3f80000016167423 */ /* 0x000fc80000000019 */
[----:B------:R-:W-:-:S04]  /*59e0*/  FMUL R23, R23, R22 ;  /* 0x0000001617177220 */ /* 0x000fc80000400000 */
[----:B------:R-:W-:Y:S01]  /*59f0*/  @!P1 FMUL R21, R24, R23 ;  /* 0x0000001718159220 */ /* 0x000fe20000400000 */
[----:B------:R-:W-:Y:S06]  /*5a00*/  @P0 BRA P3, `(.L_x_1961) ;  /* 0x0000000000240947 */ /* 0x000fec0001800000 */
[----:B------:R-:W-:Y:S01]  /*5a10*/  FMUL R20, R19, 0.5 ;  /* 0x3f00000013147820 */ /* 0x000fe20000400000 */
[----:B------:R-:W-:Y:S01]  /*5a20*/  ISETP.GE.AND P1, PT, R13, RZ, PT ;  /* 0x000000ff0d00720c */ /* 0x000fe20003f26270 */
[----:B------:R-:W-:-:S04]  /*5a30*/  FADD R21, R15, R15 ;  /* 0x0000000f0f157221 */ /* 0x000fc80000000000 */
[----:B------:R-:W0:Y:S08]  /*5a40*/  FRND.TRUNC R20, R20 ;  /* 0x0000001400147307 */ /* 0x000e30000020d000 */
[----:B------:R-:W-:Y:S01]  /*5a50*/  @!P1 LOP3.LUT R21, R21, 0x7f800000, RZ, 0x3c, !PT ;  /* 0x7f80000015159812 */ /* 0x000fe200078e3cff */
[----:B0-----:R-:W-:-:S04]  /*5a60*/  FADD R22, R20, R20 ;  /* 0x0000001414167221 */ /* 0x001fc80000000000 */
[----:B------:R-:W-:-:S05]  /*5a70*/  FADD R22, R19, -R22 ;  /* 0x8000001613167221 */ /* 0x000fca0000000000 */
[----:B------:R-:W-:-:S13]  /*5a80*/  FSETP.NEU.AND P0, PT, |R22|, 1, PT ;  /* 0x3f8000001600780b */ /* 0x000fda0003f0d200 */
[----:B------:R-:W-:-:S07]  /*5a90*/  @P0 LOP3.LUT R21, R21, 0x7fffffff, RZ, 0xc0, !PT ;  /* 0x7fffffff15150812 */ /* 0x000fce00078ec0ff */
.L_x_1961:
[----:B------:R-:W-:Y:S05]  /*5aa0*/  BSYNC.RECONVERGENT B0 ;  /* 0x0000000000007941 */ /* 0x000fea0003800200 */
.L_x_1960:
[----:B------:R-:W-:Y:S01]  /*5ab0*/  ISETP.GE.AND P0, PT, R13, RZ, PT ;  /* 0x000000ff0d00720c */ /* 0x000fe20003f06270 */
[----:B------:R-:W-:-:S12]  /*5ac0*/  BSSY.RECONVERGENT B0, `(.L_x_1962) ;  /* 0x00000a2000007945 */ /* 0x000fd80003800200 */
[----:B------:R-:W-:Y:S05]  /*5ad0*/  @!P0 BRA `(.L_x_1963) ;  /* 0x0000000800808947 */ /* 0x000fea0003800000 */
[C---:B------:R-:W-:Y:S01]  /*5ae0*/  FMUL R19, |R14|.reuse, 16777216 ;  /* 0x4b8000000e137820 */ /* 0x040fe20000400200 */
[----:B------:R-:W-:Y:S01]  /*5af0*/  FSETP.GEU.AND P0, PT, |R14|, 1.175494350822287508e-38, PT ;  /* 0x008000000e00780b */ /* 0x000fe20003f0e200 */
[----:B------:R-:W-:-:S03]  /*5b00*/  FMUL R21, R8, R21 ;  /* 0x0000001508157220 */ /* 0x000fc60000400000 */
[----:B------:R-:W-:-:S05]  /*5b10*/  FSEL R19, R19, |R14|, !P0 ;  /* 0x4000000e13137208 */ /* 0x000fca0004000000 */
[----:B------:R-:W-:-:S05]  /*5b20*/  VIADD R20, R19, 0xc0cafb0d ;  /* 0xc0cafb0d13147836 */ /* 0x000fca0000000000 */
[----:B------:R-:W-:-:S04]  /*5b30*/  LOP3.LUT R20, R20, 0xff800000, RZ, 0xc0, !PT ;  /* 0xff80000014147812 */ /* 0x000fc800078ec0ff */
[-C--:B------:R-:W-:Y:S02]  /*5b40*/  IADD3 R19, PT, PT, R19, -R20.reuse, RZ ;  /* 0x8000001413137210 */ /* 0x080fe40007ffe0ff */
[----:B------:R-:W-:-:S03]  /*5b50*/  I2FP.F32.S32 R20, R20 ;  /* 0x0000001400147245 */ /* 0x000fc60000201400 */
[C---:B------:R-:W-:Y:S01]  /*5b60*/  FADD R23, R19.reuse, 1 ;  /* 0x3f80000013177421 */ /* 0x040fe20000000000 */
[----:B------:R-:W-:Y:S01]  /*5b70*/  FADD R22, R19, -1 ;  /* 0xbf80000013167421 */ /* 0x000fe20000000000 */
[----:B------:R-:W-:Y:S02]  /*5b80*/  FSEL R19, RZ, -24, P0 ;  /* 0xc1c00000ff137808 */ /* 0x000fe40000000000 */
[C---:B------:R-:W-:Y:S01]  /*5b90*/  FSETP.NEU.AND P0, PT, |R15|.reuse, +INF , PT ;  /* 0x7f8000000f00780b */ /* 0x040fe20003f0d200 */
[----:B------:R-:W-:Y:S01]  /*5ba0*/  FADD R24, R22, R22 ;  /* 0x0000001616187221 */ /* 0x000fe20000000000 */
[----:B------:R-:W0:Y:S01]  /*5bb0*/  MUFU.RCP R23, R23 ;  /* 0x0000001700177308 */ /* 0x000e220000001000 */
[----:B------:R-:W-:Y:S01]  /*5bc0*/  FFMA R19, R20, 1.1920928955078125e-07, R19 ;  /* 0x3400000014137823 */ /* 0x000fe20000000013 */
[----:B------:R-:W-:Y:S01]  /*5bd0*/  FSETP.EQ.OR P0, PT, R15, RZ, !P0 ;  /* 0x000000ff0f00720b */ /* 0x000fe20004702400 */
        /* <DEDUP_REMOVED lines=11> */
[----:B------:R-:W-:-:S03]  /*5c90*/  FFMA R17, R20, R17, 0.12022458761930465698 ;  /* 0x3df6384f14117423 */ /* 0x000fc60000000011 */
[----:B------:R-:W-:Y:S01]  /*5ca0*/  FFMA R19, R22, 1.4426950216293334961, R19 ;  /* 0x3fb8aa3b16137823 */ /* 0x000fe20000000013 */
[----:B------:R-:W-:-:S03]  /*5cb0*/  FMUL R17, R20, R17 ;  /* 0x0000001114117220 */ /* 0x000fc60000400000 */
[----:B------:R-:W-:Y:S01]  /*5cc0*/  FFMA R19, R24, 1.9251366722983220825e-08, R19 ;  /* 0x32a55e3418137823 */ /* 0x000fe20000000013 */
[----:B------:R-:W-:-:S04]  /*5cd0*/  FMUL R20, R17, 3 ;  /* 0x4040000011147820 */ /* 0x000fc80000400000 */
[----:B------:R-:W-:Y:S01]  /*5ce0*/  FFMA R20, R22, R20, R19 ;  /* 0x0000001416147223 */ /* 0x000fe20000000013 */
[----:B------:R-:W-:-:S03]  /*5cf0*/  FADD R22, R15, R15 ;  /* 0x0000000f0f167221 */ /* 0x000fc60000000000 */
[----:B------:R-:W-:Y:S01]  /*5d00*/  FFMA R19, R24, R17, R20 ;  /* 0x0000001118137223 */ /* 0x000fe20000000014 */
[----:B------:R-:W-:Y:S02]  /*5d10*/  HFMA2 R24, -RZ, RZ, 0, 0 ;  /* 0x00000000ff187431 */ /* 0x000fe400000001ff */
[----:B------:R-:W-:Y:S01]  /*5d20*/  FADD R20, R14, R14 ;  /* 0x0000000e0e147221 */ /* 0x000fe20000000000 */
[----:B------:R-:W-:-:S04]  /*5d30*/  FADD R17, R26, R19 ;  /* 0x000000131a117221 */ /* 0x000fc80000000000 */
[----:B------:R-:W-:-:S04]  /*5d40*/  FADD R26, -R26, R17 ;  /* 0x000000111a1a7221 */ /* 0x000fc80000000100 */
[----:B------:R-:W-:-:S07]  /*5d50*/  FADD R19, R19, -R26 ;  /* 0x8000001a13137221 */ /* 0x000fce0000000000 */
.L_x_1971:
[----:B------:R-:W-:Y:S01]  /*5d60*/  ISETP.GE.AND P1, PT, R2, 0x1, PT ;  /* 0x000000010200780c */ /* 0x000fe20003f26270 */
[----:B------:R-:W-:Y:S01]  /*5d70*/  BSSY.RECONVERGENT B1, `(.L_x_1964) ;  /* 0x000006b000017945 */ /* 0x000fe20003800200 */
[----:B0-----:R-:W-:-:S11]  /*5d80*/  MOV R26, R21 ;  /* 0x00000015001a7202 */ /* 0x001fd60000000f00 */
[----:B------:R-:W-:Y:S05]  /*5d90*/  @!P1 BRA `(.L_x_1965) ;  /* 0x0000000400a09947 */ /* 0x000fea0003800000 */
[----:B------:R-:W-:Y:S01]  /*5da0*/  IMAD.MOV.U32 R23, RZ, RZ, RZ ;  /* 0x000000ffff177224 */ /* 0x000fe200078e00ff */
[----:B------:R-:W-:-:S07]  /*5db0*/  MOV R26, R21 ;  /* 0x00000015001a7202 */ /* 0x000fce0000000f00 */
.L_x_1970:
[----:B------:R-:W-:-:S05]  /*5dc0*/  LEA R30, R23, R1, 0x2 ;  /* 0x00000001171e7211 */ /* 0x000fca00078e10ff */
[----:B------:R-:W2:Y:S04]  /*5dd0*/  LDL R27, [R30+0x890] ;  /* 0x000890001e1b7983 */ /* 0x000ea80000100800 */
[----:B-----5:R0:W5:Y:S01]  /*5de0*/  LDL R25, [R30+0x810] ;  /* 0x000810001e197983 */ /* 0x0201620000100800 */
[----:B------:R-:W-:Y:S01]  /*5df0*/  VIADD R23, R23, 0x1 ;  /* 0x0000000117177836 */ /* 0x000fe20000000000 */
[----:B------:R-:W-:Y:S01]  /*5e00*/  BSSY.RECONVERGENT B3, `(.L_x_1966) ;  /* 0x000002f000037945 */ /* 0x000fe20003800200 */
[----:B------:R-:W-:-:S03]  /*5e10*/  HFMA2 R32, -RZ, RZ, 1.875, 0 ;  /* 0x3f800000ff207431 */ /* 0x000fc600000001ff */
[----:B------:R-:W-:Y:S02]  /*5e20*/  ISETP.NE.AND P2, PT, R23, R2, PT ;  /* 0x000000021700720c */ /* 0x000fe40003f45270 */
[----:B--2---:R-:W-:-:S04]  /*5e30*/  VIMNMX R28, PT, PT, R27, R24, PT ;  /* 0x000000181b1c7248 */ /* 0x004fc80003fe0100 */
[----:B------:R-:W-:-:S04]  /*5e40*/  IADD3 R29, PT, PT, -R28, R24, RZ ;  /* 0x000000181c1d7210 */ /* 0x000fc80007ffe1ff */
[----:B------:R-:W-:-:S04]  /*5e50*/  ISETP.NE.AND P1, PT, R29, RZ, PT ;  /* 0x000000ff1d00720c */ /* 0x000fc80003f25270 */
[----:B------:R-:W-:-:S13]  /*5e60*/  FSETP.EQ.OR P1, PT, R14, 1, !P1 ;  /* 0x3f8000000e00780b */ /* 0x000fda0004f22400 */
[----:B0-----:R-:W-:Y:S05]  /*5e70*/  @P1 BRA `(.L_x_1967) ;  /* 0x00000000009c1947 */ /* 0x001fea0003800000 */
[----:B------:R-:W-:-:S04]  /*5e80*/  I2FP.F32.S32 R30, R29 ;  /* 0x0000001d001e7245 */ /* 0x000fc80000201400 */
[----:B------:R-:W-:-:S04]  /*5e90*/  FSETP.NAN.AND P1, PT, |R30|, |R30|, PT ;  /* 0x4000001e1e00720b */ /* 0x000fc80003f28200 */
[----:B------:R-:W-:-:S13]  /*5ea0*/  FSETP.NUM.AND P1, PT, |R14|, |R14|, !P1 ;  /* 0x4000000e0e00720b */ /* 0x000fda0004f27200 */
[----:B------:R-:W-:Y:S01]  /*5eb0*/  @!P1 FADD R32, R14, R30 ;  /* 0x0000001e0e209221 */ /* 0x000fe20000000000 */
[----:B------:R-:W-:Y:S06]  /*5ec0*/  @!P1 BRA `(.L_x_1967) ;  /* 0x0000000000889947 */ /* 0x000fec0003800000 */
[CC--:B------:R-:W-:Y:S01]  /*5ed0*/  FMUL R32, R17.reuse, R30.reuse ;  /* 0x0000001e11207220 */ /* 0x0c0fe20000400000 */
[----:B------:R-:W-:Y:S02]  /*5ee0*/  MOV R36, 0x391fcb8e ;  /* 0x391fcb8e00247802 */ /* 0x000fe40000000f00 */
[----:B------:R-:W-:Y:S01]  /*5ef0*/  FSETP.NEU.AND P4, PT, |R14|, +INF , PT ;  /* 0x7f8000000e00780b */ /* 0x000fe20003f8d200 */
[----:B------:R-:W0:Y:S01]  /*5f00*/  FRND R31, R32 ;  /* 0x00000020001f7307 */ /* 0x000e220000201000 */
[----:B------:R-:W-:Y:S01]  /*5f10*/  FFMA R34, R17, R30, -R32 ;  /* 0x0000001e11227223 */ /* 0x000fe20000000820 */
[----:B------:R-:W-:-:S03]  /*5f20*/  FSETP.GT.AND P3, PT, |R32|, 152, PT ;  /* 0x431800002000780b */ /* 0x000fc60003f64200 */
[----:B------:R-:W-:Y:S01]  /*5f30*/  FFMA R34, R19, R30, R34 ;  /* 0x0000001e13227223 */ /* 0x000fe20000000022 */
[----:B0-----:R-:W-:Y:S01]  /*5f40*/  FADD R33, R32, -R31 ;  /* 0x8000001f20217221 */ /* 0x001fe20000000000 */
[----:B------:R-:W-:-:S03]  /*5f50*/  FSETP.GT.AND P1, PT, R31, RZ, PT ;  /* 0x000000ff1f00720b */ /* 0x000fc60003f24000 */
[----:B------:R-:W-:Y:S01]  /*5f60*/  FADD R33, R33, R34 ;  /* 0x0000002221217221 */ /* 0x000fe20000000000 */
[----:B------:R-:W-:Y:S02]  /*5f70*/  SEL R31, RZ, 0x83000000, P1 ;  /* 0x83000000ff1f7807 */ /* 0x000fe40000800000 */
[----:B------:R-:W-:Y:S01]  /*5f80*/  FSETP.GEU.AND P1, PT, R32, RZ, PT ;  /* 0x000000ff2000720b */ /* 0x000fe20003f2e000 */
[----:B------:R-:W-:Y:S01]  /*5f90*/  FFMA R34, R33, R36, 0.0013391353422775864601 ;  /* 0x3aaf85ed21227423 */ /* 0x000fe20000000024 */
[----:B------:R-:W-:-:S03]  /*5fa0*/  IADD3 R35, PT, PT, R31, 0x7f000000, RZ ;  /* 0x7f0000001f237810 */ /* 0x000fc60007ffe0ff */
[C---:B------:R-:W-:Y:S02]  /*5fb0*/  FFMA R36, R33.reuse, R34, 0.0096188392490148544312 ;  /* 0x3c1d985621247423 */ /* 0x040fe40000000022 */
[----:B------:R0:W1:Y:S02]  /*5fc0*/  F2I.NTZ R34, R32 ;  /* 0x0000002000227305 */ /* 0x0000640000203100 */
[----:B------:R-:W-:-:S04]  /*5fd0*/  FFMA R36, R33, R36, 0.055503588169813156128 ;  /* 0x3d6357bb21247423 */ /* 0x000fc80000000024 */
[----:B------:R-:W-:Y:S01]  /*5fe0*/  FFMA R36, R33, R36, 0.24022644758224487305 ;  /* 0x3e75fdec21247423 */ /* 0x000fe20000000024 */
[----:B0-----:R-:W-:-:S03]  /*5ff0*/  FSEL R32, RZ, +INF , !P1 ;  /* 0x7f800000ff207808 */ /* 0x001fc60004800000 */
[----:B------:R-:W-:-:S04]  /*6000*/  FFMA R36, R33, R36, 0.69314718246459960938 ;  /* 0x3f31721821247423 */ /* 0x000fc80000000024 */
[----:B------:R-:W-:Y:S01]  /*6010*/  FFMA R36, R33, R36, 1 ;  /* 0x3f80000021247423 */ /* 0x000fe20000000024 */
[----:B-1----:R-:W-:-:S03]  /*6020*/  IMAD R34, R34, 0x800000, -R31 ;  /* 0x0080000022227824 */ /* 0x002fc600078e0a1f */
[----:B------:R-:W-:-:S04]  /*6030*/  FMUL R35, R35, R36 ;  /* 0x0000002423237220 */ /* 0x000fc80000400000 */
[----:B------:R-:W-:Y:S01]  /*6040*/  @!P3 FMUL R32, R34, R35 ;  /* 0x000000232220b220 */ /* 0x000fe20000400000 */
[----:B------:R-:W-:Y:S06]  /*6050*/  @P4 BRA `(.L_x_1967) ;  /* 0x0000000000244947 */ /* 0x000fec0003800000 */
[----:B------:R-:W-:Y:S01]  /*6060*/  FMUL R31, R30, 0.5 ;  /* 0x3f0000001e1f7820 */ /* 0x000fe20000400000 */
[----:B------:R-:W-:Y:S02]  /*6070*/  ISETP.GE.AND P3, PT, R29, RZ, PT ;  /* 0x000000ff1d00720c */ /* 0x000fe40003f66270 */
[----:B------:R-:W-:-:S03]  /*6080*/  LOP3.LUT R29, R20, 0x7f800000, RZ, 0x3c, !PT ;  /* 0x7f800000141d7812 */ /* 0x000fc600078e3cff */
[----:B------:R-:W0:Y:S01]  /*6090*/  FRND.TRUNC R31, R31 ;  /* 0x0000001f001f7307 */ /* 0x000e22000020d000 */
[----:B------:R-:W-:Y:S01]  /*60a0*/  SEL R32, R29, R20, !P3 ;  /* 0x000000141d207207 */ /* 0x000fe20005800000 */
[----:B0-----:R-:W-:-:S04]  /*60b0*/  FADD R33, R31, R31 ;  /* 0x0000001f1f217221 */ /* 0x001fc80000000000 */
[----:B------:R-:W-:-:S05]  /*60c0*/  FADD R33, R30, -R33 ;  /* 0x800000211e217221 */ /* 0x000fca0000000000 */
[----:B------:R-:W-:-:S13]  /*60d0*/  FSETP.NEU.AND P1, PT, |R33|, 1, PT ;  /* 0x3f8000002100780b */ /* 0x000fda0003f2d200 */
[----:B------:R-:W-:-:S07]  /*60e0*/  @P1 LOP3.LUT R32, R32, 0x7fffffff, RZ, 0xc0, !PT ;  /* 0x7fffffff20201812 */ /* 0x000fce00078ec0ff */
.L_x_1967:
[----:B------:R-:W-:Y:S05]  /*60f0*/  BSYNC.RECONVERGENT B3 ;  /* 0x0000000000037941 */ /* 0x000fea0003800200 */
.L_x_1966:
[----:B------:R-:W-:Y:S01]  /*6100*/  IADD3 R29, PT, PT, R13, -R24, RZ ;  /* 0x800000180d1d7210 */ /* 0x000fe20007ffe0ff */
[----:B------:R-:W-:Y:S01]  /*6110*/  BSSY.RECONVERGENT B3, `(.L_x_1968) ;  /* 0x000002d000037945 */ /* 0x000fe20003800200 */
[----:B-----5:R-:W-:Y:S02]  /*6120*/  FMUL R25, R25, R32 ;  /* 0x0000002019197220 */ /* 0x020fe40000400000 */
[----:B------:R-:W-:Y:S01]  /*6130*/  IADD3 R27, PT, PT, R29, R28, -R27 ;  /* 0x0000001c1d1b7210 */ /* 0x000fe20007ffe81b */
[----:B------:R-:W-:-:S03]  /*6140*/  HFMA2 R29, -RZ, RZ, 1.875, 0 ;  /* 0x3f800000ff1d7431 */ /* 0x000fc600000001ff */
[----:B------:R-:W-:-:S04]  /*6150*/  ISETP.NE.AND P1, PT, R27, RZ, PT ;  /* 0x000000ff1b00720c */ /* 0x000fc80003f25270 */
[----:B------:R-:W-:-:S13]  /*6160*/  FSETP.EQ.OR P1, PT, R15, 1, !P1 ;  /* 0x3f8000000f00780b */ /* 0x000fda0004f22400 */
[----:B------:R-:W-:Y:S05]  /*6170*/  @P1 BRA `(.L_x_1969) ;  /* 0x0000000000981947 */ /* 0x000fea0003800000 */
[----:B------:R-:W-:-:S04]  /*6180*/  I2FP.F32.S32 R28, R27 ;  /* 0x0000001b001c7245 */ /* 0x000fc80000201400 */
[----:B------:R-:W-:-:S04]  /*6190*/  FSETP.NAN.AND P1, PT, |R28|, |R28|, PT ;  /* 0x4000001c1c00720b */ /* 0x000fc80003f28200 */
[----:B------:R-:W-:-:S13]  /*61a0*/  FSETP.NUM.AND P1, PT, |R15|, |R15|, !P1 ;  /* 0x4000000f0f00720b */ /* 0x000fda0004f27200 */
[----:B------:R-:W-:Y:S01]  /*61b0*/  @!P1 FADD R29, R28, R15 ;  /* 0x0000000f1c1d9221 */ /* 0x000fe20000000000 */
[----:B------:R-:W-:Y:S06]  /*61c0*/  @!P1 BRA `(.L_x_1969) ;  /* 0x0000000000849947 */ /* 0x000fec0003800000 */
[----:B------:R-:W-:Y:S01]  /*61d0*/  FMUL R30, R3, R28 ;  /* 0x0000001c031e7220 */ /* 0x000fe20000400000 */
[----:B------:R-:W-:-:S03]  /*61e0*/  MOV R34, 0x391fcb8e ;  /* 0x391fcb8e00227802 */ /* 0x000fc60000000f00 */
        /* <DEDUP_REMOVED lines=9> */
[----:B------:R-:W-:Y:S02]  /*6280*/  FFMA R32, R31, R34, 0.0013391353422775864601 ;  /* 0x3aaf85ed1f207423 */ /* 0x000fe40000000022 */
[----:B------:R-:W-:Y:S02]  /*6290*/  VIADD R33, R29, 0x7f000000 ;  /* 0x7f0000001d217836 */ /* 0x000fe40000000000 */
[C---:B------:R-:W-:Y:S02]  /*62a0*/  FFMA R34, R31.reuse, R32, 0.0096188392490148544312 ;  /* 0x3c1d98561f227423 */ /* 0x040fe40000000020 */
[----:B------:R-:W0:Y:S02]  /*62b0*/  F2I.NTZ R32, R30 ;  /* 0x0000001e00207305 */ /* 0x000e240000203100 */
[----:B------:R-:W-:-:S04]  /*62c0*/  FFMA R34, R31, R34, 0.055503588169813156128 ;  /* 0x3d6357bb1f227423 */ /* 0x000fc80000000022 */
[----:B------:R-:W-:-:S04]  /*62d0*/  FFMA R34, R31, R34, 0.24022644758224487305 ;  /* 0x3e75fdec1f227423 */ /* 0x000fc80000000022 */
[----:B------:R-:W-:-:S04]  /*62e0*/  FFMA R34, R31, R34, 0.69314718246459960938 ;  /* 0x3f3172181f227423 */ /* 0x000fc80000000022 */
[----:B------:R-:W-:Y:S01]  /*62f0*/  FFMA R34, R31, R34, 1 ;  /* 0x3f8000001f227423 */ /* 0x000fe20000000022 */
[----:B0-----:R-:W-:Y:S02]  /*6300*/  LEA R32, R32, -R29, 0x17 ;  /* 0x8000001d20207211 */ /* 0x001fe400078eb8ff */
[----:B------:R-:W-:Y:S01]  /*6310*/  FSEL R29, RZ, +INF , !P1 ;  /* 0x7f800000ff1d7808 */ /* 0x000fe20004800000 */
[----:B------:R-:W-:-:S04]  /*6320*/  FMUL R33, R33, R34 ;  /* 0x0000002221217220 */ /* 0x000fc80000400000 */
[----:B------:R-:W-:Y:S01]  /*6330*/  @!P3 FMUL R29, R32, R33 ;  /* 0x00000021201db220 */ /* 0x000fe20000400000 */
[----:B------:R-:W-:Y:S06]  /*6340*/  @!P0 BRA `(.L_x_1969) ;  /* 0x0000000000248947 */ /* 0x000fec0003800000 */
[----:B------:R-:W-:Y:S01]  /*6350*/  FMUL R30, R28, 0.5 ;  /* 0x3f0000001c1e7820 */ /* 0x000fe20000400000 */
[----:B------:R-:W-:-:S05]  /*6360*/  ISETP.GE.AND P3, PT, R27, RZ, PT ;  /* 0x000000ff1b00720c */ /* 0x000fca0003f66270 */
[----:B------:R-:W0:Y:S02]  /*6370*/  FRND.TRUNC R30, R30 ;  /* 0x0000001e001e7307 */ /* 0x000e24000020d000 */
[----:B0-----:R-:W-:-:S04]  /*6380*/  FADD R29, R30, R30 ;  /* 0x0000001e1e1d7221 */ /* 0x001fc80000000000 */
[----:B------:R-:W-:-:S05]  /*6390*/  FADD R29, R28, -R29 ;  /* 0x8000001d1c1d7221 */ /* 0x000fca0000000000 */
[----:B------:R-:W-:Y:S02]  /*63a0*/  FSETP.NEU.AND P1, PT, |R29|, 1, PT ;  /* 0x3f8000001d00780b */ /* 0x000fe40003f2d200 */
[----:B------:R-:W-:-:S04]  /*63b0*/  LOP3.LUT R29, R22, 0x7f800000, RZ, 0x3c, !PT ;  /* 0x7f800000161d7812 */ /* 0x000fc800078e3cff */
[----:B------:R-:W-:-:S07]  /*63c0*/  SEL R29, R29, R22, !P3 ;  /* 0x000000161d1d7207 */ /* 0x000fce0005800000 */
[----:B------:R-:W-:-:S07]  /*63d0*/  @P1 LOP3.LUT R29, R29, 0x7fffffff, RZ, 0xc0, !PT ;  /* 0x7fffffff1d1d1812 */ /* 0x000fce00078ec0ff */
.L_x_1969:
[----:B------:R-:W-:Y:S05]  /*63e0*/  BSYNC.RECONVERGENT B3 ;  /* 0x0000000000037941 */ /* 0x000fea0003800200 */
.L_x_1968:
[----:B------:R-:W-:-:S05]  /*63f0*/  FFMA R25, -R25, R29, R26 ;  /* 0x0000001d19197223 */ /* 0x000fca000000011a */
[----:B------:R-:W-:Y:S01]  /*6400*/  FMNMX.NAN R26, R25, 9.9999999392252902908e-09, !PT ;  /* 0x322bcc77191a7809 */ /* 0x000fe20007820000 */
[----:B------:R-:W-:Y:S06]  /*6410*/  @P2 BRA `(.L_x_1970) ;  /* 0xfffffff800682947 */ /* 0x000fec000383ffff */
.L_x_1965:
[----:B------:R-:W-:Y:S05]  /*6420*/  BSYNC.RECONVERGENT B1 ;  /* 0x0000000000017941 */ /* 0x000fea0003800200 */
.L_x_1964:
[----:B-----5:R-:W-:Y:S01]  /*6430*/  ISETP.NE.AND P1, PT, R10, RZ, PT ;  /* 0x000000ff0a00720c */ /* 0x020fe20003f25270 */
[----:B------:R-:W-:Y:S01]  /*6440*/  FADD R23, -R7, R26 ;  /* 0x0000001a07177221 */ /* 0x000fe20000000100 */
[----:B------:R-:W-:-:S04]  /*6450*/  FMUL R28, R14, R14 ;  /* 0x0000000e0e1c7220 */ /* 0x000fc80000400000 */
[----:B------:R-:W-:-:S07]  /*6460*/  FMUL R21, R28, R21 ;  /* 0x000000151c157220 */ /* 0x000fce0000400000 */
[----:B------:R-:W-:Y:S01]  /*6470*/  @!P1 FADD R23, R7, -R26 ;  /* 0x8000001a07179221 */ /* 0x000fe20000000000 */
[C---:B------:R-:W-:Y:S02]  /*6480*/  LEA R26, R24.reuse, R1, 0x2 ;  /* 0x00000001181a7211 */ /* 0x040fe400078e10ff */
[----:B------:R-:W-:Y:S02]  /*6490*/  ISETP.NE.AND P1, PT, R13, R24, PT ;  /* 0x000000180d00720c */ /* 0x000fe40003f25270 */
[----:B------:R-:W-:Y:S02]  /*64a0*/  FMNMX R23, RZ, R23, !PT ;  /* 0x00000017ff177209 */ /* 0x000fe40007800000 */
[----:B------:R-:W-:-:S03]  /*64b0*/  IADD3 R24, PT, PT, R24, 0x1, RZ ;  /* 0x0000000118187810 */ /* 0x000fc60007ffe0ff */
[----:B------:R0:W-:Y:S06]  /*64c0*/  STL [R26], R23 ;  /* 0x000000171a007387 */ /* 0x0001ec0000100800 */
[----:B------:R-:W-:Y:S05]  /*64d0*/  @P1 BRA `(.L_x_1971) ;  /* 0xfffffff800201947 */ /* 0x000fea000383ffff */
.L_x_1963:
[----:B------:R-:W-:Y:S05]  /*64e0*/  BSYNC.RECONVERGENT B0 ;  /* 0x0000000000007941 */ /* 0x000fea0003800200 */
.L_x_1962:
[----:B------:R-:W-:Y:S01]  /*64f0*/  ISETP.GE.AND P0, PT, R13, 0x1, PT ;  /* 0x000000010d00780c */ /* 0x000fe20003f06270 */
[----:B------:R-:W-:-:S12]  /*6500*/  BSSY.RECONVERGENT B0, `(.L_x_1972) ;  /* 0x000010e000007945 */ /* 0x000fd80003800200 */
[----:B------:R-:W-:Y:S05]  /*6510*/  @!P0 BRA `(.L_x_1973) ;  /* 0x0000001000308947 */ /* 0x000fea0003800000 */
[C---:B------:R-:W-:Y:S01]  /*6520*/  FMUL R17, |R14|.reuse, 16777216 ;  /* 0x4b8000000e117820 */ /* 0x040fe20000400200 */
[----:B------:R-:W-:Y:S01]  /*6530*/  FSETP.GEU.AND P0, PT, |R14|, 1.175494350822287508e-38, PT ;  /* 0x008000000e00780b */ /* 0x000fe20003f0e200 */
[----:B------:R-:W-:-:S03]  /*6540*/  IMAD.MOV.U32 R28, RZ, RZ, 0x3a2c32e4 ;  /* 0x3a2c32e4ff1c7424 */ /* 0x000fc600078e00ff */
[----:B------:R-:W-:Y:S02]  /*6550*/  FSEL R17, R17, |R14|, !P0 ;  /* 0x4000000e11117208 */ /* 0x000fe40004000000 */
[----:B------:R-:W-:Y:S02]  /*6560*/  FSEL R20, RZ, -24, P0 ;  /* 0xc1c00000ff147808 */ /* 0x000fe40000000000 */
[----:B------:R-:W-:Y:S01]  /*6570*/  FSETP.NEU.AND P0, PT, |R15|, +INF , PT ;  /* 0x7f8000000f00780b */ /* 0x000fe20003f0d200 */
[----:B------:R-:W-:-:S03]  /*6580*/  VIADD R19, R17, 0xc0cafb0d ;  /* 0xc0cafb0d11137836 */ /* 0x000fc60000000000 */
[----:B------:R-:W-:Y:S02]  /*6590*/  FSETP.EQ.OR P0, PT, R15, RZ, !P0 ;  /* 0x000000ff0f00720b */ /* 0x000fe40004702400 */
[----:B------:R-:W-:Y:S01]  /*65a0*/  LOP3.LUT R22, R19, 0xff800000, RZ, 0xc0, !PT ;  /* 0xff80000013167812 */ /* 0x000fe200078ec0ff */
[----:B------:R-:W-:-:S03]  /*65b0*/  HFMA2 R19, -RZ, RZ, 0.96630859375, -0.0022525787353515625 ;  /* 0x3bbb989dff137431 */ /* 0x000fc600000001ff */
[-C--:B------:R-:W-:Y:S02]  /*65c0*/  IADD3 R17, PT, PT, R17, -R22.reuse, RZ ;  /* 0x8000001611117210 */ /* 0x080fe40007ffe0ff */
[----:B------:R-:W-:Y:S02]  /*65d0*/  I2FP.F32.S32 R21, R22 ;  /* 0x0000001600157245 */ /* 0x000fe40000201400 */
[----:B------:R-:W-:Y:S01]  /*65e0*/  MOV R22, 0x437c0000 ;  /* 0x437c000000167802 */ /* 0x000fe20000000f00 */
[C---:B0-----:R-:W-:Y:S01]  /*65f0*/  FADD R23, R17.reuse, 1 ;  /* 0x3f80000011177421 */ /* 0x041fe20000000000 */
[----:B------:R-:W-:Y:S01]  /*6600*/  FADD R26, R17, -1 ;  /* 0xbf800000111a7421 */ /* 0x000fe20000000000 */
[----:B------:R-:W-:-:S03]  /*6610*/  FFMA.SAT R19, R18, R19, 0.5 ;  /* 0x3f00000012137423 */ /* 0x000fc60000002013 */
[----:B------:R-:W-:Y:S01]  /*6620*/  FADD R24, R26, R26 ;  /* 0x0000001a1a187221 */ /* 0x000fe20000000000 */
[----:B------:R-:W0:Y:S01]  /*6630*/  MUFU.RCP R23, R23 ;  /* 0x0000001700177308 */ /* 0x000e220000001000 */
[----:B------:R-:W-:Y:S02]  /*6640*/  FFMA.RM R19, R19, R22, 12582913 ;  /* 0x4b40000113137423 */ /* 0x000fe40000004016 */
[----:B0-----:R-:W-:Y:S01]  /*6650*/  FMUL R17, R23, R24 ;  /* 0x0000001817117220 */ /* 0x001fe20000400000 */
[----:B------:R-:W-:-:S03]  /*6660*/  FFMA R24, R21, 1.1920928955078125e-07, R20 ;  /* 0x3400000015187823 */ /* 0x000fc60000000014 */
[----:B------:R-:W-:Y:S01]  /*6670*/  FADD R20, R26, -R17 ;  /* 0x800000111a147221 */ /* 0x000fe20000000000 */
[----:B------:R-:W-:-:S03]  /*6680*/  FMUL R25, R17, R17 ;  /* 0x0000001111197220 */ /* 0x000fc60000400000 */
[----:B------:R-:W-:Y:S01]  /*6690*/  FADD R21, R20, R20 ;  /* 0x0000001414157221 */ /* 0x000fe20000000000 */
[----:B------:R-:W-:Y:S01]  /*66a0*/  FFMA R20, R17, 1.4426950216293334961, R24 ;  /* 0x3fb8aa3b11147823 */ /* 0x000fe20000000018 */
[C---:B------:R-:W-:Y:S02]  /*66b0*/  FFMA R28, R25.reuse, R28, 0.0032181653659790754318 ;  /* 0x3b52e7db191c7423 */ /* 0x040fe4000000001c */
[----:B------:R-:W-:Y:S01]  /*66c0*/  FFMA R26, R26, -R17, R21 ;  /* 0x800000111a1a7223 */ /* 0x000fe20000000015 */
[----:B------:R-:W-:Y:S01]  /*66d0*/  FADD R24, R24, -R20 ;  /* 0x8000001418187221 */ /* 0x000fe20000000000 */
[----:B------:R-:W-:Y:S01]  /*66e0*/  FFMA R28, R25, R28, 0.018033718690276145935 ;  /* 0x3c93bb73191c7423 */ /* 0x000fe2000000001c */
[----:B------:R-:W-:Y:S01]  /*66f0*/  FADD R21, R19, -12583039 ;  /* 0xcb40007f13157421 */ /* 0x000fe20000000000 */
[----:B------:R-:W-:Y:S01]  /*6700*/  FMUL R26, R23, R26 ;  /* 0x0000001a171a7220 */ /* 0x000fe20000400000 */
[----:B------:R-:W-:Y:S01]  /*6710*/  FFMA R23, R17, 1.4426950216293334961, R24 ;  /* 0x3fb8aa3b11177823 */ /* 0x000fe20000000018 */
[----:B------:R-:W-:Y:S01]  /*6720*/  FFMA R28, R25, R28, 0.12022458761930465698 ;  /* 0x3df6384f191c7423 */ /* 0x000fe2000000001c */
[----:B------:R-:W-:-:S02]  /*6730*/  FFMA R21, R18, 1.4426950216293334961, -R21 ;  /* 0x3fb8aa3b12157823 */ /* 0x000fc40000000815 */
[----:B------:R-:W-:Y:S01]  /*6740*/  FFMA R22, R26, 1.4426950216293334961, R23 ;  /* 0x3fb8aa3b1a167823 */ /* 0x000fe20000000017 */
[----:B------:R-:W-:Y:S01]  /*6750*/  FMUL R28, R25, R28 ;  /* 0x0000001c191c7220 */ /* 0x000fe20000400000 */
[----:B------:R-:W-:Y:S02]  /*6760*/  FFMA R21, R18, 1.925963033500011079e-08, R21 ;  /* 0x32a5706012157823 */ /* 0x000fe40000000015 */
[----:B------:R-:W-:Y:S01]  /*6770*/  FFMA R23, R17, 1.9251366722983220825e-08, R22 ;  /* 0x32a55e3411177823 */ /* 0x000fe20000000016 */
[----:B------:R-:W-:Y:S01]  /*6780*/  FMUL R18, R28, 3 ;  /* 0x404000001c127820 */ /* 0x000fe20000400000 */
[----:B------:R-:W-:Y:S02]  /*6790*/  SHF.L.U32 R22, R19, 0x17, RZ ;  /* 0x0000001713167819 */ /* 0x000fe400000006ff */
[----:B------:R-:W0:Y:S01]  /*67a0*/  MUFU.EX2 R21, R21 ;  /* 0x0000001500157308 */ /* 0x000e220000000800 */
[----:B------:R-:W-:-:S04]  /*67b0*/  FFMA R18, R26, R18, R23 ;  /* 0x000000121a127223 */ /* 0x000fc80000000017 */
[----:B------:R-:W-:Y:S01]  /*67c0*/  FFMA R23, R17, R28, R18 ;  /* 0x0000001c11177223 */ /* 0x000fe20000000012 */
[----:B------:R-:W-:-:S03]  /*67d0*/  FADD R18, R15, R15 ;  /* 0x0000000f0f127221 */ /* 0x000fc60000000000 */
[----:B------:R-:W-:-:S04]  /*67e0*/  FADD R17, R20, R23 ;  /* 0x0000001714117221 */ /* 0x000fc80000000000 */
[----:B------:R-:W-:Y:S01]  /*67f0*/  FADD R20, -R20, R17 ;  /* 0x0000001114147221 */ /* 0x000fe20000000100 */
[----:B0-----:R-:W-:-:S03]  /*6800*/  FMUL R19, R21, R22 ;  /* 0x0000001615137220 */ /* 0x001fc60000400000 */
[----:B------:R-:W-:Y:S01]  /*6810*/  FADD R20, R23, -R20 ;  /* 0x8000001417147221 */ /* 0x000fe20000000000 */
[----:B------:R-:W-:Y:S01]  /*6820*/  FADD R21, R14, R14 ;  /* 0x0000000e0e157221 */ /* 0x000fe20000000000 */
[----:B------:R-:W-:-:S07]  /*6830*/  LOP3.LUT R23, R18, 0x7f800000, RZ, 0x3c, !PT ;  /* 0x7f80000012177812 */ /* 0x000fce00078e3cff */
.L_x_1989:
[----:B------:R-:W-:Y:S01]  /*6840*/  BSSY.RECONVERGENT B1, `(.L_x_1974) ;  /* 0x00000d7000017945 */ /* 0x000fe20003800200 */
[----:B------:R-:W-:Y:S01]  /*6850*/  MOV R22, R13 ;  /* 0x0000000d00167202 */ /* 0x000fe20000000f00 */
[----:B------:R-:W-:Y:S01]  /*6860*/  VIADD R13, R13, 0xffffffff ;  /* 0xffffffff0d0d7836 */ /* 0x000fe20000000000 */
[----:B0-----:R-:W-:-:S07]  /*6870*/  MOV R24, RZ ;  /* 0x000000ff00187202 */ /* 0x001fce0000000f00 */
.L_x_1988:
[----:B------:R-:W-:Y:S01]  /*6880*/  FSETP.NEU.AND P2, PT, R14, 1, PT ;  /* 0x3f8000000e00780b */ /* 0x000fe20003f4d000 */
[----:B------:R-:W-:Y:S01]  /*6890*/  BSSY.RECONVERGENT B3, `(.L_x_1975) ;  /* 0x0000028000037945 */ /* 0x000fe20003800200 */
[----:B------:R-:W-:Y:S02]  /*68a0*/  HFMA2 R27, -RZ, RZ, 1.875, 0 ;  /* 0x3f800000ff1b7431 */ /* 0x000fe400000001ff */
[----:B------:R-:W-:-:S13]  /*68b0*/  ISETP.EQ.OR P1, PT, R24, RZ, !P2 ;  /* 0x000000ff1800720c */ /* 0x000fda0005722670 */
[----:B0-----:R-:W-:Y:S05]  /*68c0*/  @P1 BRA `(.L_x_1976) ;  /* 0x0000000000901947 */ /* 0x001fea0003800000 */
[----:B------:R-:W-:-:S04]  /*68d0*/  I2FP.F32.U32 R25, R24 ;  /* 0x0000001800197245 */ /* 0x000fc80000201000 */
[----:B------:R-:W-:-:S04]  /*68e0*/  FSETP.NAN.AND P1, PT, |R25|, |R25|, PT ;  /* 0x400000191900720b */ /* 0x000fc80003f28200 */
[----:B------:R-:W-:-:S13]  /*68f0*/  FSETP.NUM.AND P1, PT, |R14|, |R14|, !P1 ;  /* 0x4000000e0e00720b */ /* 0x000fda0004f27200 */
[----:B------:R-:W-:Y:S01]  /*6900*/  @!P1 FADD R27, R14, R25 ;  /* 0x000000190e1b9221 */ /* 0x000fe20000000000 */
[----:B------:R-:W-:Y:S06]  /*6910*/  @!P1 BRA `(.L_x_1976) ;  /* 0x00000000007c9947 */ /* 0x000fec0003800000 */
[CC--:B------:R-:W-:Y:S01]  /*6920*/  FMUL R26, R17.reuse, R25.reuse ;  /* 0x00000019111a7220 */ /* 0x0c0fe20000400000 */
[----:B------:R-:W-:Y:S02]  /*6930*/  FSETP.NEU.AND P4, PT, |R14|, +INF , PT ;  /* 0x7f8000000e00780b */ /* 0x000fe40003f8d200 */
[----:B------:R-:W-:Y:S01]  /*6940*/  MOV R31, 0x391fcb8e ;  /* 0x391fcb8e001f7802 */ /* 0x000fe20000000f00 */
[----:B------:R-:W0:Y:S01]  /*6950*/  FRND R27, R26 ;  /* 0x0000001a001b7307 */ /* 0x000e220000201000 */
[----:B------:R-:W-:Y:S01]  /*6960*/  FFMA R29, R17, R25, -R26 ;  /* 0x00000019111d7223 */ /* 0x000fe2000000081a */
[----:B------:R-:W-:-:S03]  /*6970*/  FSETP.GT.AND P3, PT, |R26|, 152, PT ;  /* 0x431800001a00780b */ /* 0x000fc60003f64200 */
[----:B------:R-:W-:-:S03]  /*6980*/  FFMA R29, R20, R25, R29 ;  /* 0x00000019141d7223 */ /* 0x000fc6000000001d */
[----:B------:R-:W1:Y:S02]  /*6990*/  F2I.NTZ R30, R26 ;  /* 0x0000001a001e7305 */ /* 0x000e640000203100 */
[----:B------:R-:W-:Y:S01]  /*69a0*/  @!P4 FMUL R32, R25, 0.5 ;  /* 0x3f0000001920c820 */ /* 0x000fe20000400000 */
[----:B0-----:R-:W-:-:S05]  /*69b0*/  FADD R28, R26, -R27 ;  /* 0x8000001b1a1c7221 */ /* 0x001fca0000000000 */
[----:B------:R-:W0:Y:S01]  /*69c0*/  @!P4 FRND.TRUNC R32, R32 ;  /* 0x000000200020c307 */ /* 0x000e22000020d000 */
[----:B------:R-:W-:Y:S01]  /*69d0*/  FSETP.GT.AND P1, PT, R27, RZ, PT ;  /* 0x000000ff1b00720b */ /* 0x000fe20003f24000 */
[----:B------:R-:W-:-:S03]  /*69e0*/  FADD R28, R28, R29 ;  /* 0x0000001d1c1c7221 */ /* 0x000fc60000000000 */
[----:B------:R-:W-:Y:S01]  /*69f0*/  SEL R27, RZ, 0x83000000, P1 ;  /* 0x83000000ff1b7807 */ /* 0x000fe20000800000 */
[----:B------:R-:W-:Y:S01]  /*6a00*/  FFMA R29, R28, R31, 0.0013391353422775864601 ;  /* 0x3aaf85ed1c1d7423 */ /* 0x000fe2000000001f */
[----:B------:R-:W-:-:S03]  /*6a10*/  FSETP.GEU.AND P1, PT, R26, RZ, PT ;  /* 0x000000ff1a00720b */ /* 0x000fc60003f2e000 */
[----:B-1----:R-:W-:Y:S02]  /*6a20*/  IMAD R30, R30, 0x800000, -R27 ;  /* 0x008000001e1e7824 */ /* 0x002fe400078e0a1b */
[----:B------:R-:W-:Y:S01]  /*6a30*/  FFMA R29, R28, R29, 0.0096188392490148544312 ;  /* 0x3c1d98561c1d7423 */ /* 0x000fe2000000001d */
[----:B------:R-:W-:-:S03]  /*6a40*/  @!P4 LOP3.LUT R26, R21, 0x7fffffff, RZ, 0xc0, !PT ;  /* 0x7fffffff151ac812 */ /* 0x000fc600078ec0ff */
[----:B------:R-:W-:Y:S01]  /*6a50*/  FFMA R29, R28, R29, 0.055503588169813156128 ;  /* 0x3d6357bb1c1d7423 */ /* 0x000fe2000000001d */
[----:B0-----:R-:W-:-:S03]  /*6a60*/  @!P4 FADD R34, R32, R32 ;  /* 0x000000202022c221 */ /* 0x001fc60000000000 */
[----:B------:R-:W-:Y:S01]  /*6a70*/  FFMA R29, R28, R29, 0.24022644758224487305 ;  /* 0x3e75fdec1c1d7423 */ /* 0x000fe2000000001d */
[----:B------:R-:W-:-:S03]  /*6a80*/  @!P4 FADD R34, R25, -R34 ;  /* 0x800000221922c221 */ /* 0x000fc60000000000 */
[C---:B------:R-:W-:Y:S01]  /*6a90*/  FFMA R31, R28.reuse, R29, 0.69314718246459960938 ;  /* 0x3f3172181c1f7423 */ /* 0x040fe2000000001d */
[----:B------:R-:W-:Y:S02]  /*6aa0*/  IADD3 R29, PT, PT, R27, 0x7f000000, RZ ;  /* 0x7f0000001b1d7810 */ /* 0x000fe40007ffe0ff */
[----:B------:R-:W-:Y:S01]  /*6ab0*/  FSEL R27, RZ, +INF , !P1 ;  /* 0x7f800000ff1b7808 */ /* 0x000fe20004800000 */
[----:B------:R-:W-:Y:S01]  /*6ac0*/  FFMA R28, R28, R31, 1 ;  /* 0x3f8000001c1c7423 */ /* 0x000fe2000000001f */
[----:B------:R-:W-:-:S03]  /*6ad0*/  @!P4 FSETP.NEU.AND P1, PT, |R34|, 1, PT ;  /* 0x3f8000002200c80b */ /* 0x000fc60003f2d200 */
[----:B------:R-:W-:-:S04]  /*6ae0*/  FMUL R29, R29, R28 ;  /* 0x0000001c1d1d7220 */ /* 0x000fc80000400000 */
[----:B------:R-:W-:Y:S01]  /*6af0*/  @!P3 FMUL R27, R30, R29 ;  /* 0x0000001d1e1bb220 */ /* 0x000fe20000400000 */
[----:B------:R-:W-:-:S07]  /*6b00*/  @!P4 FSEL R27, R26, R21, P1 ;  /* 0x000000151a1bc208 */ /* 0x000fce0000800000 */
.L_x_1976:
[----:B------:R-:W-:Y:S05]  /*6b10*/  BSYNC.RECONVERGENT B3 ;  /* 0x0000000000037941 */ /* 0x000fea0003800200 */
.L_x_1975:
[----:B------:R-:W-:Y:S01]  /*6b20*/  FSETP.NEU.AND P3, PT, R15, 1, PT ;  /* 0x3f8000000f00780b */ /* 0x000fe20003f6d000 */
[----:B------:R-:W-:Y:S01]  /*6b30*/  BSSY.RECONVERGENT B3, `(.L_x_1977) ;  /* 0x000002a000037945 */ /* 0x000fe20003800200 */
[----:B------:R-:W-:Y:S01]  /*6b40*/  IADD3 R25, PT, PT, R13, -R24, RZ ;  /* 0x800000180d197210 */ /* 0x000fe20007ffe0ff */
[----:B------:R-:W-:-:S03]  /*6b50*/  HFMA2 R28, -RZ, RZ, 1.875, 0 ;  /* 0x3f800000ff1c7431 */ /* 0x000fc600000001ff */
[----:B------:R-:W-:-:S13]  /*6b60*/  ISETP.EQ.OR P1, PT, R25, RZ, !P3 ;  /* 0x000000ff1900720c */ /* 0x000fda0005f22670 */
        /* <DEDUP_REMOVED lines=11> */
[----:B------:R-:W-:-:S03]  /*6c20*/  FFMA R31, R4, R26, R31 ;  /* 0x0000001a041f7223 */ /* 0x000fc6000000001f */
[----:B------:R-:W1:Y:S01]  /*6c30*/  F2I.NTZ R32, R28 ;  /* 0x0000001c00207305 */ /* 0x000e620000203100 */
[----:B0-----:R-:W-:Y:S01]  /*6c40*/  FADD R30, R28, -R29 ;  /* 0x8000001d1c1e7221 */ /* 0x001fe20000000000 */
[----:B------:R-:W-:-:S03]  /*6c50*/  FSETP.GT.AND P1, PT, R29, RZ, PT ;  /* 0x000000ff1d00720b */ /* 0x000fc60003f24000 */
[----:B------:R-:W-:Y:S01]  /*6c60*/  FADD R30, R30, R31 ;  /* 0x0000001f1e1e7221 */ /* 0x000fe20000000000 */
[----:B------:R-:W-:Y:S02]  /*6c70*/  SEL R29, RZ, 0x83000000, P1 ;  /* 0x83000000ff1d7807 */ /* 0x000fe40000800000 */
[----:B------:R-:W-:Y:S01]  /*6c80*/  FSETP.GEU.AND P1, PT, R28, RZ, PT ;  /* 0x000000ff1c00720b */ /* 0x000fe20003f2e000 */
[----:B------:R-:W-:Y:S01]  /*6c90*/  FFMA R31, R30, R33, 0.0013391353422775864601 ;  /* 0x3aaf85ed1e1f7423 */ /* 0x000fe20000000021 */
[----:B-1----:R-:W-:Y:S02]  /*6ca0*/  LEA R32, R32, -R29, 0x17 ;  /* 0x8000001d20207211 */ /* 0x002fe400078eb8ff */
[----:B------:R-:W-:Y:S01]  /*6cb0*/  FSEL R28, RZ, +INF , !P1 ;  /* 0x7f800000ff1c7808 */ /* 0x000fe20004800000 */
[----:B------:R-:W-:-:S04]  /*6cc0*/  FFMA R31, R30, R31, 0.0096188392490148544312 ;  /* 0x3c1d98561e1f7423 */ /* 0x000fc8000000001f */
[----:B------:R-:W-:-:S04]  /*6cd0*/  FFMA R31, R30, R31, 0.055503588169813156128 ;  /* 0x3d6357bb1e1f7423 */ /* 0x000fc8000000001f */
[----:B------:R-:W-:-:S04]  /*6ce0*/  FFMA R31, R30, R31, 0.24022644758224487305 ;  /* 0x3e75fdec1e1f7423 */ /* 0x000fc8000000001f */
[----:B------:R-:W-:Y:S01]  /*6cf0*/  FFMA R33, R30, R31, 0.69314718246459960938 ;  /* 0x3f3172181e217423 */ /* 0x000fe2000000001f */
[----:B------:R-:W-:-:S03]  /*6d00*/  VIADD R31, R29, 0x7f000000 ;  /* 0x7f0000001d1f7836 */ /* 0x000fc60000000000 */
[----:B------:R-:W-:-:S04]  /*6d10*/  FFMA R30, R30, R33, 1 ;  /* 0x3f8000001e1e7423 */ /* 0x000fc80000000021 */
[----:B------:R-:W-:-:S04]  /*6d20*/  FMUL R31, R31, R30 ;  /* 0x0000001e1f1f7220 */ /* 0x000fc80000400000 */
[----:B------:R-:W-:Y:S01]  /*6d30*/  @!P4 FMUL R28, R32, R31 ;  /* 0x0000001f201cc220 */ /* 0x000fe20000400000 */
[----:B------:R-:W-:Y:S06]  /*6d40*/  @!P0 BRA `(.L_x_1978) ;  /* 0x0000000000208947 */ /* 0x000fec0003800000 */
[----:B------:R-:W-:Y:S01]  /*6d50*/  FMUL R29, R26, 0.5 ;  /* 0x3f0000001a1d7820 */ /* 0x000fe20000400000 */
[----:B------:R-:W-:-:S04]  /*6d60*/  ISETP.GE.AND P4, PT, R25, RZ, PT ;  /* 0x000000ff1900720c */ /* 0x000fc80003f86270 */
[----:B------:R-:W-:Y:S01]  /*6d70*/  SEL R28, R23, R18, !P4 ;  /* 0x00000012171c7207 */ /* 0x000fe20006000000 */
[----:B------:R-:W0:Y:S02]  /*6d80*/  FRND.TRUNC R29, R29 ;  /* 0x0000001d001d7307 */ /* 0x000e24000020d000 */
[----:B0-----:R-:W-:-:S04]  /*6d90*/  FADD R31, R29, R29 ;  /* 0x0000001d1d1f7221 */ /* 0x001fc80000000000 */
[----:B------:R-:W-:-:S05]  /*6da0*/  FADD R31, R26, -R31 ;  /* 0x8000001f1a1f7221 */ /* 0x000fca0000000000 */
[----:B------:R-:W-:-:S13]  /*6db0*/  FSETP.NEU.AND P1, PT, |R31|, 1, PT ;  /* 0x3f8000001f00780b */ /* 0x000fda0003f2d200 */
[----:B------:R-:W-:-:S07]  /*6dc0*/  @P1 LOP3.LUT R28, R28, 0x7fffffff, RZ, 0xc0, !PT ;  /* 0x7fffffff1c1c1812 */ /* 0x000fce00078ec0ff */
.L_x_1978:
[----:B------:R-:W-:Y:S05]  /*6dd0*/  BSYNC.RECONVERGENT B3 ;  /* 0x0000000000037941 */ /* 0x000fea0003800200 */
.L_x_1977:
[----:B------:R-:W-:Y:S01]  /*6de0*/  ISETP.GE.AND P1, PT, R2, 0x1, PT ;  /* 0x000000010200780c */ /* 0x000fe20003f26270 */
[----:B------:R-:W-:Y:S01]  /*6df0*/  FMUL R27, R8, R27 ;  /* 0x0000001b081b7220 */ /* 0x000fe20000400000 */
[----:B------:R-:W-:Y:S03]  /*6e00*/  BSSY.RECONVERGENT B3, `(.L_x_1979) ;  /* 0x000006b000037945 */ /* 0x000fe60003800200 */
[----:B------:R-:W-:-:S08]  /*6e10*/  FMUL R26, R27, R28 ;  /* 0x0000001c1b1a7220 */ /* 0x000fd00000400000 */
[----:B------:R-:W-:Y:S05]  /*6e20*/  @!P1 BRA `(.L_x_1980) ;  /* 0x0000000400a09947 */ /* 0x000fea0003800000 */
[----:B------:R-:W-:-:S07]  /*6e30*/  HFMA2 R27, -RZ, RZ, 0, 0 ;  /* 0x00000000ff1b7431 */ /* 0x000fce00000001ff */
.L_x_1987:
[----:B------:R-:W-:-:S06]  /*6e40*/  LEA R29, R27, R11, 0x2 ;  /* 0x0000000b1b1d7211 */ /* 0x000fcc00078e10ff */
[----:B------:R-:W2:Y:S01]  /*6e50*/  LDL R29, [R29] ;  /* 0x000000001d1d7983 */ /* 0x000ea20000100800 */
[----:B------:R-:W-:Y:S01]  /*6e60*/  BSSY.RECONVERGENT B4, `(.L_x_1981) ;  /* 0x0000061000047945 */ /* 0x000fe20003800200 */
[----:B--2---:R-:W-:-:S13]  /*6e70*/  ISETP.GE.AND P1, PT, R29, R22, PT ;  /* 0x000000161d00720c */ /* 0x004fda0003f26270 */
[----:B------:R-:W-:Y:S05]  /*6e80*/  @P1 BRA `(.L_x_1982) ;  /* 0x0000000400781947 */ /* 0x000fea0003800000 */
[----:B------:R-:W-:-:S06]  /*6e90*/  IMAD R28, R27, 0x4, R12 ;  /* 0x000000041b1c7824 */ /* 0x000fcc00078e020c */
[----:B------:R-:W5:Y:S01]  /*6ea0*/  LDL R28, [R28] ;  /* 0x000000001c1c7983 */ /* 0x000f620000100800 */
[-C--:B------:R-:W-:Y:S01]  /*6eb0*/  VIMNMX R30, PT, PT, R29, R24.reuse, PT ;  /* 0x000000181d1e7248 */ /* 0x080fe20003fe0100 */
[----:B------:R-:W-:Y:S01]  /*6ec0*/  BSSY.RECONVERGENT B5, `(.L_x_1983) ;  /* 0x000002c000057945 */ /* 0x000fe20003800200 */
[----:B------:R-:W-:Y:S02]  /*6ed0*/  MOV R33, 0x3f800000 ;  /* 0x3f80000000217802 */ /* 0x000fe40000000f00 */
[----:B------:R-:W-:-:S04]  /*6ee0*/  IADD3 R31, PT, PT, -R30, R24, RZ ;  /* 0x000000181e1f7210 */ /* 0x000fc80007ffe1ff */
[----:B------:R-:W-:-:S13]  /*6ef0*/  ISETP.EQ.OR P1, PT, R31, RZ, !P2 ;  /* 0x000000ff1f00720c */ /* 0x000fda0005722670 */
[----:B------:R-:W-:Y:S05]  /*6f00*/  @P1 BRA `(.L_x_1984) ;  /* 0x00000000009c1947 */ /* 0x000fea0003800000 */
[----:B------:R-:W-:-:S04]  /*6f10*/  I2FP.F32.S32 R32, R31 ;  /* 0x0000001f00207245 */ /* 0x000fc80000201400 */
[----:B------:R-:W-:-:S04]  /*6f20*/  FSETP.NAN.AND P1, PT, |R32|, |R32|, PT ;  /* 0x400000202000720b */ /* 0x000fc80003f28200 */
[----:B------:R-:W-:-:S13]  /*6f30*/  FSETP.NUM.AND P1, PT, |R14|, |R14|, !P1 ;  /* 0x4000000e0e00720b */ /* 0x000fda0004f27200 */
[----:B------:R-:W-:Y:S01]  /*6f40*/  @!P1 FADD R33, R14, R32 ;  /* 0x000000200e219221 */ /* 0x000fe20000000000 */
[----:B------:R-:W-:Y:S06]  /*6f50*/  @!P1 BRA `(.L_x_1984) ;  /* 0x0000000000889947 */ /* 0x000fec0003800000 */
[CC--:B------:R-:W-:Y:S01]  /*6f60*/  FMUL R34, R17.reuse, R32.reuse ;  /* 0x0000002011227220 */ /* 0x0c0fe20000400000 */
[----:B------:R-:W-:Y:S01]  /*6f70*/  HFMA2 R38, -RZ, RZ, 0.64013671875, -15.109375 ;  /* 0x391fcb8eff267431 */ /* 0x000fe200000001ff */
[----:B------:R-:W-:Y:S02]  /*6f80*/  FSETP.NEU.AND P5, PT, |R14|, +INF , PT ;  /* 0x7f8000000e00780b */ /* 0x000fe40003fad200 */
        /* <DEDUP_REMOVED lines=21> */
[----:B------:R-:W-:Y:S06]  /*70e0*/  @P5 BRA `(.L_x_1984) ;  /* 0x0000000000245947 */ /* 0x000fec0003800000 */
[----:B------:R-:W-:Y:S01]  /*70f0*/  FMUL R34, R32, 0.5 ;  /* 0x3f00000020227820 */ /* 0x000fe20000400000 */
[----:B------:R-:W-:-:S05]  /*7100*/  ISETP.GE.AND P4, PT, R31, RZ, PT ;  /* 0x000000ff1f00720c */ /* 0x000fca0003f86270 */
[----:B------:R-:W0:Y:S02]  /*7110*/  FRND.TRUNC R34, R34 ;  /* 0x0000002200227307 */ /* 0x000e24000020d000 */
[----:B0-----:R-:W-:-:S04]  /*7120*/  FADD R33, R34, R34 ;  /* 0x0000002222217221 */ /* 0x001fc80000000000 */
[----:B------:R-:W-:Y:S01]  /*7130*/  FADD R33, R32, -R33 ;  /* 0x8000002120217221 */ /* 0x000fe20000000000 */
[----:B------:R-:W-:-:S04]  /*7140*/  LOP3.LUT R32, R21, 0x7f800000, RZ, 0x3c, !PT ;  /* 0x7f80000015207812 */ /* 0x000fc800078e3cff */
[----:B------:R-:W-:Y:S02]  /*7150*/  FSETP.NEU.AND P1, PT, |R33|, 1, PT ;  /* 0x3f8000002100780b */ /* 0x000fe40003f2d200 */
[----:B------:R-:W-:-:S11]  /*7160*/  SEL R33, R32, R21, !P4 ;  /* 0x0000001520217207 */ /* 0x000fd60006000000 */
[----:B------:R-:W-:-:S07]  /*7170*/  @P1 LOP3.LUT R33, R33, 0x7fffffff, RZ, 0xc0, !PT ;  /* 0x7fffffff21211812 */ /* 0x000fce00078ec0ff */
.L_x_1984:
[----:B------:R-:W-:Y:S05]  /*7180*/  BSYNC.RECONVERGENT B5 ;  /* 0x0000000000057941 */ /* 0x000fea0003800200 */
.L_x_1983:
[----:B------:R-:W-:Y:S01]  /*7190*/  IADD3 R29, PT, PT, R25, R30, -R29 ;  /* 0x0000001e191d7210 */ /* 0x000fe20007ffe81d */
[----:B------:R-:W-:Y:S01]  /*71a0*/  BSSY.RECONVERGENT B5, `(.L_x_1985) ;  /* 0x000002a000057945 */ /* 0x000fe20003800200 */
[----:B-----5:R-:W-:Y:S01]  /*71b0*/  FMUL R31, R28, R33 ;  /* 0x000000211c1f7220 */ /* 0x020fe20000400000 */
[----:B------:R-:W-:Y:S02]  /*71c0*/  MOV R30, 0x3f800000 ;  /* 0x3f800000001e7802 */ /* 0x000fe40000000f00 */
        /* <DEDUP_REMOVED lines=8> */
[----:B------:R-:W-:-:S03]  /*7250*/  HFMA2 R37, -RZ, RZ, 0.64013671875, -15.109375 ;  /* 0x391fcb8eff257431 */ /* 0x000fc600000001ff */
        /* <DEDUP_REMOVED lines=30> */
.L_x_1986:
[----:B------:R-:W-:Y:S05]  /*7440*/  BSYNC.RECONVERGENT B5 ;  /* 0x0000000000057941 */ /* 0x000fea0003800200 */
.L_x_1985:
[----:B------:R-:W-:-:S05]  /*7450*/  FFMA R26, -R31, R30, R26 ;  /* 0x0000001e1f1a7223 */ /* 0x000fca000000011a */
[----:B------:R-:W-:-:S07]  /*7460*/  FMNMX.NAN R26, R26, 9.9999999392252902908e-09, !PT ;  /* 0x322bcc771a1a7809 */ /* 0x000fce0007820000 */
.L_x_1982:
[----:B------:R-:W-:Y:S05]  /*7470*/  BSYNC.RECONVERGENT B4 ;  /* 0x0000000000047941 */ /* 0x000fea0003800200 */
.L_x_1981:
[----:B------:R-:W-:-:S04]  /*7480*/  IADD3 R27, PT, PT, R27, 0x1, RZ ;  /* 0x000000011b1b7810 */ /* 0x000fc80007ffe0ff */
[----:B------:R-:W-:-:S13]  /*7490*/  ISETP.NE.AND P1, PT, R27, R2, PT ;  /* 0x000000021b00720c */ /* 0x000fda0003f25270 */
[----:B------:R-:W-:Y:S05]  /*74a0*/  @P1 BRA `(.L_x_1987) ;  /* 0xfffffff800641947 */ /* 0x000fea000383ffff */
.L_x_1980:
[----:B------:R-:W-:Y:S05]  /*74b0*/  BSYNC.RECONVERGENT B3 ;  /* 0x0000000000037941 */ /* 0x000fea0003800200 */
.L_x_1979:
[----:B------:R-:W-:-:S05]  /*74c0*/  LEA R25, R24, R1, 0x2 ;  /* 0x0000000118197211 */ /* 0x000fca00078e10ff */
[----:B------:R-:W2:Y:S04]  /*74d0*/  LDL R28, [R25] ;  /* 0x00000000191c7983 */ /* 0x000ea80000100800 */
[----:B------:R-:W3:Y:S01]  /*74e0*/  LDL R27, [R25+0x4] ;  /* 0x00000400191b7983 */ /* 0x000ee20000100800 */
[----:B-----5:R-:W-:Y:S01]  /*74f0*/  ISETP.NE.AND P1, PT, R10, RZ, PT ;  /* 0x000000ff0a00720c */ /* 0x020fe20003f25270 */
[----:B------:R-:W-:Y:S01]  /*7500*/  FADD R29, -R16, 1 ;  /* 0x3f800000101d7421 */ /* 0x000fe20000000100 */
[----:B------:R-:W-:Y:S01]  /*7510*/  FADD R31, -R7, R26 ;  /* 0x0000001a071f7221 */ /* 0x000fe20000000100 */
[----:B------:R-:W-:-:S10]  /*7520*/  VIADD R24, R24, 0x1 ;  /* 0x0000000118187836 */ /* 0x000fd40000000000 */
[----:B------:R-:W-:Y:S01]  /*7530*/  @!P1 FADD R31, R7, -R26 ;  /* 0x8000001a071f9221 */ /* 0x000fe20000000000 */
[----:B------:R-:W-:Y:S01]  /*7540*/  ISETP.NE.AND P1, PT, R24, R22, PT ;  /* 0x000000161800720c */ /* 0x000fe20003f25270 */
[----:B--2---:R-:W-:-:S04]  /*7550*/  FMUL R29, R28, R29 ;  /* 0x0000001d1c1d7220 */ /* 0x004fc80000400000 */
[----:B---3--:R-:W-:-:S04]  /*7560*/  FFMA R28, R16, R27, R29 ;  /* 0x0000001b101c7223 */ /* 0x008fc8000000001d */
[----:B------:R-:W-:-:S05]  /*7570*/  FMUL R28, R19, R28 ;  /* 0x0000001c131c7220 */ /* 0x000fca0000400000 */
[----:B------:R-:W-:-:S05]  /*7580*/  FMNMX3 R28, R31, RZ, R28, !PT ;  /* 0x000000ff1f1c7276 */ /* 0x000fca000780001c */
[----:B------:R0:W-:Y:S01]  /*7590*/  STL [R25], R28 ;  /* 0x0000001c19007387 */ /* 0x0001e20000100800 */
[----:B------:R-:W-:Y:S05]  /*75a0*/  @P1 BRA `(.L_x_1988) ;  /* 0xfffffff000b41947 */ /* 0x000fea000383ffff */
[----:B------:R-:W-:Y:S05]  /*75b0*/  BSYNC.RECONVERGENT B1 ;  /* 0x0000000000017941 */ /* 0x000fea0003800200 */
.L_x_1974:
[----:B------:R-:W-:-:S13]  /*75c0*/  ISETP.GE.AND P1, PT, R22, 0x2, PT ;  /* 0x000000021600780c */ /* 0x000fda0003f26270 */
[----:B------:R-:W-:Y:S05]  /*75d0*/  @P1 BRA `(.L_x_1989) ;  /* 0xfffffff000981947 */ /* 0x000fea000383ffff */
.L_x_1973:
[----:B------:R-:W-:Y:S05]  /*75e0*/  BSYNC.RECONVERGENT B0 ;  /* 0x0000000000007941 */ /* 0x000fea0003800200 */
.L_x_1972:
[----:B------:R1:W5:Y:S02]  /*75f0*/  LDL R14, [R1] ;  /* 0x00000000010e7983 */ /* 0x0003640000100800 */
.L_x_1949:
[----:B------:R-:W-:Y:S05]  /*7600*/  BSYNC.RECONVERGENT B2 ;  /* 0x0000000000027941 */ /* 0x000fea0003800200 */
.L_x_1947:
[----:B------:R-:W-:Y:S01]  /*7610*/  FSETP.GEU.AND P0, PT, R0, 0.10000000149011611938, PT ;  /* 0x3dcccccd0000780b */ /* 0x000fe20003f0e000 */
[----:B------:R-:W-:-:S12]  /*7620*/  BSSY.RECONVERGENT B2, `(.L_x_1990) ;  /* 0x0000016000027945 */ /* 0x000fd80003800200 */
[----:B------:R-:W-:-:S05]  /*7630*/  @!P0 I2FP.F32.S32 R3, R6 ;  /* 0x0000000600038245 */ /* 0x000fca0000201400 */
[----:B------:R-:W-:-:S04]  /*7640*/  @!P0 FMUL R3, R0, R3 ;  /* 0x0000000300038220 */ /* 0x000fc80000400000 */
[----:B------:R-:W-:-:S06]  /*7650*/  @!P0 FMUL R15, R3, 10 ;  /* 0x41200000030f8820 */ /* 0x000fcc0000400000 */
[----:B------:R-:W2:Y:S02]  /*7660*/  @!P0 F2I.TRUNC.NTZ R15, R15 ;  /* 0x0000000f000f8305 */ /* 0x000ea4000020f100 */
[----:B--2---:R-:W-:-:S04]  /*7670*/  @!P0 VIMNMX R3, PT, PT, R6, R15, PT ;  /* 0x0000000f06038248 */ /* 0x004fc80003fe0100 */
[----:B------:R-:W-:-:S04]  /*7680*/  @!P0 VIMNMX R6, PT, PT, R3, 0xa, !PT ;  /* 0x0000000a03068848 */ /* 0x000fc80007fe0100 */
[----:B------:R-:W-:-:S04]  /*7690*/  VIMNMX R13, PT, PT, R6, 0x200, PT ;  /* 0x00000200060d7848 */ /* 0x000fc80003fe0100 */
[----:B------:R-:W-:-:S04]  /*76a0*/  I2FP.F32.S32 R19, R13 ;  /* 0x0000000d00137245 */ /* 0x000fc80000201400 */
        /* <DEDUP_REMOVED lines=8> */
[----:B------:R-:W-:Y:S02]  /*7730*/  MOV R3, R0 ;  /* 0x0000000000037202 */ /* 0x000fe40000000f00 */
[----:B------:R-:W-:Y:S02]  /*7740*/  MOV R4, R19 ;  /* 0x0000001300047202 */ /* 0x000fe40000000f00 */
[----:B------:R-:W-:-:S07]  /*7750*/  MOV R16, 0x7770 ;  /* 0x0000777000107802 */ /* 0x000fce0000000f00 */
[----:B01---5:R-:W-:Y:S05]  /*7760*/  CALL.REL.NOINC `($__internal_4_$__cuda_sm3x_div_rn_noftz_f32_slowpath) ;  /* 0x0000002c00547944 */ /* 0x023fea0003c00000 */
[----:B------:R-:W-:-:S07]  /*7770*/  MOV R18, R4 ;  /* 0x0000000400127202 */ /* 0x000fce0000000f00 */
.L_x_1991:
[----:B------:R-:W-:Y:S05]  /*7780*/  BSYNC.RECONVERGENT B2 ;  /* 0x0000000000027941 */ /* 0x000fea0003800200 */
.L_x_1990:
[C---:B------:R-:W-:Y:S01]  /*7790*/  FSETP.GT.AND P0, PT, R18.reuse, 0.0099999997764825820923, PT ;  /* 0x3c23d70a1200780b */ /* 0x040fe20003f04000 */
[----:B------:R-:W-:Y:S01]  /*77a0*/  BSSY.RECONVERGENT B2, `(.L_x_1992) ;  /* 0x000026d000027945 */ /* 0x000fe20003800200 */
[----:B------:R-:W-:-:S13]  /*77b0*/  FSETP.GTU.AND P1, PT, R18, RZ, PT ;  /* 0x000000ff1200720b */ /* 0x000fda0003f2c000 */
[----:B------:R-:W-:Y:S05]  /*77c0*/  @!P0 BRA P1, `(.L_x_1993) ;  /* 0x0000000000188947 */ /* 0x000fea0000800000 */
[----:B-----5:R-:W-:-:S13]  /*77d0*/  ISETP.NE.AND P0, PT, R10, RZ, PT ;  /* 0x000000ff0a00720c */ /* 0x020fda0003f05270 */
[C-C-:B------:R-:W-:Y:S01]  /*77e0*/  @P0 FADD R3, R8.reuse, -R7.reuse ;  /* 0x8000000708030221 */ /* 0x140fe20000000000 */
[----:B------:R-:W-:-:S04]  /*77f0*/  @!P0 FADD R7, -R8, R7 ;  /* 0x0000000708078221 */ /* 0x000fc80000000100 */
[----:B------:R-:W-:Y:S02]  /*7800*/  @P0 FMNMX R3, RZ, R3, !PT ;  /* 0x00000003ff030209 */ /* 0x000fe40007800000 */
[----:B------:R-:W-:Y:S01]  /*7810*/  @!P0 FMNMX R3, RZ, R7, !PT ;  /* 0x00000007ff038209 */ /* 0x000fe20007800000 */
[----:B------:R-:W-:Y:S06]  /*7820*/  BRA `(.L_x_1994) ;  /* 0x0000002400907947 */ /* 0x000fec0003800000 */
.L_x_1993:
        /* <DEDUP_REMOVED lines=8> */
.L_x_1995:
[----:B------:R-:W-:Y:S01]  /*78b0*/  VIADD R0, R18, 0xf3000000 ;  /* 0xf300000012007836 */ /* 0x000fe20000000000 */
[----:B------:R2:W3:Y:S01]  /*78c0*/  MUFU.RSQ R15, R18 ;  /* 0x00000012000f7308 */ /* 0x0004e20000001400 */
[----:B------:R-:W-:Y:S03]  /*78d0*/  BSSY.RECONVERGENT B0, `(.L_x_1996) ;  /* 0x000000c000007945 */ /* 0x000fe60003800200 */
[----:B------:R-:W-:-:S13]  /*78e0*/  ISETP.GT.U32.AND P0, PT, R0, 0x727fffff, PT ;  /* 0x727fffff0000780c */ /* 0x000fda0003f04070 */
[----:B--23--:R-:W-:Y:S05]  /*78f0*/  @!P0 BRA `(.L_x_1997) ;  /* 0x0000000000148947 */ /* 0x00cfea0003800000 */
[----:B------:R-:W-:Y:S02]  /*7900*/  MOV R3, R18 ;  /* 0x0000001200037202 */ /* 0x000fe40000000f00 */
[----:B------:R-:W-:-:S07]  /*7910*/  MOV R21, 0x7930 ;  /* 0x0000793000157802 */ /* 0x000fce0000000f00 */
[----:B01---5:R-:W-:Y:S05]  /*7920*/  CALL.REL.NOINC `($__internal_3_$__cuda_sm20_sqrt_rn_f32_slowpath) ;  /* 0x00000028008c7944 */ /* 0x023fea0003c00000 */
[----:B------:R-:W-:Y:S01]  /*7930*/  MOV R0, R4 ;  /* 0x0000000400007202 */ /* 0x000fe20000000f00 */
[----:B------:R-:W-:Y:S06]  /*7940*/  BRA `(.L_x_1998) ;  /* 0x0000000000107947 */ /* 0x000fec0003800000 */
.L_x_1997:
[C---:B------:R-:W-:Y:S01]  /*7950*/  FMUL.FTZ R3, R15.reuse, R18 ;  /* 0x000000120f037220 */ /* 0x040fe20000410000 */
[----:B------:R-:W-:-:S03]  /*7960*/  FMUL.FTZ R4, R15, 0.5 ;  /* 0x3f0000000f047820 */ /* 0x000fc60000410000 */
[----:B------:R-:W-:-:S04]  /*7970*/  FFMA R0, -R3, R3, R18 ;  /* 0x0000000303007223 */ /* 0x000fc80000000112 */
[----:B------:R-:W-:-:S07]  /*7980*/  FFMA R0, R0, R4, R3 ;  /* 0x0000000400007223 */ /* 0x000fce0000000003 */
.L_x_1998:
[----:B------:R-:W-:Y:S05]  /*7990*/  BSYNC.RECONVERGENT B0 ;  /* 0x0000000000007941 */ /* 0x000fea0003800200 */
.L_x_1996:
[----:B------:R-:W-:Y:S01]  /*79a0*/  FMUL R3, R9, 0.0099999997764825820923 ;  /* 0x3c23d70a09037820 */ /* 0x000fe20000400000 */
[----:B------:R-:W-:Y:S01]  /*79b0*/  HFMA2 R15, -RZ, RZ, 0.96630859375, -0.0022525787353515625 ;  /* 0x3bbb989dff0f7431 */ /* 0x000fe200000001ff */
[----:B------:R-:W-:Y:S03]  /*79c0*/  BSSY.RECONVERGENT B0, `(.L_x_1999) ;  /* 0x000001c000007945 */ /* 0x000fe60003800200 */
[----:B------:R-:W-:-:S05]  /*79d0*/  FMNMX R4, R3, 9.9999997473787516356e-05, !PT ;  /* 0x38d1b71703047809 */ /* 0x000fca0007800000 */
[----:B------:R-:W-:Y:S01]  /*79e0*/  FADD R3, R9, -R4 ;  /* 0x8000000409037221 */ /* 0x000fe20000000000 */
[----:B------:R-:W-:-:S03]  /*79f0*/  IMAD.MOV.U32 R4, RZ, RZ, 0x437c0000 ;  /* 0x437c0000ff047424 */ /* 0x000fc600078e00ff */
[----:B------:R-:W-:-:S04]  /*7a00*/  FMUL R0, R3, R0 ;  /* 0x0000000003007220 */ /* 0x000fc80000400000 */
[----:B------:R-:W-:-:S04]  /*7a10*/  FFMA.SAT R3, R0, R15, 0.5 ;  /* 0x3f00000000037423 */ /* 0x000fc8000000200f */
[----:B------:R-:W-:-:S04]  /*7a20*/  FFMA.RM R3, R3, R4, 12582913 ;  /* 0x4b40000103037423 */ /* 0x000fc80000004004 */
[C---:B------:R-:W-:Y:S01]  /*7a30*/  FADD R15, R3.reuse, -12583039 ;  /* 0xcb40007f030f7421 */ /* 0x040fe20000000000 */
[----:B------:R-:W-:-:S03]  /*7a40*/  SHF.L.U32 R3, R3, 0x17, RZ ;  /* 0x0000001703037819 */ /* 0x000fc600000006ff */
[----:B------:R-:W-:-:S04]  /*7a50*/  FFMA R15, R0, 1.4426950216293334961, -R15 ;  /* 0x3fb8aa3b000f7823 */ /* 0x000fc8000000080f */
[----:B------:R-:W-:-:S04]  /*7a60*/  FFMA R15, R0, 1.925963033500011079e-08, R15 ;  /* 0x32a57060000f7823 */ /* 0x000fc8000000000f */
[----:B------:R-:W2:Y:S02]  /*7a70*/  MUFU.EX2 R0, R15 ;  /* 0x0000000f00007308 */ /* 0x000ea40000000800 */
[----:B--2---:R-:W-:-:S05]  /*7a80*/  FMUL R0, R3, R0 ;  /* 0x0000000003007220 */ /* 0x004fca0000400000 */
        /* <DEDUP_REMOVED lines=9> */
[----:B01---5:R-:W-:Y:S05]  /*7b20*/  CALL.REL.NOINC `($__internal_2_$__cuda_sm20_rcp_rn_f32_slowpath) ;  /* 0x00000024003c7944 */ /* 0x023fea0003c00000 */
[----:B------:R-:W-:Y:S05]  /*7b30*/  BRA `(.L_x_2001) ;  /* 0x0000000000107947 */ /* 0x000fea0003800000 */
.L_x_2000:
[----:B------:R-:W2:Y:S02]  /*7b40*/  MUFU.RCP R15, R0 ;  /* 0x00000000000f7308 */ /* 0x000ea40000001000 */
[----:B--2---:R-:W-:-:S04]  /*7b50*/  FFMA R3, R0, R15, -1 ;  /* 0xbf80000000037423 */ /* 0x004fc8000000000f */
[----:B------:R-:W-:-:S04]  /*7b60*/  FADD.FTZ R4, -R3, -RZ ;  /* 0x800000ff03047221 */ /* 0x000fc80000010100 */
[----:B------:R-:W-:-:S07]  /*7b70*/  FFMA R15, R15, R4, R15 ;  /* 0x000000040f0f7223 */ /* 0x000fce000000000f */
.L_x_2001:
[----:B------:R-:W-:Y:S05]  /*7b80*/  BSYNC.RECONVERGENT B0 ;  /* 0x0000000000007941 */ /* 0x000fea0003800200 */
.L_x_1999:
[----:B------:R-:W2:Y:S01]  /*7b90*/  LDCU UR4, c[0x0][0x3a8] ;  /* 0x00007500ff0477ac */ /* 0x000ea20008000800 */
[----:B------:R-:W-:Y:S01]  /*7ba0*/  IMAD.MOV.U32 R4, RZ, RZ, 0x3bbb989d ;  /* 0x3bbb989dff047424 */ /* 0x000fe200078e00ff */
[----:B------:R-:W-:Y:S01]  /*7bb0*/  MOV R17, 0x437c0000 ;  /* 0x437c000000117802 */ /* 0x000fe20000000f00 */
[----:B------:R-:W-:Y:S01]  /*7bc0*/  FADD R22, R0, -R15 ;  /* 0x8000000f00167221 */ /* 0x000fe20000000000 */
[----:B------:R-:W-:Y:S03]  /*7bd0*/  BSSY.RECONVERGENT B3, `(.L_x_2002) ;  /* 0x0000017000037945 */ /* 0x000fe60003800200 */
[----:B------:R-:W3:Y:S01]  /*7be0*/  MUFU.RCP R20, R22 ;  /* 0x0000001600147308 */ /* 0x000ee20000001000 */
[C---:B--2---:R-:W-:Y:S01]  /*7bf0*/  FMUL R3, R18.reuse, UR4 ;  /* 0x0000000412037c20 */ /* 0x044fe20008400000 */
[----:B------:R-:W-:-:S03]  /*7c00*/  FMUL R18, R18, -UR4 ;  /* 0x8000000412127c20 */ /* 0x000fc60008400000 */
[----:B------:R-:W-:Y:S01]  /*7c10*/  FFMA.SAT R4, R3, R4, 0.5 ;  /* 0x3f00000003047423 */ /* 0x000fe20000002004 */
[----:B---3--:R-:W-:-:S03]  /*7c20*/  FFMA R21, -R22, R20, 1 ;  /* 0x3f80000016157423 */ /* 0x008fc60000000114 */
[----:B------:R-:W-:-:S04]  /*7c30*/  FFMA.RM R4, R4, R17, 12582913 ;  /* 0x4b40000104047423 */ /* 0x000fc80000004011 */
[C---:B------:R-:W-:Y:S01]  /*7c40*/  FADD R16, R4.reuse, -12583039 ;  /* 0xcb40007f04107421 */ /* 0x040fe20000000000 */
[----:B------:R-:W-:-:S03]  /*7c50*/  SHF.L.U32 R4, R4, 0x17, RZ ;  /* 0x0000001704047819 */ /* 0x000fc600000006ff */
[----:B------:R-:W-:-:S04]  /*7c60*/  FFMA R16, R3, 1.4426950216293334961, -R16 ;  /* 0x3fb8aa3b03107823 */ /* 0x000fc80000000810 */
[----:B------:R-:W-:Y:S01]  /*7c70*/  FFMA R17, R3, 1.925963033500011079e-08, R16 ;  /* 0x32a5706003117823 */ /* 0x000fe20000000010 */
[----:B------:R-:W-:-:S03]  /*7c80*/  FFMA R16, R20, R21, R20 ;  /* 0x0000001514107223 */ /* 0x000fc60000000014 */
[----:B------:R-:W2:Y:S02]  /*7c90*/  MUFU.EX2 R3, R17 ;  /* 0x0000001100037308 */ /* 0x000ea40000000800 */
[----:B--2---:R-:W-:-:S06]  /*7ca0*/  FFMA R3, R4, R3, -R15 ;  /* 0x0000000304037223 */ /* 0x004fcc000000080f */
[----:B------:R-:W2:Y:S01]  /*7cb0*/  FCHK P0, R3, R22 ;  /* 0x0000001603007302 */ /* 0x000ea20000000000 */
[----:B------:R-:W-:-:S04]  /*7cc0*/  FFMA R21, R3, R16, RZ ;  /* 0x0000001003157223 */ /* 0x000fc800000000ff */
[----:B------:R-:W-:-:S04]  /*7cd0*/  FFMA R4, -R22, R21, R3 ;  /* 0x0000001516047223 */ /* 0x000fc80000000103 */
[----:B------:R-:W-:Y:S01]  /*7ce0*/  FFMA R16, R16, R4, R21 ;  /* 0x0000000410107223 */ /* 0x000fe20000000015 */
[----:B--2---:R-:W-:Y:S06]  /*7cf0*/  @!P0 BRA `(.L_x_2003) ;  /* 0x0000000000108947 */ /* 0x004fec0003800000 */
[----:B------:R-:W-:Y:S02]  /*7d00*/  MOV R4, R22 ;  /* 0x0000001600047202 */ /* 0x000fe40000000f00 */
[----:B------:R-:W-:-:S07]  /*7d10*/  MOV R16, 0x7d30 ;  /* 0x00007d3000107802 */ /* 0x000fce0000000f00 */
[----:B01---5:R-:W-:Y:S05]  /*7d20*/  CALL.REL.NOINC `($__internal_4_$__cuda_sm3x_div_rn_noftz_f32_slowpath) ;  /* 0x0000002400e47944 */ /* 0x023fea0003c00000 */
[----:B------:R-:W-:-:S07]  /*7d30*/  IMAD.MOV.U32 R16, RZ, RZ, R4 ;  /* 0x000000ffff107224 */ /* 0x000fce00078e0004 */
.L_x_2003:
[----:B------:R-:W-:Y:S05]  /*7d40*/  BSYNC.RECONVERGENT B3 ;  /* 0x0000000000037941 */ /* 0x000fea0003800200 */
.L_x_2002:
        /* <DEDUP_REMOVED lines=10> */
.L_x_2004:
        /* <DEDUP_REMOVED lines=16> */
[----:B------:R-:W2:Y:S01]  /*7ef0*/  MUFU.RCP R21, R21 ;  /* 0x0000001500157308 */ /* 0x000ea20000001000 */
[----:B------:R-:W-:Y:S02]  /*7f00*/  FFMA R3, R4, 1.1920928955078125e-07, R3 ;  /* 0x3400000004037823 */ /* 0x000fe40000000003 */
[----:B--2---:R-:W-:-:S04]  /*7f10*/  FMUL R22, R21, R22 ;  /* 0x0000001615167220 */ /* 0x004fc80000400000 */
[----:B0-----:R-:W-:Y:S01]  /*7f20*/  FADD R23, R20, -R22 ;  /* 0x8000001614177221 */ /* 0x001fe20000000000 */
        /* <DEDUP_REMOVED lines=33> */
[----:B------:R-:W2:Y:S01]  /*8140*/  F2I.NTZ R24, R20 ;  /* 0x0000001400187305 */ /* 0x000ea20000203100 */
[----:B0-----:R-:W-:Y:S01]  /*8150*/  FADD R22, R20, -R21 ;  /* 0x8000001514167221 */ /* 0x001fe20000000000 */
[----:B------:R-:W-:-:S03]  /*8160*/  FSETP.GT.AND P0, PT, R21, RZ, PT ;  /* 0x000000ff1500720b */ /* 0x000fc60003f04000 */
[----:B------:R-:W-:Y:S01]  /*8170*/  FADD R22, R22, R23 ;  /* 0x0000001716167221 */ /* 0x000fe20000000000 */
[----:B------:R-:W-:Y:S02]  /*8180*/  SEL R21, RZ, 0x83000000, P0 ;  /* 0x83000000ff157807 */ /* 0x000fe40000000000 */
[----:B------:R-:W-:Y:S01]  /*8190*/  FSETP.NEU.AND P0, PT, |R15|, +INF , PT ;  /* 0x7f8000000f00780b */ /* 0x000fe20003f0d200 */
[----:B------:R-:W-:Y:S01]  /*81a0*/  FFMA R23, R22, R25, 0.0013391353422775864601 ;  /* 0x3aaf85ed16177423 */ /* 0x000fe20000000019 */
[----:B--2---:R-:W-:-:S03]  /*81b0*/  LEA R24, R24, -R21, 0x17 ;  /* 0x8000001518187211 */ /* 0x004fc600078eb8ff */
        /* <DEDUP_REMOVED lines=19> */
.L_x_2006:
[----:B------:R-:W-:Y:S05]  /*82f0*/  BSYNC.RECONVERGENT B0 ;  /* 0x0000000000007941 */ /* 0x000fea0003800200 */
.L_x_2005:
        /* <DEDUP_REMOVED lines=36> */
[----:B------:R-:W-:Y:S01]  /*8540*/  FADD R19, R0, R0 ;  /* 0x0000000000137221 */ /* 0x000fe20000000000 */
[----:B------:R-:W-:Y:S02]  /*8550*/  FADD R22, R15, R15 ;  /* 0x0000000f0f167221 */ /* 0x000fe40000000000 */
[----:B------:R-:W-:Y:S01]  /*8560*/  FFMA R23, R24, R17, R20 ;  /* 0x0000001118177223 */ /* 0x000fe20000000014 */
[----:B------:R-:W-:Y:S01]  /*8570*/  FMUL R24, R0, R0 ;  /* 0x0000000000187220 */ /* 0x000fe20000400000 */
[----:B------:R-:W-:Y:S02]  /*8580*/  LOP3.LUT R28, R19, 0x7f800000, RZ, 0x3c, !PT ;  /* 0x7f800000131c7812 */ /* 0x000fe400078e3cff */
[----:B------:R-:W-:-:S04]  /*8590*/  FADD R17, R26, R23 ;  /* 0x000000171a117221 */ /* 0x000fc80000000000 */
[----:B------:R-:W-:Y:S01]  /*85a0*/  FADD R20, -R26, R17 ;  /* 0x000000111a147221 */ /* 0x000fe20000000100 */
[----:B------:R-:W-:-:S03]  /*85b0*/  HFMA2 R26, -RZ, RZ, 0, 0 ;  /* 0x00000000ff1a7431 */ /* 0x000fc600000001ff */
[----:B------:R-:W-:Y:S01]  /*85c0*/  FADD R20, R23, -R20 ;  /* 0x8000001417147221 */ /* 0x000fe20000000000 */
[----:B------:R-:W-:-:S07]  /*85d0*/  LOP3.LUT R23, R22, 0x7f800000, RZ, 0x3c, !PT ;  /* 0x7f80000016177812 */ /* 0x000fce00078e3cff */
.L_x_2016:
[----:B------:R-:W-:Y:S01]  /*85e0*/  ISETP.GE.AND P1, PT, R2, 0x1, PT ;  /* 0x000000010200780c */ /* 0x000fe20003f26270 */
[----:B------:R-:W-:Y:S01]  /*85f0*/  BSSY.RECONVERGENT B1, `(.L_x_2009) ;  /* 0x0000069000017945 */ /* 0x000fe20003800200 */
[----:B0-----:R-:W-:-:S11]  /*8600*/  MOV R30, R21 ;  /* 0x00000015001e7202 */ /* 0x001fd60000000f00 */
[----:B------:R-:W-:Y:S05]  /*8610*/  @!P1 BRA `(.L_x_2010) ;  /* 0x0000000400989947 */ /* 0x000fea0003800000 */
[----:B------:R-:W-:Y:S01]  /*8620*/  IMAD.IADD R25, R13, 0x1, -R26 ;  /* 0x000000010d197824 */ /* 0x000fe200078e0a1a */
[----:B------:R-:W-:Y:S02]  /*8630*/  MOV R27, RZ ;  /* 0x000000ff001b7202 */ /* 0x000fe40000000f00 */
[----:B------:R-:W-:-:S07]  /*8640*/  MOV R30, R21 ;  /* 0x00000015001e7202 */ /* 0x000fce0000000f00 */
.L_x_2015:
[----:B------:R-:W-:-:S05]  /*8650*/  LEA R34, R27, R1, 0x2 ;  /* 0x000000011b227211 */ /* 0x000fca00078e10ff */
[----:B------:R-:W2:Y:S04]  /*8660*/  LDL R31, [R34+0x890] ;  /* 0x00089000221f7983 */ /* 0x000ea80000100800 */
[----:B-----5:R0:W5:Y:S01]  /*8670*/  LDL R29, [R34+0x810] ;  /* 0x00081000221d7983 */ /* 0x0201620000100800 */
[----:B------:R-:W-:Y:S01]  /*8680*/  IADD3 R27, PT, PT, R27, 0x1, RZ ;  /* 0x000000011b1b7810 */ /* 0x000fe20007ffe0ff */
[----:B------:R-:W-:Y:S01]  /*8690*/  BSSY.RECONVERGENT B3, `(.L_x_2011) ;  /* 0x000002e000037945 */ /* 0x000fe20003800200 */
[----:B------:R-:W-:Y:S02]  /*86a0*/  HFMA2 R36, -RZ, RZ, 1.875, 0 ;  /* 0x3f800000ff247431 */ /* 0x000fe400000001ff */
[----:B------:R-:W-:Y:S02]  /*86b0*/  ISETP.NE.AND P2, PT, R27, R2, PT ;  /* 0x000000021b00720c */ /* 0x000fe40003f45270 */
[----:B--2---:R-:W-:-:S05]  /*86c0*/  VIMNMX R32, PT, PT, R31, R26, PT ;  /* 0x0000001a1f207248 */ /* 0x004fca0003fe0100 */
[----:B------:R-:W-:-:S05]  /*86d0*/  IMAD.IADD R33, R26, 0x1, -R32 ;  /* 0x000000011a217824 */ /* 0x000fca00078e0a20 */
        /* <DEDUP_REMOVED lines=20> */
[----:B------:R-:W-:-:S04]  /*8820*/  FFMA R38, R37, R40, 0.0013391353422775864601 ;  /* 0x3aaf85ed25267423 */ /* 0x000fc80000000028 */
[----:B------:R-:W-:-:S04]  /*8830*/  FFMA R38, R37, R38, 0.0096188392490148544312 ;  /* 0x3c1d985625267423 */ /* 0x000fc80000000026 */
[C---:B------:R-:W-:Y:S02]  /*8840*/  FFMA R40, R37.reuse, R38, 0.055503588169813156128 ;  /* 0x3d6357bb25287423 */ /* 0x040fe40000000026 */
[----:B------:R0:W2:Y:S02]  /*8850*/  F2I.NTZ R38, R36 ;  /* 0x0000002400267305 */ /* 0x0000a40000203100 */
[----:B------:R-:W-:-:S04]  /*8860*/  FFMA R40, R37, R40, 0.24022644758224487305 ;  /* 0x3e75fdec25287423 */ /* 0x000fc80000000028 */
[----:B------:R-:W-:Y:S01]  /*8870*/  FFMA R40, R37, R40, 0.69314718246459960938 ;  /* 0x3f31721825287423 */ /* 0x000fe20000000028 */
[----:B0-----:R-:W-:-:S03]  /*8880*/  FSEL R36, RZ, +INF , !P1 ;  /* 0x7f800000ff247808 */ /* 0x001fc60004800000 */
[----:B------:R-:W-:Y:S01]  /*8890*/  FFMA R40, R37, R40, 1 ;  /* 0x3f80000025287423 */ /* 0x000fe20000000028 */
[----:B------:R-:W-:Y:S01]  /*88a0*/  VIADD R37, R35, 0x7f000000 ;  /* 0x7f00000023257836 */ /* 0x000fe20000000000 */
[----:B--2---:R-:W-:-:S03]  /*88b0*/  LEA R38, R38, -R35, 0x17 ;  /* 0x8000002326267211 */ /* 0x004fc600078eb8ff */
[----:B------:R-:W-:-:S04]  /*88c0*/  FMUL R37, R37, R40 ;  /* 0x0000002825257220 */ /* 0x000fc80000400000 */
[----:B------:R-:W-:Y:S01]  /*88d0*/  @!P3 FMUL R36, R38, R37 ;  /* 0x000000252624b220 */ /* 0x000fe20000400000 */
[----:B------:R-:W-:Y:S06]  /*88e0*/  @P4 BRA `(.L_x_2012) ;  /* 0x0000000000204947 */ /* 0x000fec0003800000 */
        /* <DEDUP_REMOVED lines=8> */
.L_x_2012:
[----:B------:R-:W-:Y:S05]  /*8970*/  BSYNC.RECONVERGENT B3 ;  /* 0x0000000000037941 */ /* 0x000fea0003800200 */
.L_x_2011:
[----:B------:R-:W-:Y:S01]  /*8980*/  IADD3 R31, PT, PT, R25, R32, -R31 ;  /* 0x00000020191f7210 */ /* 0x000fe20007ffe81f */
[----:B------:R-:W-:Y:S01]  /*8990*/  BSSY.RECONVERGENT B3, `(.L_x_2013) ;  /* 0x000002b000037945 */ /* 0x000fe20003800200 */
[----:B------:R-:W-:Y:S02]  /*89a0*/  HFMA2 R33, -RZ, RZ, 1.875, 0 ;  /* 0x3f800000ff217431 */ /* 0x000fe400000001ff */
[----:B-----5:R-:W-:Y:S01]  /*89b0*/  FMUL R29, R29, R36 ;  /* 0x000000241d1d7220 */ /* 0x020fe20000400000 */
        /* <DEDUP_REMOVED lines=38> */
[----:B------:R-:W-:-:S11]  /*8c20*/  SEL R33, R23, R22, !P3 ;  /* 0x0000001617217207 */ /* 0x000fd60005800000 */
[----:B------:R-:W-:-:S07]  /*8c30*/  @P1 LOP3.LUT R33, R33, 0x7fffffff, RZ, 0xc0, !PT ;  /* 0x7fffffff21211812 */ /* 0x000fce00078ec0ff */
.L_x_2014:
[----:B------:R-:W-:Y:S05]  /*8c40*/  BSYNC.RECONVERGENT B3 ;  /* 0x0000000000037941 */ /* 0x000fea0003800200 */
.L_x_2013:
[----:B------:R-:W-:-:S05]  /*8c50*/  FFMA R29, -R29, R33, R30 ;  /* 0x000000211d1d7223 */ /* 0x000fca000000011e */
[----:B------:R-:W-:Y:S01]  /*8c60*/  FMNMX.NAN R30, R29, 9.9999999392252902908e-09, !PT ;  /* 0x322bcc771d1e7809 */ /* 0x000fe20007820000 */
[----:B------:R-:W-:Y:S06]  /*8c70*/  @P2 BRA `(.L_x_2015) ;  /* 0xfffffff800742947 */ /* 0x000fec000383ffff */
.L_x_2010:
[----:B------:R-:W-:Y:S05]  /*8c80*/  BSYNC.RECONVERGENT B1 ;  /* 0x0000000000017941 */ /* 0x000fea0003800200 */
.L_x_2009:
[----:B-----5:R-:W-:Y:S01]  /*8c90*/  ISETP.NE.AND P1, PT, R10, RZ, PT ;  /* 0x000000ff0a00720c */ /* 0x020fe20003f25270 */
[----:B------:R-:W-:Y:S01]  /*8ca0*/  FADD R25, -R7, R30 ;  /* 0x0000001e07197221 */ /* 0x000fe20000000100 */
[----:B------:R-:W-:-:S11]  /*8cb0*/  FMUL R21, R24, R21 ;  /* 0x0000001518157220 */ /* 0x000fd60000400000 */
[----:B------:R-:W-:Y:S01]  /*8cc0*/  @!P1 FADD R25, R7, -R30 ;  /* 0x8000001e07199221 */ /* 0x000fe20000000000 */
[C---:B------:R-:W-:Y:S02]  /*8cd0*/  LEA R30, R26.reuse, R1, 0x2 ;  /* 0x000000011a1e7211 */ /* 0x040fe400078e10ff */
[C---:B------:R-:W-:Y:S02]  /*8ce0*/  ISETP.NE.AND P1, PT, R26.reuse, R6, PT ;  /* 0x000000061a00720c */ /* 0x040fe40003f25270 */
[----:B------:R-:W-:Y:S02]  /*8cf0*/  FMNMX R25, RZ, R25, !PT ;  /* 0x00000019ff197209 */ /* 0x000fe40007800000 */
[----:B------:R-:W-:-:S03]  /*8d00*/  IADD3 R26, PT, PT, R26, 0x1, RZ ;  /* 0x000000011a1a7810 */ /* 0x000fc60007ffe0ff */
[----:B------:R0:W-:Y:S06]  /*8d10*/  STL [R30], R25 ;  /* 0x000000191e007387 */ /* 0x0001ec0000100800 */
[----:B------:R-:W-:Y:S05]  /*8d20*/  @P1 BRA `(.L_x_2016) ;  /* 0xfffffff8002c1947 */ /* 0x000fea000383ffff */
.L_x_2008:
[----:B------:R-:W-:Y:S05]  /*8d30*/  BSYNC.RECONVERGENT B0 ;  /* 0x0000000000007941 */ /* 0x000fea0003800200 */
.L_x_2007:
[----:B------:R-:W-:Y:S01]  /*8d40*/  ISETP.GE.AND P0, PT, R6, 0x1, PT ;  /* 0x000000010600780c */ /* 0x000fe20003f06270 */
[----:B------:R-:W-:-:S12]  /*8d50*/  BSSY.RECONVERGENT B0, `(.L_x_2017) ;  /* 0x0000110000007945 */ /* 0x000fd80003800200 */
[----:B------:R-:W-:Y:S05]  /*8d60*/  @!P0 BRA `(.L_x_2018) ;  /* 0x0000001000388947 */ /* 0x000fea0003800000 */
[C---:B------:R-:W-:Y:S01]  /*8d70*/  FMUL R17, |R0|.reuse, 16777216 ;  /* 0x4b80000000117820 */ /* 0x040fe20000400200 */
[----:B------:R-:W-:Y:S01]  /*8d80*/  FSETP.GEU.AND P0, PT, |R0|, 1.175494350822287508e-38, PT ;  /* 0x008000000000780b */ /* 0x000fe20003f0e200 */
[----:B0-----:R-:W-:-:S03]  /*8d90*/  IMAD.MOV.U32 R25, RZ, RZ, 0x3a2c32e4 ;  /* 0x3a2c32e4ff197424 */ /* 0x001fc600078e00ff */
        /* <DEDUP_REMOVED lines=8> */
[----:B------:R-:W-:Y:S01]  /*8e20*/  FSETP.NEU.AND P0, PT, |R15|, +INF , PT ;  /* 0x7f8000000f00780b */ /* 0x000fe20003f0d200 */
[----:B------:R-:W-:Y:S01]  /*8e30*/  FADD R19, R23, R23 ;  /* 0x0000001717137221 */ /* 0x000fe20000000000 */
[----:B------:R-:W0:Y:S01]  /*8e40*/  MUFU.RCP R22, R22 ;  /* 0x0000001600167308 */ /* 0x000e220000001000 */
[----:B------:R-:W-:Y:S01]  /*8e50*/  FFMA R21, R20, 1.1920928955078125e-07, R17 ;  /* 0x3400000014157823 */ /* 0x000fe20000000011 */
[----:B------:R-:W-:Y:S02]  /*8e60*/  MOV R20, 0x437c0000 ;  /* 0x437c000000147802 */ /* 0x000fe40000000f00 */
[----:B------:R-:W-:Y:S01]  /*8e70*/  FSETP.EQ.OR P0, PT, R15, RZ, !P0 ;  /* 0x000000ff0f00720b */ /* 0x000fe20004702400 */
[----:B0-----:R-:W-:Y:S01]  /*8e80*/  FMUL R6, R22, R19 ;  /* 0x0000001316067220 */ /* 0x001fe20000400000 */
[----:B------:R-:W-:-:S03]  /*8e90*/  HFMA2 R19, -RZ, RZ, 0.96630859375, -0.0022525787353515625 ;  /* 0x3bbb989dff137431 */ /* 0x000fc600000001ff */
[----:B------:R-:W-:Y:S01]  /*8ea0*/  FADD R17, R23, -R6 ;  /* 0x8000000617117221 */ /* 0x000fe20000000000 */
[----:B------:R-:W-:-:S03]  /*8eb0*/  FMUL R24, R6, R6 ;  /* 0x0000000606187220 */ /* 0x000fc60000400000 */
[----:B------:R-:W-:Y:S01]  /*8ec0*/  FADD R26, R17, R17 ;  /* 0x00000011111a7221 */ /* 0x000fe20000000000 */
[----:B------:R-:W-:Y:S01]  /*8ed0*/  FFMA R17, R6, 1.4426950216293334961, R21 ;  /* 0x3fb8aa3b06117823 */ /* 0x000fe20000000015 */
[----:B------:R-:W-:Y:S01]  /*8ee0*/  FFMA R25, R24, R25, 0.0032181653659790754318 ;  /* 0x3b52e7db18197423 */ /* 0x000fe20000000019 */
[----:B------:R-:W-:Y:S01]  /*8ef0*/  FFMA.SAT R19, R18, R19, 0.5 ;  /* 0x3f00000012137423 */ /* 0x000fe20000002013 */
[----:B------:R-:W-:Y:S01]  /*8f00*/  FFMA R23, R23, -R6, R26 ;  /* 0x8000000617177223 */ /* 0x000fe2000000001a */
[----:B------:R-:W-:Y:S01]  /*8f10*/  FADD R27, R21, -R17 ;  /* 0x80000011151b7221 */ /* 0x000fe20000000000 */
[----:B------:R-:W-:Y:S01]  /*8f20*/  FFMA R25, R24, R25, 0.018033718690276145935 ;  /* 0x3c93bb7318197423 */ /* 0x000fe20000000019 */
[----:B------:R-:W-:Y:S01]  /*8f30*/  FFMA.RM R19, R19, R20, 12582913 ;  /* 0x4b40000113137423 */ /* 0x000fe20000004014 */
[----:B------:R-:W-:Y:S01]  /*8f40*/  FMUL R23, R22, R23 ;  /* 0x0000001716177220 */ /* 0x000fe20000400000 */
[----:B------:R-:W-:Y:S01]  /*8f50*/  FFMA R20, R6, 1.4426950216293334961, R27 ;  /* 0x3fb8aa3b06147823 */ /* 0x000fe2000000001b */
[----:B------:R-:W-:Y:S01]  /*8f60*/  FFMA R25, R24, R25, 0.12022458761930465698 ;  /* 0x3df6384f18197423 */ /* 0x000fe20000000019 */
[----:B------:R-:W-:-:S02]  /*8f70*/  FADD R21, R19, -12583039 ;  /* 0xcb40007f13157421 */ /* 0x000fc40000000000 */
[----:B------:R-:W-:Y:S01]  /*8f80*/  FFMA R27, R23, 1.4426950216293334961, R20 ;  /* 0x3fb8aa3b171b7823 */ /* 0x000fe20000000014 */
[----:B------:R-:W-:Y:S01]  /*8f90*/  FMUL R25, R24, R25 ;  /* 0x0000001918197220 */ /* 0x000fe20000400000 */
[----:B------:R-:W-:Y:S02]  /*8fa0*/  FFMA R21, R18, 1.4426950216293334961, -R21 ;  /* 0x3fb8aa3b12157823 */ /* 0x000fe40000000815 */
[----:B------:R-:W-:Y:S01]  /*8fb0*/  FFMA R20, R6, 1.9251366722983220825e-08, R27 ;  /* 0x32a55e3406147823 */ /* 0x000fe2000000001b */
[----:B------:R-:W-:Y:S01]  /*8fc0*/  FMUL R22, R25, 3 ;  /* 0x4040000019167820 */ /* 0x000fe20000400000 */
[----:B------:R-:W-:-:S03]  /*8fd0*/  FFMA R21, R18, 1.925963033500011079e-08, R21 ;  /* 0x32a5706012157823 */ /* 0x000fc60000000015 */
[----:B------:R-:W-:Y:S01]  /*8fe0*/  FFMA R23, R23, R22, R20 ;  /* 0x0000001617177223 */ /* 0x000fe20000000014 */
[----:B------:R-:W0:Y:S03]  /*8ff0*/  MUFU.EX2 R18, R21 ;  /* 0x0000001500127308 */ /* 0x000e260000000800 */
[----:B------:R-:W-:Y:S01]  /*9000*/  FFMA R20, R6, R25, R23 ;  /* 0x0000001906147223 */ /* 0x000fe20000000017 */
[----:B------:R-:W-:-:S03]  /*9010*/  SHF.L.U32 R23, R19, 0x17, RZ ;  /* 0x0000001713177819 */ /* 0x000fc600000006ff */
[----:B------:R-:W-:-:S04]  /*9020*/  FADD R6, R17, R20 ;  /* 0x0000001411067221 */ /* 0x000fc80000000000 */
[----:B------:R-:W-:Y:S01]  /*9030*/  FADD R19, -R17, R6 ;  /* 0x0000000611137221 */ /* 0x000fe20000000100 */
[----:B------:R-:W-:-:S03]  /*9040*/  FADD R17, R15, R15 ;  /* 0x0000000f0f117221 */ /* 0x000fc60000000000 */
[----:B------:R-:W-:Y:S01]  /*9050*/  FADD R19, R20, -R19 ;  /* 0x8000001314137221 */ /* 0x000fe20000000000 */
[----:B------:R-:W-:Y:S01]  /*9060*/  FADD R20, R0, R0 ;  /* 0x0000000000147221 */ /* 0x000fe20000000000 */
[----:B0-----:R-:W-:Y:S01]  /*9070*/  FMUL R18, R18, R23 ;  /* 0x0000001712127220 */ /* 0x001fe20000400000 */
[----:B------:R-:W-:-:S07]  /*9080*/  LOP3.LUT R22, R17, 0x7f800000, RZ, 0x3c, !PT ;  /* 0x7f80000011167812 */ /* 0x000fce00078e3cff */
.L_x_2034:
[----:B------:R-:W-:Y:S01]  /*9090*/  BSSY.RECONVERGENT B1, `(.L_x_2019) ;  /* 0x00000d8000017945 */ /* 0x000fe20003800200 */
[----:B0-----:R-:W-:-:S07]  /*90a0*/  MOV R24, RZ ;  /* 0x000000ff00187202 */ /* 0x001fce0000000f00 */
.L_x_2033:
[----:B------:R-:W-:Y:S01]  /*90b0*/  FSETP.NEU.AND P2, PT, R0, 1, PT ;  /* 0x3f8000000000780b */ /* 0x000fe20003f4d000 */
[----:B------:R-:W-:Y:S01]  /*90c0*/  BSSY.RECONVERGENT B3, `(.L_x_2020) ;  /* 0x0000029000037945 */ /* 0x000fe20003800200 */
[----:B0-----:R-:W-:Y:S01]  /*90d0*/  HFMA2 R21, -RZ, RZ, 1.875, 0 ;  /* 0x3f800000ff157431 */ /* 0x001fe200000001ff */
[----:B------:R-:W-:Y:S02]  /*90e0*/  LOP3.LUT R26, RZ, R24, RZ, 0x33, !PT ;  /* 0x00000018ff1a7212 */ /* 0x000fe400078e33ff */
[----:B------:R-:W-:-:S13]  /*90f0*/  ISETP.EQ.OR P1, PT, R24, RZ, !P2 ;  /* 0x000000ff1800720c */ /* 0x000fda0005722670 */
[----:B------:R-:W-:Y:S05]  /*9100*/  @P1 BRA `(.L_x_2021) ;  /* 0x0000000000901947 */ /* 0x000fea0003800000 */
[----:B------:R-:W-:-:S04]  /*9110*/  I2FP.F32.U32 R29, R24 ;  /* 0x00000018001d7245 */ /* 0x000fc80000201000 */
[----:B------:R-:W-:-:S04]  /*9120*/  FSETP.NAN.AND P1, PT, |R29|, |R29|, PT ;  /* 0x4000001d1d00720b */ /* 0x000fc80003f28200 */
[----:B------:R-:W-:-:S13]  /*9130*/  FSETP.NUM.AND P1, PT, |R0|, |R0|, !P1 ;  /* 0x400000000000720b */ /* 0x000fda0004f27200 */
[----:B------:R-:W-:Y:S01]  /*9140*/  @!P1 FADD R21, R0, R29 ;  /* 0x0000001d00159221 */ /* 0x000fe20000000000 */
[----:B------:R-:W-:Y:S06]  /*9150*/  @!P1 BRA `(.L_x_2021) ;  /* 0x00000000007c9947 */ /* 0x000fec0003800000 */
[-C--:B------:R-:W-:Y:S01]  /*9160*/  FMUL R21, R6, R29.reuse ;  /* 0x0000001d06157220 */ /* 0x080fe20000400000 */
[----:B------:R-:W-:Y:S01]  /*9170*/  FSETP.NEU.AND P4, PT, |R0|, +INF , PT ;  /* 0x7f8000000000780b */ /* 0x000fe20003f8d200 */
[----:B------:R-:W-:Y:S02]  /*9180*/  IMAD.MOV.U32 R32, RZ, RZ, 0x391fcb8e ;  /* 0x391fcb8eff207424 */ /* 0x000fe400078e00ff */
[----:B------:R-:W0:Y:S01]  /*9190*/  FRND R28, R21 ;  /* 0x00000015001c7307 */ /* 0x000e220000201000 */
[----:B------:R-:W-:Y:S01]  /*91a0*/  FFMA R30, R6, R29, -R21 ;  /* 0x0000001d061e7223 */ /* 0x000fe20000000815 */
[----:B------:R-:W-:-:S03]  /*91b0*/  FSETP.GT.AND P3, PT, |R21|, 152, PT ;  /* 0x431800001500780b */ /* 0x000fc60003f64200 */
[----:B------:R-:W-:-:S05]  /*91c0*/  FFMA R30, R19, R29, R30 ;  /* 0x0000001d131e7223 */ /* 0x000fca000000001e */
        /* <DEDUP_REMOVED lines=8> */
[C---:B------:R-:W-:Y:S02]  /*9250*/  FFMA R32, R23.reuse, R30, 0.0096188392490148544312 ;  /* 0x3c1d985617207423 */ /* 0x040fe4000000001e */
[----:B------:R2:W3:Y:S02]  /*9260*/  F2I.NTZ R30, R21 ;  /* 0x00000015001e7305 */ /* 0x0004e40000203100 */
[----:B------:R-:W-:Y:S01]  /*9270*/  FFMA R32, R23, R32, 0.055503588169813156128 ;  /* 0x3d6357bb17207423 */ /* 0x000fe20000000020 */
[----:B0-----:R-:W-:Y:S01]  /*9280*/  @!P4 FADD R28, R27, R27 ;  /* 0x0000001b1b1cc221 */ /* 0x001fe20000000000 */
[----:B------:R-:W-:Y:S02]  /*9290*/  IADD3 R27, PT, PT, R25, 0x7f000000, RZ ;  /* 0x7f000000191b7810 */ /* 0x000fe40007ffe0ff */
[----:B------:R-:W-:Y:S01]  /*92a0*/  FFMA R32, R23, R32, 0.24022644758224487305 ;  /* 0x3e75fdec17207423 */ /* 0x000fe20000000020 */
[----:B------:R-:W-:Y:S01]  /*92b0*/  @!P4 FADD R28, R29, -R28 ;  /* 0x8000001c1d1cc221 */ /* 0x000fe20000000000 */
[----:B--2---:R-:W-:-:S02]  /*92c0*/  FSEL R21, RZ, +INF , !P1 ;  /* 0x7f800000ff157808 */ /* 0x004fc40004800000 */
[C---:B------:R-:W-:Y:S02]  /*92d0*/  FFMA R32, R23.reuse, R32, 0.69314718246459960938 ;  /* 0x3f31721817207423 */ /* 0x040fe40000000020 */
[----:B------:R-:W-:Y:S02]  /*92e0*/  @!P4 FSETP.NEU.AND P1, PT, |R28|, 1, PT ;  /* 0x3f8000001c00c80b */ /* 0x000fe40003f2d200 */
[----:B------:R-:W-:Y:S01]  /*92f0*/  FFMA R32, R23, R32, 1 ;  /* 0x3f80000017207423 */ /* 0x000fe20000000020 */
[----:B---3--:R-:W-:Y:S02]  /*9300*/  LEA R30, R30, -R25, 0x17 ;  /* 0x800000191e1e7211 */ /* 0x008fe400078eb8ff */
[----:B------:R-:W-:Y:S01]  /*9310*/  @!P4 LOP3.LUT R23, R20, 0x7fffffff, RZ, 0xc0, !PT ;  /* 0x7fffffff1417c812 */ /* 0x000fe200078ec0ff */
[----:B------:R-:W-:-:S04]  /*9320*/  FMUL R27, R27, R32 ;  /* 0x000000201b1b7220 */ /* 0x000fc80000400000 */
[----:B------:R-:W-:Y:S01]  /*9330*/  @!P3 FMUL R21, R30, R27 ;  /* 0x0000001b1e15b220 */ /* 0x000fe20000400000 */
[----:B------:R-:W-:-:S07]  /*9340*/  @!P4 FSEL R21, R23, R20, P1 ;  /* 0x000000141715c208 */ /* 0x000fce0000800000 */
.L_x_2021:
[----:B------:R-:W-:Y:S05]  /*9350*/  BSYNC.RECONVERGENT B3 ;  /* 0x0000000000037941 */ /* 0x000fea0003800200 */
.L_x_2020:
[----:B------:R-:W-:Y:S01]  /*9360*/  FSETP.NEU.AND P3, PT, R15, 1, PT ;  /* 0x3f8000000f00780b */ /* 0x000fe20003f6d000 */
[----:B------:R-:W-:Y:S01]  /*9370*/  BSSY.RECONVERGENT B3, `(.L_x_2022) ;  /* 0x000002a000037945 */ /* 0x000fe20003800200 */
[----:B------:R-:W-:Y:S01]  /*9380*/  IADD3 R26, PT, PT, R26, R13, RZ ;  /* 0x0000000d1a1a7210 */ /* 0x000fe20007ffe0ff */
[----:B------:R-:W-:-:S03]  /*9390*/  IMAD.MOV.U32 R23, RZ, RZ, 0x3f800000 ;  /* 0x3f800000ff177424 */ /* 0x000fc600078e00ff */
        /* <DEDUP_REMOVED lines=39> */
.L_x_2023:
[----:B------:R-:W-:Y:S05]  /*9610*/  BSYNC.RECONVERGENT B3 ;  /* 0x0000000000037941 */ /* 0x000fea0003800200 */
.L_x_2022:
[----:B------:R-:W-:Y:S01]  /*9620*/  ISETP.GE.AND P1, PT, R2, 0x1, PT ;  /* 0x000000010200780c */ /* 0x000fe20003f26270 */
[----:B------:R-:W-:Y:S01]  /*9630*/  FMUL R28, R8, R21 ;  /* 0x00000015081c7220 */ /* 0x000fe20000400000 */
[----:B------:R-:W-:Y:S03]  /*9640*/  BSSY.RECONVERGENT B3, `(.L_x_2024) ;  /* 0x000006d000037945 */ /* 0x000fe60003800200 */
[----:B------:R-:W-:-:S08]  /*9650*/  FMUL R28, R28, R23 ;  /* 0x000000171c1c7220 */ /* 0x000fd00000400000 */
[----:B------:R-:W-:Y:S05]  /*9660*/  @!P1 BRA `(.L_x_2025) ;  /* 0x0000000400a89947 */ /* 0x000fea0003800000 */
[----:B------:R-:W-:Y:S01]  /*9670*/  IMAD.MOV R21, RZ, RZ, -R2 ;  /* 0x000000ffff157224 */ /* 0x000fe200078e0a02 */
[----:B------:R-:W-:Y:S02]  /*9680*/  MOV R23, R11 ;  /* 0x0000000b00177202 */ /* 0x000fe40000000f00 */
[----:B------:R-:W-:-:S07]  /*9690*/  MOV R25, R12 ;  /* 0x0000000c00197202 */ /* 0x000fce0000000f00 */
.L_x_2032:
[----:B------:R-:W2:Y:S01]  /*96a0*/  LDL R29, [R23] ;  /* 0x00000000171d7983 */ /* 0x000ea20000100800 */
[----:B------:R-:W-:Y:S01]  /*96b0*/  IADD3 R21, PT, PT, R21, 0x1, RZ ;  /* 0x0000000115157810 */ /* 0x000fe20007ffe0ff */
[----:B------:R-:W-:Y:S03]  /*96c0*/  BSSY.RECONVERGENT B4, `(.L_x_2026) ;  /* 0x0000061000047945 */ /* 0x000fe60003800200 */
[----:B------:R-:W-:Y:S02]  /*96d0*/  ISETP.NE.AND P4, PT, R21, RZ, PT ;  /* 0x000000ff1500720c */ /* 0x000fe40003f85270 */
[----:B--2---:R-:W-:-:S13]  /*96e0*/  ISETP.GE.AND P1, PT, R29, R13, PT ;  /* 0x0000000d1d00720c */ /* 0x004fda0003f26270 */
[----:B------:R-:W-:Y:S05]  /*96f0*/  @P1 BRA `(.L_x_2027) ;  /* 0x0000000400741947 */ /* 0x000fea0003800000 */
[----:B------:R0:W5:Y:S01]  /*9700*/  LDL R27, [R25] ;  /* 0x00000000191b7983 */ /* 0x0001620000100800 */
[----:B------:R-:W-:Y:S01]  /*9710*/  VIMNMX R31, PT, PT, R29, R24, PT ;  /* 0x000000181d1f7248 */ /* 0x000fe20003fe0100 */
[----:B------:R-:W-:Y:S01]  /*9720*/  BSSY.RECONVERGENT B5, `(.L_x_2028) ;  /* 0x000002c000057945 */ /* 0x000fe20003800200 */
[----:B------:R-:W-:-:S03]  /*9730*/  HFMA2 R32, -RZ, RZ, 1.875, 0 ;  /* 0x3f800000ff207431 */ /* 0x000fc600000001ff */
[----:B------:R-:W-:-:S05]  /*9740*/  IMAD.IADD R30, R24, 0x1, -R31 ;  /* 0x00000001181e7824 */ /* 0x000fca00078e0a1f */
[----:B------:R-:W-:-:S13]  /*9750*/  ISETP.EQ.OR P1, PT, R30, RZ, !P2 ;  /* 0x000000ff1e00720c */ /* 0x000fda0005722670 */
[----:B0-----:R-:W-:Y:S05]  /*9760*/  @P1 BRA `(.L_x_2029) ;  /* 0x00000000009c1947 */ /* 0x001fea0003800000 */
[----:B------:R-:W-:-:S04]  /*9770*/  I2FP.F32.S32 R33, R30 ;  /* 0x0000001e00217245 */ /* 0x000fc80000201400 */
[----:B------:R-:W-:-:S04]  /*9780*/  FSETP.NAN.AND P1, PT, |R33|, |R33|, PT ;  /* 0x400000212100720b */ /* 0x000fc80003f28200 */
[----:B------:R-:W-:-:S13]  /*9790*/  FSETP.NUM.AND P1, PT, |R0|, |R0|, !P1 ;  /* 0x400000000000720b */ /* 0x000fda0004f27200 */
[----:B------:R-:W-:Y:S01]  /*97a0*/  @!P1 FADD R32, R0, R33 ;  /* 0x0000002100209221 */ /* 0x000fe20000000000 */
[----:B------:R-:W-:Y:S06]  /*97b0*/  @!P1 BRA `(.L_x_2029) ;  /* 0x0000000000889947 */ /* 0x000fec0003800000 */
[-C--:B------:R-:W-:Y:S01]  /*97c0*/  FMUL R35, R6, R33.reuse ;  /* 0x0000002106237220 */ /* 0x080fe20000400000 */
        /* <DEDUP_REMOVED lines=19> */
[----:B0-----:R-:W-:Y:S01]  /*9900*/  IMAD R37, R37, 0x800000, -R32 ;  /* 0x0080000025257824 */ /* 0x001fe200078e0a20 */
[----:B------:R-:W-:Y:S02]  /*9910*/  FSEL R32, RZ, +INF , !P5 ;  /* 0x7f800000ff207808 */ /* 0x000fe40006800000 */
        /* <DEDUP_REMOVED lines=12> */
.L_x_2029:
[----:B------:R-:W-:Y:S05]  /*99e0*/  BSYNC.RECONVERGENT B5 ;  /* 0x0000000000057941 */ /* 0x000fea0003800200 */
.L_x_2028:
[----:B------:R-:W-:Y:S01]  /*99f0*/  IADD3 R29, PT, PT, R26, R31, -R29 ;  /* 0x0000001f1a1d7210 */ /* 0x000fe20007ffe81d */
[----:B------:R-:W-:Y:S01]  /*9a00*/  BSSY.RECONVERGENT B5, `(.L_x_2030) ;  /* 0x000002a000057945 */ /* 0x000fe20003800200 */
[----:B------:R-:W-:Y:S02]  /*9a10*/  HFMA2 R31, -RZ, RZ, 1.875, 0 ;  /* 0x3f800000ff1f7431 */ /* 0x000fe400000001ff */
[----:B-----5:R-:W-:Y:S01]  /*9a20*/  FMUL R27, R27, R32 ;  /* 0x000000201b1b7220 */ /* 0x020fe20000400000 */
        /* <DEDUP_REMOVED lines=39> */
.L_x_2031:
[----:B------:R-:W-:Y:S05]  /*9ca0*/  BSYNC.RECONVERGENT B5 ;  /* 0x0000000000057941 */ /* 0x000fea0003800200 */
.L_x_2030:
[----:B------:R-:W-:-:S05]  /*9cb0*/  FFMA R27, -R27, R31, R28 ;  /* 0x0000001f1b1b7223 */ /* 0x000fca000000011c */
[----:B------:R-:W-:-:S07]  /*9cc0*/  FMNMX.NAN R28, R27, 9.9999999392252902908e-09, !PT ;  /* 0x322bcc771b1c7809 */ /* 0x000fce0007820000 */
.L_x_2027:
[----:B------:R-:W-:Y:S05]  /*9cd0*/  BSYNC.RECONVERGENT B4 ;  /* 0x0000000000047941 */ /* 0x000fea0003800200 */
.L_x_2026:
[----:B------:R-:W-:Y:S02]  /*9ce0*/  IADD3 R25, PT, PT, R25, 0x4, RZ ;  /* 0x0000000419197810 */ /* 0x000fe40007ffe0ff */
[----:B------:R-:W-:Y:S01]  /*9cf0*/  IADD3 R23, PT, PT, R23, 0x4, RZ ;  /* 0x0000000417177810 */ /* 0x000fe20007ffe0ff */
[----:B------:R-:W-:Y:S06]  /*9d00*/  @P4 BRA `(.L_x_2032) ;  /* 0xfffffff800644947 */ /* 0x000fec000383ffff */
.L_x_2025:
[----:B------:R-:W-:Y:S05]  /*9d10*/  BSYNC.RECONVERGENT B3 ;  /* 0x0000000000037941 */ /* 0x000fea0003800200 */
.L_x_2024:
[----:B------:R-:W-:-:S05]  /*9d20*/  LEA R21, R24, R1, 0x2 ;  /* 0x0000000118157211 */ /* 0x000fca00078e10ff */
[----:B------:R-:W2:Y:S04]  /*9d30*/  LDL R25, [R21] ;  /* 0x0000000015197983 */ /* 0x000ea80000100800 */
[----:B------:R-:W3:Y:S01]  /*9d40*/  LDL R23, [R21+0x4] ;  /* 0x0000040015177983 */ /* 0x000ee20000100800 */
[----:B-----5:R-:W-:Y:S01]  /*9d50*/  ISETP.NE.AND P1, PT, R10, RZ, PT ;  /* 0x000000ff0a00720c */ /* 0x020fe20003f25270 */
[----:B------:R-:W-:Y:S01]  /*9d60*/  FADD R26, -R16, 1 ;  /* 0x3f800000101a7421 */ /* 0x000fe20000000100 */
[----:B------:R-:W-:-:S03]  /*9d70*/  VIADD R24, R24, 0x1 ;  /* 0x0000000118187836 */ /* 0x000fc60000000000 */
[----:B--2---:R-:W-:Y:S01]  /*9d80*/  FMUL R25, R25, R26 ;  /* 0x0000001a19197220 */ /* 0x004fe20000400000 */
[----:B------:R-:W-:-:S07]  /*9d90*/  FADD R26, -R7, R28 ;  /* 0x0000001c071a7221 */ /* 0x000fce0000000100 */
[----:B------:R-:W-:Y:S01]  /*9da0*/  @!P1 FADD R26, R7, -R28 ;  /* 0x8000001c071a9221 */ /* 0x000fe20000000000 */
[----:B------:R-:W-:Y:S01]  /*9db0*/  ISETP.NE.AND P1, PT, R24, R13, PT ;  /* 0x0000000d1800720c */ /* 0x000fe20003f25270 */
[----:B---3--:R-:W-:-:S04]  /*9dc0*/  FFMA R23, R16, R23, R25 ;  /* 0x0000001710177223 */ /* 0x008fc80000000019 */
[----:B------:R-:W-:-:S05]  /*9dd0*/  FMUL R23, R18, R23 ;  /* 0x0000001712177220 */ /* 0x000fca0000400000 */
[----:B------:R-:W-:-:S05]  /*9de0*/  FMNMX3 R26, R26, RZ, R23, !PT ;  /* 0x000000ff1a1a7276 */ /* 0x000fca0007800017 */
[----:B------:R0:W-:Y:S01]  /*9df0*/  STL [R21], R26 ;  /* 0x0000001a15007387 */ /* 0x0001e20000100800 */
[----:B------:R-:W-:Y:S05]  /*9e00*/  @P1 BRA `(.L_x_2033) ;  /* 0xfffffff000a81947 */ /* 0x000fea000383ffff */
[----:B------:R-:W-:Y:S05]  /*9e10*/  BSYNC.RECONVERGENT B1 ;  /* 0x0000000000017941 */ /* 0x000fea0003800200 */
.L_x_2019:
[C---:B------:R-:W-:Y:S02]  /*9e20*/  ISETP.GE.AND P1, PT, R13.reuse, 0x2, PT ;  /* 0x000000020d00780c */ /* 0x040fe40003f26270 */
[----:B------:R-:W-:-:S11]  /*9e30*/  IADD3 R13, PT, PT, R13, -0x1, RZ ;  /* 0xffffffff0d0d7810 */ /* 0x000fd60007ffe0ff */
[----:B------:R-:W-:Y:S05]  /*9e40*/  @P1 BRA `(.L_x_2034) ;  /* 0xfffffff000901947 */ /* 0x000fea000383ffff */
.L_x_2018:
[----:B------:R-:W-:Y:S05]  /*9e50*/  BSYNC.RECONVERGENT B0 ;  /* 0x0000000000007941 */ /* 0x000fea0003800200 */
.L_x_2017:
[----:B------:R2:W5:Y:S02]  /*9e60*/  LDL R3, [R1] ;  /* 0x0000000001037983 */ /* 0x0005640000100800 */
.L_x_1994:
[----:B------:R-:W-:Y:S05]  /*9e70*/  BSYNC.RECONVERGENT B2 ;  /* 0x0000000000027941 */ /* 0x000fea0003800200 */
.L_x_1992:
[----:B------:R-:W-:Y:S01]  /*9e80*/  FMUL R9, R9, 0.0099999997764825820923 ;  /* 0x3c23d70a09097820 */ /* 0x000fe20000400000 */
[----:B-----5:R-:W-:Y:S01]  /*9e90*/  FADD R3, -R3, R14 ;  /* 0x0000000e03037221 */ /* 0x020fe20000000100 */
[----:B------:R-:W-:Y:S03]  /*9ea0*/  BSSY.RECONVERGENT B2, `(.L_x_2035) ;  /* 0x000000e000027945 */ /* 0x000fe60003800200 */
[----:B------:R-:W-:-:S05]  /*9eb0*/  FMNMX R9, R9, 9.9999997473787516356e-05, !PT ;  /* 0x38d1b71709097809 */ /* 0x000fca0007800000 */
[----:B------:R-:W-:-:S04]  /*9ec0*/  FADD R4, R9, R9 ;  /* 0x0000000909047221 */ /* 0x000fc80000000000 */
[----:B------:R-:W3:Y:S08]  /*9ed0*/  MUFU.RCP R7, R4 ;  /* 0x0000000400077308 */ /* 0x000ef00000001000 */
[----:B------:R-:W4:Y:S01]  /*9ee0*/  FCHK P0, R3, R4 ;  /* 0x0000000403007302 */ /* 0x000f220000000000 */
[----:B---3--:R-:W-:-:S04]  /*9ef0*/  FFMA R0, -R4, R7, 1 ;  /* 0x3f80000004007423 */ /* 0x008fc80000000107 */
[----:B------:R-:W-:-:S04]  /*9f00*/  FFMA R0, R7, R0, R7 ;  /* 0x0000000007007223 */ /* 0x000fc80000000007 */
[----:B------:R-:W-:-:S04]  /*9f10*/  FFMA R7, R3, R0, RZ ;  /* 0x0000000003077223 */ /* 0x000fc800000000ff */
[----:B------:R-:W-:-:S04]  /*9f20*/  FFMA R2, -R4, R7, R3 ;  /* 0x0000000704027223 */ /* 0x000fc80000000103 */
[----:B------:R-:W-:Y:S01]  /*9f30*/  FFMA R7, R0, R2, R7 ;  /* 0x0000000200077223 */ /* 0x000fe20000000007 */
[----:B----4-:R-:W-:Y:S06]  /*9f40*/  @!P0 BRA `(.L_x_2036) ;  /* 0x00000000000c8947 */ /* 0x010fec0003800000 */
[----:B------:R-:W-:-:S07]  /*9f50*/  MOV R16, 0x9f70 ;  /* 0x00009f7000107802 */ /* 0x000fce0000000f00 */
[----:B012---:R-:W-:Y:S05]  /*9f60*/  CALL.REL.NOINC `($__internal_4_$__cuda_sm3x_div_rn_noftz_f32_slowpath) ;  /* 0x0000000400547944 */ /* 0x007fea0003c00000 */
[----:B------:R-:W-:-:S07]  /*9f70*/  MOV R7, R4 ;  /* 0x0000000400077202 */ /* 0x000fce0000000f00 */
.L_x_2036:
[----:B------:R-:W-:Y:S05]  /*9f80*/  BSYNC.RECONVERGENT B2 ;  /* 0x0000000000027941 */ /* 0x000fea0003800200 */
.L_x_2035:
[----:B------:R-:W3:Y:S02]  /*9f90*/  LDC.64 R2, c[0x0][0x3d0] ;  /* 0x0000f400ff027b82 */ /* 0x000ee40000000a00 */
[----:B---3--:R-:W-:-:S05]  /*9fa0*/  IMAD.WIDE R2, R5, 0x4, R2 ;  /* 0x0000000405027825 */ /* 0x008fca00078e0202 */
[----:B------:R-:W-:Y:S01]  /*9fb0*/  STG.E desc[UR6][R2.64], R7 ;  /* 0x0000000702007986 */ /* 0x000fe2000c101906 */
[----:B------:R-:W-:Y:S05]  /*9fc0*/  EXIT ;  /* 0x000000000000794d */ /* 0x000fea0003800000 */
.L_x_1810:
[----:B------:R-:W0:Y:S01]  /*9fd0*/  LDC.64 R2, c[0x0][0x3d0] ;  /* 0x0000f400ff027b82 */ /* 0x000e220000000a00 */
[----:B------:R-:W-:Y:S01]  /*9fe0*/  MOV R7, 0x7fc00000 ;  /* 0x7fc0000000077802 */ /* 0x000fe20000000f00 */
[----:B0-----:R-:W-:-:S05]  /*9ff0*/  IMAD.WIDE R2, R5, 0x4, R2 ;  /* 0x0000000405027825 */ /* 0x001fca00078e0202 */
[----:B------:R-:W-:Y:S01]  /*a000*/  STG.E desc[UR6][R2.64], R7 ;  /* 0x0000000702007986 */ /* 0x000fe2000c101906 */
[----:B------:R-:W-:Y:S05]  /*a010*/  EXIT ;  /* 0x000000000000794d */ /* 0x000fea0003800000 */
        .weak           $__internal_2_$__cuda_sm20_rcp_rn_f32_slowpath
        .type           $__internal_2_$__cuda_sm20_rcp_rn_f32_slowpath,@function
        .size           $__internal_2_$__cuda_sm20_rcp_rn_f32_slowpath,($__internal_3_$__cuda_sm20_sqrt_rn_f32_slowpath - $__internal_2_$__cuda_sm20_rcp_rn_f32_slowpath)
$__internal_2_$__cuda_sm20_rcp_rn_f32_slowpath:
[----:B------:R-:W-:Y:S01]  /*a020*/  IMAD.SHL.U32 R3, R4, 0x2, RZ ;  /* 0x0000000204037824 */ /* 0x000fe200078e00ff */
[----:B------:R-:W-:Y:S04]  /*a030*/  BSSY.RECONVERGENT B1, `(.L_x_2037) ;  /* 0x0000030000017945 */ /* 0x000fe80003800200 */
[----:B------:R-:W-:-:S04]  /*a040*/  SHF.R.U32.HI R21, RZ, 0x18, R3 ;  /* 0x00000018ff157819 */ /* 0x000fc80000011603 */
[----:B------:R-:W-:-:S13]  /*a050*/  ISETP.NE.U32.AND P0, PT, R21, RZ, PT ;  /* 0x000000ff1500720c */ /* 0x000fda0003f05070 */
[----:B------:R-:W-:Y:S05]  /*a060*/  @P0 BRA `(.L_x_2038) ;  /* 0x0000000000280947 */ /* 0x000fea0003800000 */
[----:B------:R-:W-:-:S04]  /*a070*/  SHF.L.U32 R3, R4, 0x1, RZ ;  /* 0x0000000104037819 */ /* 0x000fc800000006ff */
[----:B------:R-:W-:-:S13]  /*a080*/  ISETP.NE.AND P0, PT, R3, RZ, PT ;  /* 0x000000ff0300720c */ /* 0x000fda0003f05270 */
[----:B------:R-:W-:Y:S01]  /*a090*/  @P0 FFMA R17, R4, 1.84467440737095516160e+19, RZ ;  /* 0x5f80000004110823 */ /* 0x000fe200000000ff */
[----:B------:R-:W-:Y:S08]  /*a0a0*/  @!P0 MUFU.RCP R15, R4 ;  /* 0x00000004000f8308 */ /* 0x000ff00000001000 */
[----:B------:R-:W0:Y:S02]  /*a0b0*/  @P0 MUFU.RCP R20, R17 ;  /* 0x0000001100140308 */ /* 0x000e240000001000 */
[----:B0-----:R-:W-:-:S04]  /*a0c0*/  @P0 FFMA R3, R17, R20, -1 ;  /* 0xbf80000011030423 */ /* 0x001fc80000000014 */
[----:B------:R-:W-:-:S04]  /*a0d0*/  @P0 FADD.FTZ R3, -R3, -RZ ;  /* 0x800000ff03030221 */ /* 0x000fc80000010100 */
[----:B------:R-:W-:-:S04]  /*a0e0*/  @P0 FFMA R3, R20, R3, R20 ;  /* 0x0000000314030223 */ /* 0x000fc80000000014 */
[----:B------:R-:W-:Y:S01]  /*a0f0*/  @P0 FFMA R15, R3, 1.84467440737095516160e+19, RZ ;  /* 0x5f800000030f0823 */ /* 0x000fe200000000ff */
[----:B------:R-:W-:Y:S06]  /*a100*/  BRA `(.L_x_2039) ;  /* 0x0000000000887947 */ /* 0x000fec0003800000 */
.L_x_2038:
[----:B------:R-:W-:-:S04]  /*a110*/  IADD3 R23, PT, PT, R21, -0xfd, RZ ;  /* 0xffffff0315177810 */ /* 0x000fc80007ffe0ff */
[----:B------:R-:W-:-:S13]  /*a120*/  ISETP.GT.U32.AND P0, PT, R23, 0x1, PT ;  /* 0x000000011700780c */ /* 0x000fda0003f04070 */
[----:B------:R-:W-:Y:S05]  /*a130*/  @P0 BRA `(.L_x_2040) ;  /* 0x0000000000780947 */ /* 0x000fea0003800000 */
[----:B------:R-:W-:Y:S01]  /*a140*/  LOP3.LUT R3, R4, 0x7fffff, RZ, 0xc0, !PT ;  /* 0x007fffff04037812 */ /* 0x000fe200078ec0ff */
[----:B------:R-:W-:-:S03]  /*a150*/  HFMA2 R22, -RZ, RZ, 0, 1.78813934326171875e-07 ;  /* 0x00000003ff167431 */ /* 0x000fc600000001ff */
[----:B------:R-:W-:-:S04]  /*a160*/  LOP3.LUT R3, R3, 0x3f800000, RZ, 0xfc, !PT ;  /* 0x3f80000003037812 */ /* 0x000fc800078efcff */
[----:B------:R-:W0:Y:S01]  /*a170*/  MUFU.RCP R20, R3 ;  /* 0x0000000300147308 */ /* 0x000e220000001000 */
[----:B------:R-:W-:Y:S01]  /*a180*/  SHF.L.U32 R22, R22, R23, RZ ;  /* 0x0000001716167219 */ /* 0x000fe200000006ff */
[----:B0-----:R-:W-:-:S04]  /*a190*/  FFMA R15, R3, R20, -1 ;  /* 0xbf800000030f7423 */ /* 0x001fc80000000014 */
[----:B------:R-:W-:-:S04]  /*a1a0*/  FADD.FTZ R15, -R15, -RZ ;  /* 0x800000ff0f0f7221 */ /* 0x000fc80000010100 */
[CCC-:B------:R-:W-:Y:S01]  /*a1b0*/  FFMA.RM R17, R20.reuse, R15.reuse, R20.reuse ;  /* 0x0000000f14117223 */ /* 0x1c0fe20000004014 */
[----:B------:R-:W-:-:S04]  /*a1c0*/  FFMA.RP R20, R20, R15, R20 ;  /* 0x0000000f14147223 */ /* 0x000fc80000008014 */
[C---:B------:R-:W-:Y:S02]  /*a1d0*/  LOP3.LUT R15, R17.reuse, 0x7fffff, RZ, 0xc0, !PT ;  /* 0x007fffff110f7812 */ /* 0x040fe400078ec0ff */
[----:B------:R-:W-:Y:S02]  /*a1e0*/  FSETP.NEU.FTZ.AND P0, PT, R17, R20, PT ;  /* 0x000000141100720b */ /* 0x000fe40003f1d000 */
[----:B------:R-:W-:Y:S02]  /*a1f0*/  LOP3.LUT R15, R15, 0x800000, RZ, 0xfc, !PT ;  /* 0x008000000f0f7812 */ /* 0x000fe400078efcff */
[----:B------:R-:W-:Y:S02]  /*a200*/  SEL R17, RZ, 0xffffffff, !P0 ;  /* 0xffffffffff117807 */ /* 0x000fe40004000000 */
[----:B------:R-:W-:-:S03]  /*a210*/  LOP3.LUT R22, R22, R15, RZ, 0xc0, !PT ;  /* 0x0000000f16167212 */ /* 0x000fc600078ec0ff */
[----:B------:R-:W-:Y:S01]  /*a220*/  IMAD.MOV R20, RZ, RZ, -R17 ;  /* 0x000000ffff147224 */ /* 0x000fe200078e0a11 */
[----:B------:R-:W-:-:S04]  /*a230*/  SHF.R.U32.HI R22, RZ, R23, R22 ;  /* 0x00000017ff167219 */ /* 0x000fc80000011616 */
[----:B------:R-:W-:Y:S02]  /*a240*/  LOP3.LUT P1, RZ, R20, R23, R15, 0xf8, !PT ;  /* 0x0000001714ff7212 */ /* 0x000fe4000782f80f */
[C---:B------:R-:W-:Y:S02]  /*a250*/  LOP3.LUT P0, RZ, R22.reuse, 0x1, RZ, 0xc0, !PT ;  /* 0x0000000116ff7812 */ /* 0x040fe4000780c0ff */
[----:B------:R-:W-:Y:S02]  /*a260*/  LOP3.LUT P2, RZ, R22, 0x2, RZ, 0xc0, !PT ;  /* 0x0000000216ff7812 */ /* 0x000fe4000784c0ff */
[----:B------:R-:W-:Y:S02]  /*a270*/  IADD3 R20, PT, PT, R21, -0xfc, RZ ;  /* 0xffffff0415147810 */ /* 0x000fe40007ffe0ff */
[----:B------:R-:W-:Y:S02]  /*a280*/  PLOP3.LUT P0, PT, P0, P1, P2, 0xe0, 0x0 ;  /* 0x000000000000781c */ /* 0x000fe40000703c20 */
[----:B------:R-:W-:-:S02]  /*a290*/  LOP3.LUT P1, RZ, R4, 0x7fffff, RZ, 0xc0, !PT ;  /* 0x007fffff04ff7812 */ /* 0x000fc4000782c0ff */
[----:B------:R-:W-:Y:S02]  /*a2a0*/  SEL R3, RZ, 0x1, !P0 ;  /* 0x00000001ff037807 */ /* 0x000fe40004000000 */
[----:B------:R-:W-:Y:S02]  /*a2b0*/  SHF.R.U32.HI R15, RZ, R20, R15 ;  /* 0x00000014ff0f7219 */ /* 0x000fe4000001160f */
[----:B------:R-:W-:-:S04]  /*a2c0*/  IADD3 R3, PT, PT, -R3, RZ, RZ ;  /* 0x000000ff03037210 */ /* 0x000fc80007ffe1ff */
[----:B------:R-:W-:-:S13]  /*a2d0*/  ISETP.GE.AND P0, PT, R3, RZ, PT ;  /* 0x000000ff0300720c */ /* 0x000fda0003f06270 */
[----:B------:R-:W-:-:S05]  /*a2e0*/  @!P0 IADD3 R15, PT, PT, R15, 0x1, RZ ;  /* 0x000000010f0f8810 */ /* 0x000fca0007ffe0ff */
[----:B------:R-:W-:-:S05]  /*a2f0*/  @!P1 IMAD.SHL.U32 R15, R15, 0x2, RZ ;  /* 0x000000020f0f9824 */ /* 0x000fca00078e00ff */
[----:B------:R-:W-:Y:S01]  /*a300*/  LOP3.LUT R15, R15, 0x80000000, R4, 0xf8, !PT ;  /* 0x800000000f0f7812 */ /* 0x000fe200078ef804 */
[----:B------:R-:W-:Y:S06]  /*a310*/  BRA `(.L_x_2039) ;  /* 0x0000000000047947 */ /* 0x000fec0003800000 */
.L_x_2040:
[----:B------:R0:W1:Y:S02]  /*a320*/  MUFU.RCP R15, R4 ;  /* 0x00000004000f7308 */ /* 0x0000640000001000 */
.L_x_2039:
[----:B------:R-:W-:Y:S05]  /*a330*/  BSYNC.RECONVERGENT B1 ;  /* 0x0000000000017941 */ /* 0x000fea0003800200 */
.L_x_2037:
[----:B------:R-:W-:-:S04]  /*a340*/  MOV R17, 0x0 ;  /* 0x0000000000117802 */ /* 0x000fc80000000f00 */
[----:B01----:R-:W-:Y:S05]  /*a350*/  RET.REL.NODEC R16 `(_Z31compute_vega_kernel_threadlocalPKfS0_S0_S0_PKifiiS0_S0_iPf) ;  /* 0xffffff5c10287950 */ /* 0x003fea0003c3ffff */
        .weak           $__internal_3_$__cuda_sm20_sqrt_rn_f32_slowpath
        .type           $__internal_3_$__cuda_sm20_sqrt_rn_f32_slowpath,@function
        .size           $__internal_3_$__cuda_sm20_sqrt_rn_f32_slowpath,($__internal_4_$__cuda_sm3x_div_rn_noftz_f32_slowpath - $__internal_3_$__cuda_sm20_sqrt_rn_f32_slowpath)
$__internal_3_$__cuda_sm20_sqrt_rn_f32_slowpath:
        /* <DEDUP_REMOVED lines=13> */
[----:B------:R-:W-:Y:S01]  /*a430*/  @P0 FMUL.FTZ R20, R4, 0.5 ;  /* 0x3f00000004140820 */ /* 0x000fe20000410000 */
[----:B------:R-:W-:Y:S02]  /*a440*/  @!P0 IMAD.MOV.U32 R4, RZ, RZ, R3 ;  /* 0x000000ffff048224 */ /* 0x000fe400078e0003 */
[----:B------:R-:W-:-:S04]  /*a450*/  @P0 FADD.FTZ R17, -R16, -RZ ;  /* 0x800000ff10110221 */ /* 0x000fc80000010100 */
[----:B------:R-:W-:-:S04]  /*a460*/  @P0 FFMA R17, R16, R17, R15 ;  /* 0x0000001110110223 */ /* 0x000fc8000000000f */
[----:B------:R-:W-:-:S04]  /*a470*/  @P0 FFMA R17, R17, R20, R16 ;  /* 0x0000001411110223 */ /* 0x000fc80000000010 */
[----:B------:R-:W-:-:S07]  /*a480*/  @P0 FMUL.FTZ R4, R17, 2.3283064365386962891e-10 ;  /* 0x2f80000011040820 */ /* 0x000fce0000410000 */
.L_x_2041:
[----:B------:R-:W-:Y:S01]  /*a490*/  HFMA2 R17, -RZ, RZ, 0, 0 ;  /* 0x00000000ff117431 */ /* 0x000fe200000001ff */
[----:B------:R-:W-:-:S04]  /*a4a0*/  MOV R16, R21 ;  /* 0x0000001500107202 */ /* 0x000fc80000000f00 */
[----:B------:R-:W-:Y:S05]  /*a4b0*/  RET.REL.NODEC R16 `(_Z31compute_vega_kernel_threadlocalPKfS0_S0_S0_PKifiiS0_S0_iPf) ;  /* 0xffffff5810d07950 */ /* 0x000fea0003c3ffff */
        .weak           $__internal_4_$__cuda_sm3x_div_rn_noftz_f32_slowpath
        .type           $__internal_4_$__cuda_sm3x_div_rn_noftz_f32_slowpath,@function
        .size           $__internal_4_$__cuda_sm3x_div_rn_noftz_f32_slowpath,(.L_x_2856 - $__internal_4_$__cuda_sm3x_div_rn_noftz_f32_slowpath)
$__internal_4_$__cuda_sm3x_div_rn_noftz_f32_slowpath:
[----:B------:R-:W-:Y:S01]  /*a4c0*/  SHF.R.U32.HI R17, RZ, 0x17, R4 ;  /* 0x00000017ff117819 */ /* 0x000fe20000011604 */
[----:B------:R-:W-:Y:S01]  /*a4d0*/  BSSY.RECONVERGENT B0, `(.L_x_2042) ;  /* 0x0000062000007945 */ /* 0x000fe20003800200 */
[----:B------:R-:W-:Y:S02]  /*a4e0*/  SHF.R.U32.HI R22, RZ, 0x17, R3 ;  /* 0x00000017ff167819 */ /* 0x000fe40000011603 */
[----:B------:R-:W-:Y:S02]  /*a4f0*/  LOP3.LUT R17, R17, 0xff, RZ, 0xc0, !PT ;  /* 0x000000ff11117812 */ /* 0x000fe400078ec0ff */
[----:B------:R-:W-:Y:S02]  /*a500*/  LOP3.LUT R28, R22, 0xff, RZ, 0xc0, !PT ;  /* 0x000000ff161c7812 */ /* 0x000fe400078ec0ff */
[----:B------:R-:W-:-:S03]  /*a510*/  IADD3 R25, PT, PT, R17, -0x1, RZ ;  /* 0xffffffff11197810 */ /* 0x000fc60007ffe0ff */
[----:B------:R-:W-:Y:S01]  /*a520*/  VIADD R24, R28, 0xffffffff ;  /* 0xffffffff1c187836 */ /* 0x000fe20000000000 */
        /* <DEDUP_REMOVED lines=10> */
[C---:B------:R-:W-:Y:S02]  /*a5d0*/  FSETP.NEU.FTZ.AND P0, PT, |R3|.reuse, +INF , PT ;  /* 0x7f8000000300780b */ /* 0x040fe40003f1d200 */
        /* <DEDUP_REMOVED lines=9> */
[----:B------:R-:W-:Y:S02]  /*a670*/  ISETP.GE.AND P0, PT, R24, RZ, PT ;  /* 0x000000ff1800720c */ /* 0x000fe40003f06270 */
[----:B------:R-:W-:-:S11]  /*a680*/  ISETP.GE.AND P1, PT, R25, RZ, PT ;  /* 0x000000ff1900720c */ /* 0x000fd60003f26270 */
[----:B------:R-:W-:Y:S01]  /*a690*/  @P0 MOV R22, RZ ;  /* 0x000000ff00160202 */ /* 0x000fe20000000f00 */
[----:B------:R-:W-:Y:S01]  /*a6a0*/  @!P0 FFMA R3, R3, 1.84467440737095516160e+19, RZ ;  /* 0x5f80000003038823 */ /* 0x000fe200000000ff */
[----:B------:R-:W-:Y:S01]  /*a6b0*/  @!P0 MOV R22, 0xffffffc0 ;  /* 0xffffffc000168802 */ /* 0x000fe20000000f00 */
[----:B------:R-:W-:-:S04]  /*a6c0*/  @!P1 FFMA R4, R4, 1.84467440737095516160e+19, RZ ;  /* 0x5f80000004049823 */ /* 0x000fc800000000ff */
[----:B------:R-:W-:-:S07]  /*a6d0*/  @!P1 VIADD R22, R22, 0x40 ;  /* 0x0000004016169836 */ /* 0x000fce0000000000 */
.L_x_2043:
[----:B------:R-:W-:Y:S01]  /*a6e0*/  LEA R25, R17, 0xc0800000, 0x17 ;  /* 0xc080000011197811 */ /* 0x000fe200078eb8ff */
[----:B------:R-:W-:Y:S03]  /*a6f0*/  BSSY.RECONVERGENT B1, `(.L_x_2048) ;  /* 0x0000036000017945 */ /* 0x000fe60003800200 */
[----:B------:R-:W-:Y:S02]  /*a700*/  IADD3 R27, PT, PT, -R25, R4, RZ ;  /* 0x00000004191b7210 */ /* 0x000fe40007ffe1ff */
[----:B------:R-:W-:Y:S02]  /*a710*/  IADD3 R4, PT, PT, R28, -0x7f, RZ ;  /* 0xffffff811c047810 */ /* 0x000fe40007ffe0ff */
[----:B------:R-:W0:Y:S01]  /*a720*/  MUFU.RCP R24, R27 ;  /* 0x0000001b00187308 */ /* 0x000e220000001000 */
[----:B------:R-:W-:Y:S01]  /*a730*/  FADD.FTZ R26, -R27, -RZ ;  /* 0x800000ff1b1a7221 */ /* 0x000fe20000010100 */
[C---:B------:R-:W-:Y:S01]  /*a740*/  IADD3 R17, PT, PT, R4.reuse, 0x7f, -R17 ;  /* 0x0000007f04117810 */ /* 0x040fe20007ffe811 */
[----:B------:R-:W-:-:S03]  /*a750*/  IMAD R3, R4, -0x800000, R3 ;  /* 0xff80000004037824 */ /* 0x000fc600078e0203 */
        /* <DEDUP_REMOVED lines=9> */
[----:B------:R-:W-:-:S05]  /*a7f0*/  LOP3.LUT R4, R4, 0xff, RZ, 0xc0, !PT ;  /* 0x000000ff04047812 */ /* 0x000fca00078ec0ff */
[----:B------:R-:W-:-:S05]  /*a800*/  IMAD.IADD R27, R4, 0x1, R17 ;  /* 0x00000001041b7824 */ /* 0x000fca00078e0211 */
[----:B------:R-:W-:-:S04]  /*a810*/  IADD3 R4, PT, PT, R27, -0x1, RZ ;  /* 0xffffffff1b047810 */ /* 0x000fc80007ffe0ff */
        /* <DEDUP_REMOVED lines=10> */
[C---:B------:R-:W-:Y:S02]  /*a8c0*/  IADD3 R22, PT, PT, R27.reuse, 0x20, RZ ;  /* 0x000000201b167810 */ /* 0x040fe40007ffe0ff */
[C---:B------:R-:W-:Y:S02]  /*a8d0*/  ISETP.NE.AND P3, PT, R27.reuse, RZ, PT ;  /* 0x000000ff1b00720c */ /* 0x040fe40003f65270 */
[----:B------:R-:W-:Y:S01]  /*a8e0*/  LOP3.LUT R17, R4, 0x7fffff, RZ, 0xc0, !PT ;  /* 0x007fffff04117812 */ /* 0x000fe200078ec0ff */
[CCC-:B------:R-:W-:Y:S01]  /*a8f0*/  FFMA.RP R4, R24.reuse, R26.reuse, R25.reuse ;  /* 0x0000001a18047223 */ /* 0x1c0fe20000008019 */
[----:B------:R-:W-:Y:S01]  /*a900*/  FFMA.RM R25, R24, R26, R25 ;  /* 0x0000001a18197223 */ /* 0x000fe20000004019 */
[----:B------:R-:W-:Y:S02]  /*a910*/  ISETP.NE.AND P1, PT, R27, RZ, PT ;  /* 0x000000ff1b00720c */ /* 0x000fe40003f25270 */
[----:B------:R-:W-:-:S02]  /*a920*/  LOP3.LUT R17, R17, 0x800000, RZ, 0xfc, !PT ;  /* 0x0080000011117812 */ /* 0x000fc400078efcff */
[----:B------:R-:W-:Y:S02]  /*a930*/  IADD3 R24, PT, PT, -R27, RZ, RZ ;  /* 0x000000ff1b187210 */ /* 0x000fe40007ffe1ff */
[----:B------:R-:W-:Y:S02]  /*a940*/  SHF.L.U32 R22, R17, R22, RZ ;  /* 0x0000001611167219 */ /* 0x000fe400000006ff */
[----:B------:R-:W-:Y:S02]  /*a950*/  FSETP.NEU.FTZ.AND P0, PT, R4, R25, PT ;  /* 0x000000190400720b */ /* 0x000fe40003f1d000 */
[----:B------:R-:W-:Y:S02]  /*a960*/  SEL R4, R24, RZ, P3 ;  /* 0x000000ff18047207 */ /* 0x000fe40001800000 */
[----:B------:R-:W-:Y:S02]  /*a970*/  ISETP.NE.AND P1, PT, R22, RZ, P1 ;  /* 0x000000ff1600720c */ /* 0x000fe40000f25270 */
[----:B------:R-:W-:-:S02]  /*a980*/  SHF.R.U32.HI R4, RZ, R4, R17 ;  /* 0x00000004ff047219 */ /* 0x000fc40000011611 */
[----:B------:R-:W-:Y:S02]  /*a990*/  PLOP3.LUT P0, PT, P0, P1, PT, 0xf8, 0x8f ;  /* 0x00000000008f781c */ /* 0x000fe40000703f70 */
[----:B------:R-:W-:Y:S02]  /*a9a0*/  SHF.R.U32.HI R22, RZ, 0x1, R4 ;  /* 0x00000001ff167819 */ /* 0x000fe40000011604 */
[----:B------:R-:W-:-:S04]  /*a9b0*/  SEL R17, RZ, 0x1, !P0 ;  /* 0x00000001ff117807 */ /* 0x000fc80004000000 */
[----:B------:R-:W-:-:S04]  /*a9c0*/  LOP3.LUT R17, R17, 0x1, R22, 0xf8, !PT ;  /* 0x0000000111117812 */ /* 0x000fc800078ef816 */
[----:B------:R-:W-:-:S05]  /*a9d0*/  LOP3.LUT R17, R17, R4, RZ, 0xc0, !PT ;  /* 0x0000000411117212 */ /* 0x000fca00078ec0ff */
[----:B------:R-:W-:-:S05]  /*a9e0*/  IMAD.IADD R22, R22, 0x1, R17 ;  /* 0x0000000116167824 */ /* 0x000fca00078e0211 */
[----:B------:R-:W-:Y:S01]  /*a9f0*/  LOP3.LUT R3, R22, R3, RZ, 0xfc, !PT ;  /* 0x0000000316037212 */ /* 0x000fe200078efcff */
[----:B------:R-:W-:Y:S06]  /*aa00*/  BRA `(.L_x_2051) ;  /* 0x0000000000107947 */ /* 0x000fec0003800000 */
.L_x_2050:
[----:B------:R-:W-:-:S04]  /*aa10*/  LOP3.LUT R3, R3, 0x80000000, RZ, 0xc0, !PT ;  /* 0x8000000003037812 */ /* 0x000fc800078ec0ff */
[----:B------:R-:W-:Y:S01]  /*aa20*/  LOP3.LUT R3, R3, 0x7f800000, RZ, 0xfc, !PT ;  /* 0x7f80000003037812 */ /* 0x000fe200078efcff */
[----:B------:R-:W-:Y:S06]  /*aa30*/  BRA `(.L_x_2051) ;  /* 0x0000000000047947 */ /* 0x000fec0003800000 */
.L_x_2049:
[----:B------:R-:W-:-:S07]  /*aa40*/  LEA R3, R17, R3, 0x17 ;  /* 0x0000000311037211 */ /* 0x000fce00078eb8ff */
.L_x_2051:
[----:B------:R-:W-:Y:S05]  /*aa50*/  BSYNC.RECONVERGENT B1 ;  /* 0x0000000000017941 */ /* 0x000fea0003800200 */
.L_x_2048:
[----:B------:R-:W-:Y:S05]  /*aa60*/  BRA `(.L_x_2052) ;  /* 0x0000000000207947 */ /* 0x000fea0003800000 */
.L_x_2047:
[----:B------:R-:W-:-:S04]  /*aa70*/  LOP3.LUT R3, R4, 0x80000000, R3, 0x48, !PT ;  /* 0x8000000004037812 */ /* 0x000fc800078e4803 */
[----:B------:R-:W-:Y:S01]  /*aa80*/  LOP3.LUT R3, R3, 0x7f800000, RZ, 0xfc, !PT ;  /* 0x7f80000003037812 */ /* 0x000fe200078efcff */
[----:B------:R-:W-:Y:S06]  /*aa90*/  BRA `(.L_x_2052) ;  /* 0x0000000000147947 */ /* 0x000fec0003800000 */
.L_x_2046:
[----:B------:R-:W-:Y:S01]  /*aaa0*/  LOP3.LUT R3, R4, 0x80000000, R3, 0x48, !PT ;  /* 0x8000000004037812 */ /* 0x000fe200078e4803 */
[----:B------:R-:W-:Y:S06]  /*aab0*/  BRA `(.L_x_2052) ;  /* 0x00000000000c7947 */ /* 0x000fec0003800000 */
.L_x_2045:
[----:B------:R-:W0:Y:S01]  /*aac0*/  MUFU.RSQ R3, -QNAN ;  /* 0xffc0000000037908 */ /* 0x000e220000001400 */
[----:B------:R-:W-:Y:S05]  /*aad0*/  BRA `(.L_x_2052) ;  /* 0x0000000000047947 */ /* 0x000fea0003800000 */
.L_x_2044:
[----:B------:R-:W-:-:S07]  /*aae0*/  FADD.FTZ R3, R3, R4 ;  /* 0x0000000403037221 */ /* 0x000fce0000010000 */
.L_x_2052:
[----:B------:R-:W-:Y:S05]  /*aaf0*/  BSYNC.RECONVERGENT B0 ;  /* 0x0000000000007941 */ /* 0x000fea0003800200 */
.L_x_2042:
[----:B------:R-:W-:Y:S01]  /*ab00*/  HFMA2 R17, -RZ, RZ, 0, 0 ;  /* 0x00000000ff117431 */ /* 0x000fe200000001ff */
[----:B0-----:R-:W-:-:S03]  /*ab10*/  MOV R4, R3 ;  /* 0x0000000300047202 */ /* 0x001fc60000000f00 */
[----:B------:R-:W-:Y:S05]  /*ab20*/  RET.REL.NODEC R16 `(_Z31compute_vega_kernel_threadlocalPKfS0_S0_S0_PKifiiS0_S0_iPf) ;  /* 0xffffff5410347950 */ /* 0x000fea0003c3ffff */
.L_x_2053:
        /* <DEDUP_REMOVED lines=13> */
.L_x_2856:


//--------------------- .text._Z32compute_delta_kernel_threadlocalPKfS0_S0_S0_PKifiiS0_S0_iPf --------------------------
	.section	.text._Z32compute_delta_kernel_threadlocalPKfS0_S0_S0_PKifiiS0_S0_iPf,"ax",@progbits
	.align	128
        .global         _Z32compute_delta_kernel_threadlocalPKfS0_S0_S0_PKifiiS0_S0_iPf
        .type           _Z32compute_delta_kernel_threadlocalPKfS0_S0_S0_PKifiiS0_S0_iPf,@function
        .size           _Z32compute_delta_kernel_threadlocalPKfS0_S0_S0_PKifiiS0_S0_iPf,(.L_x_2859 - _Z32compute_delta_kernel_threadlocalPKfS0_S0_S0_PKifiiS0_S0_iPf)
        .other          _Z32compute_delta_kernel_threadlocalPKfS0_S0_S0_PKifiiS0_S0_iPf,@"STO_CUDA_ENTRY STV_DEFAULT"
_Z32compute_delta_kernel_threadlocalPKfS0_S0_S0_PKifiiS0_S0_iPf:
.text._Z32compute_delta_kernel_threadlocalPKfS0_S0_S0_PKifiiS0_S0_iPf:
        /* <DEDUP_REMOVED lines=21> */
[----:B-----5:R-:W-:-:S06]  /*0150*/  IMAD.WIDE R12, R5, 0x4, R12 ;  /* 0x00000004050c7825 */ /* 0x020fcc00078e020c */
        /* <DEDUP_REMOVED lines=47> */
[----:B-----5:R-:W-:Y:S05]  /*0450*/  CALL.REL.NOINC `($__internal_7_$__cuda_sm3x_div_rn_noftz_f32_slowpath) ;  /* 0x000000a000147944 */ /* 0x020fea0003c00000 */
.L_x_2060:
[----:B------:R-:W-:Y:S05]  /*0460*/  BSYNC.RECONVERGENT B3 ;  /* 0x0000000000037941 */ /* 0x000fea0003800200 */
.L_x_2059:
        /* <DEDUP_REMOVED lines=13> */
.L_x_2058:
[----:B------:R-:W-:Y:S05]  /*0540*/  BSYNC.RECONVERGENT B2 ;  /* 0x0000000000027941 */ /* 0x000fea0003800200 */
.L_x_2057:
        /* <DEDUP_REMOVED lines=18> */
[----:B-----5:R-:W-:Y:S05]  /*0670*/  CALL.REL.NOINC `($__internal_7_$__cuda_sm3x_div_rn_noftz_f32_slowpath) ;  /* 0x0000009c008c7944 */ /* 0x020fea0003c00000 */
.L_x_2064:
[----:B------:R-:W-:Y:S05]  /*0680*/  BSYNC.RECONVERGENT B3 ;  /* 0x0000000000037941 */ /* 0x000fea0003800200 */
.L_x_2063:
        /* <DEDUP_REMOVED lines=14> */
.L_x_2062:
[----:B------:R-:W-:Y:S05]  /*0770*/  BSYNC.RECONVERGENT B2 ;  /* 0x0000000000027941 */ /* 0x000fea0003800200 */
.L_x_2061:
        /* <DEDUP_REMOVED lines=18> */
[----:B-----5:R-:W-:Y:S05]  /*08a0*/  CALL.REL.NOINC `($__internal_7_$__cuda_sm3x_div_rn_noftz_f32_slowpath) ;  /* 0x0000009c00007944 */ /* 0x020fea0003c00000 */
.L_x_2068:
[----:B------:R-:W-:Y:S05]  /*08b0*/  BSYNC.RECONVERGENT B3 ;  /* 0x0000000000037941 */ /* 0x000fea0003800200 */
.L_x_2067:
        /* <DEDUP_REMOVED lines=14> */
.L_x_2066:
[----:B------:R-:W-:Y:S05]  /*09a0*/  BSYNC.RECONVERGENT B2 ;  /* 0x0000000000027941 */ /* 0x000fea0003800200 */
.L_x_2065:
        /* <DEDUP_REMOVED lines=24> */
.L_x_2072:
[----:B------:R-:W-:Y:S05]  /*0b30*/  BSYNC.RECONVERGENT B3 ;  /* 0x0000000000037941 */ /* 0x000fea0003800200 */
.L_x_2071:
        /* <DEDUP_REMOVED lines=14> */
.L_x_2070:
[----:B------:R-:W-:Y:S05]  /*0c20*/  BSYNC.RECONVERGENT B2 ;  /* 0x0000000000027941 */ /* 0x000fea0003800200 */
.L_x_2069:
        /* <DEDUP_REMOVED lines=23> */
.L_x_2077:
[----:B------:R-:W-:Y:S05]  /*0da0*/  BSYNC.RECONVERGENT B4 ;  /* 0x0000000000047941 */ /* 0x000fea0003800200 */
.L_x_2076:
        /* <DEDUP_REMOVED lines=14> */
.L_x_2075:
[----:B------:R-:W-:Y:S05]  /*0e90*/  BSYNC.RECONVERGENT B3 ;  /* 0x0000000000037941 */ /* 0x000fea0003800200 */
.L_x_2074:
        /* <DEDUP_REMOVED lines=19> */
.L_x_2081:
[----:B------:R-:W-:Y:S05]  /*0fd0*/  BSYNC.RECONVERGENT B4 ;  /* 0x0000000000047941 */ /* 0x000fea0003800200 */
.L_x_2080:
        /* <DEDUP_REMOVED lines=14> */
.L_x_2079:
[----:B------:R-:W-:Y:S05]  /*10c0*/  BSYNC.RECONVERGENT B3 ;  /* 0x0000000000037941 */ /* 0x000fea0003800200 */
.L_x_2078:
        /* <DEDUP_REMOVED lines=18> */
[----:B-----5:R-:W-:Y:S05]  /*11f0*/  CALL.REL.NOINC `($__internal_7_$__cuda_sm3x_div_rn_noftz_f32_slowpath) ;  /* 0x0000009000ac7944 */ /* 0x020fea0003c00000 */
.L_x_2085:
[----:B------:R-:W-:Y:S05]  /*1200*/  BSYNC.RECONVERGENT B4 ;  /* 0x0000000000047941 */ /* 0x000fea0003800200 */
.L_x_2084:
        /* <DEDUP_REMOVED lines=14> */
.L_x_2083:
[----:B------:R-:W-:Y:S05]  /*12f0*/  BSYNC.RECONVERGENT B3 ;  /* 0x0000000000037941 */ /* 0x000fea0003800200 */
.L_x_2082:
        /* <DEDUP_REMOVED lines=19> */
.L_x_2089:
[----:B------:R-:W-:Y:S05]  /*1430*/  BSYNC.RECONVERGENT B4 ;  /* 0x0000000000047941 */ /* 0x000fea0003800200 */
.L_x_2088:
        /* <DEDUP_REMOVED lines=14> */
.L_x_2087:
[----:B------:R-:W-:Y:S05]  /*1520*/  BSYNC.RECONVERGENT B3 ;  /* 0x0000000000037941 */ /* 0x000fea0003800200 */
.L_x_2086:
        /* <DEDUP_REMOVED lines=22> */
.L_x_2093:
[----:B------:R-:W-:Y:S05]  /*1690*/  BSYNC.RECONVERGENT B4 ;  /* 0x0000000000047941 */ /* 0x000fea0003800200 */
.L_x_2092:
        /* <DEDUP_REMOVED lines=14> */
.L_x_2091:
[----:B------:R-:W-:Y:S05]  /*1780*/  BSYNC.RECONVERGENT B3 ;  /* 0x0000000000037941 */ /* 0x000fea0003800200 */
.L_x_2090:
        /* <DEDUP_REMOVED lines=19> */
.L_x_2097:
[----:B------:R-:W-:Y:S05]  /*18c0*/  BSYNC.RECONVERGENT B4 ;  /* 0x0000000000047941 */ /* 0x000fea0003800200 */
.L_x_2096:
        /* <DEDUP_REMOVED lines=14> */
.L_x_2095:
[----:B------:R-:W-:Y:S05]  /*19b0*/  BSYNC.RECONVERGENT B3 ;  /* 0x0000000000037941 */ /* 0x000fea0003800200 */
.L_x_2094:
        /* <DEDUP_REMOVED lines=19> */
.L_x_2101:
[----:B------:R-:W-:Y:S05]  /*1af0*/  BSYNC.RECONVERGENT B4 ;  /* 0x0000000000047941 */ /* 0x000fea0003800200 */
.L_x_2100:
        /* <DEDUP_REMOVED lines=14> */
.L_x_2099:
[----:B------:R-:W-:Y:S05]  /*1be0*/  BSYNC.RECONVERGENT B3 ;  /* 0x0000000000037941 */ /* 0x000fea0003800200 */
.L_x_2098:
        /* <DEDUP_REMOVED lines=19> */
.L_x_2105:
[----:B------:R-:W-:Y:S05]  /*1d20*/  BSYNC.RECONVERGENT B4 ;  /* 0x0000000000047941 */ /* 0x000fea0003800200 */
.L_x_2104:
        /* <DEDUP_REMOVED lines=14> */
.L_x_2103:
[----:B------:R-:W-:Y:S05]  /*1e10*/  BSYNC.RECONVERGENT B3 ;  /* 0x0000000000037941 */ /* 0x000fea0003800200 */
.L_x_2102:
        /* <DEDUP_REMOVED lines=22> */
.L_x_2109:
[----:B------:R-:W-:Y:S05]  /*1f80*/  BSYNC.RECONVERGENT B4 ;  /* 0x0000000000047941 */ /* 0x000fea0003800200 */
.L_x_2108:
        /* <DEDUP_REMOVED lines=14> */
.L_x_2107:
[----:B------:R-:W-:Y:S05]  /*2070*/  BSYNC.RECONVERGENT B3 ;  /* 0x0000000000037941 */ /* 0x000fea0003800200 */
.L_x_2106:
        /* <DEDUP_REMOVED lines=19> */
.L_x_2113:
[----:B------:R-:W-:Y:S05]  /*21b0*/  BSYNC.RECONVERGENT B4 ;  /* 0x0000000000047941 */ /* 0x000fea0003800200 */
.L_x_2112:
        /* <DEDUP_REMOVED lines=14> */
.L_x_2111:
[----:B------:R-:W-:Y:S05]  /*22a0*/  BSYNC.RECONVERGENT B3 ;  /* 0x0000000000037941 */ /* 0x000fea0003800200 */
.L_x_2110:
        /* <DEDUP_REMOVED lines=19> */
.L_x_2117:
[----:B------:R-:W-:Y:S05]  /*23e0*/  BSYNC.RECONVERGENT B4 ;  /* 0x0000000000047941 */ /* 0x000fea0003800200 */
.L_x_2116:
        /* <DEDUP_REMOVED lines=14> */
.L_x_2115:
[----:B------:R-:W-:Y:S05]  /*24d0*/  BSYNC.RECONVERGENT B3 ;  /* 0x0000000000037941 */ /* 0x000fea0003800200 */
.L_x_2114:
        /* <DEDUP_REMOVED lines=19> */
.L_x_2121:
[----:B------:R-:W-:Y:S05]  /*2610*/  BSYNC.RECONVERGENT B4 ;  /* 0x0000000000047941 */ /* 0x000fea0003800200 */
.L_x_2120:
        /* <DEDUP_REMOVED lines=14> */
.L_x_2119:
[----:B------:R-:W-:Y:S05]  /*2700*/  BSYNC.RECONVERGENT B3 ;  /* 0x0000000000037941 */ /* 0x000fea0003800200 */
.L_x_2118:
        /* <DEDUP_REMOVED lines=22> */
.L_x_2125:
[----:B------:R-:W-:Y:S05]  /*2870*/  BSYNC.RECONVERGENT B4 ;  /* 0x0000000000047941 */ /* 0x000fea0003800200 */
.L_x_2124:
        /* <DEDUP_REMOVED lines=14> */
.L_x_2123:
[----:B------:R-:W-:Y:S05]  /*2960*/  BSYNC.RECONVERGENT B3 ;  /* 0x0000000000037941 */ /* 0x000fea0003800200 */
.L_x_2122:
        /* <DEDUP_REMOVED lines=19> */
.L_x_2129:
[----:B------:R-:W-:Y:S05]  /*2aa0*/  BSYNC.RECONVERGENT B4 ;  /* 0x0000000000047941 */ /* 0x000fea0003800200 */
.L_x_2128:
        /* <DEDUP_REMOVED lines=14> */
.L_x_2127:
[----:B------:R-:W-:Y:S05]  /*2b90*/  BSYNC.RECONVERGENT B3 ;  /* 0x0000000000037941 */ /* 0x000fea0003800200 */
.L_x_2126:
        /* <DEDUP_REMOVED lines=19> */
.L_x_2133:
[----:B------:R-:W-:Y:S05]  /*2cd0*/  BSYNC.RECONVERGENT B4 ;  /* 0x0000000000047941 */ /* 0x000fea0003800200 */
.L_x_2132:
        /* <DEDUP_REMOVED lines=14> */
.L_x_2131:
[----:B------:R-:W-:Y:S05]  /*2dc0*/  BSYNC.RECONVERGENT B3 ;  /* 0x0000000000037941 */ /* 0x000fea0003800200 */
.L_x_2130:
        /* <DEDUP_REMOVED lines=19> */
.L_x_2137:
[----:B------:R-:W-:Y:S05]  /*2f00*/  BSYNC.RECONVERGENT B4 ;  /* 0x0000000000047941 */ /* 0x000fea0003800200 */
.L_x_2136:
        /* <DEDUP_REMOVED lines=14> */
.L_x_2135:
[----:B------:R-:W-:Y:S05]  /*2ff0*/  BSYNC.RECONVERGENT B3 ;  /* 0x0000000000037941 */ /* 0x000fea0003800200 */
.L_x_2134:
        /* <DEDUP_REMOVED lines=22> */
.L_x_2141:
[----:B------:R-:W-:Y:S05]  /*3160*/  BSYNC.RECONVERGENT B4 ;  /* 0x0000000000047941 */ /* 0x000fea0003800200 */
.L_x_2140:
        /* <DEDUP_REMOVED lines=14> */
.L_x_2139:
[----:B------:R-:W-:Y:S05]  /*3250*/  BSYNC.RECONVERGENT B3 ;  /* 0x0000000000037941 */ /* 0x000fea0003800200 */
.L_x_2138:
        /* <DEDUP_REMOVED lines=19> */
.L_x_2145:
[----:B------:R-:W-:Y:S05]  /*3390*/  BSYNC.RECONVERGENT B4 ;  /* 0x0000000000047941 */ /* 0x000fea0003800200 */
.L_x_2144:
        /* <DEDUP_REMOVED lines=14> */
.L_x_2143:
[----:B------:R-:W-:Y:S05]  /*3480*/  BSYNC.RECONVERGENT B3 ;  /* 0x0000000000037941 */ /* 0x000fea0003800200 */
.L_x_2142:
        /* <DEDUP_REMOVED lines=19> */
.L_x_2149:
[----:B------:R-:W-:Y:S05]  /*35c0*/  BSYNC.RECONVERGENT B4 ;  /* 0x0000000000047941 */ /* 0x000fea0003800200 */
.L_x_2148:
        /* <DEDUP_REMOVED lines=14> */
.L_x_2147:
[----:B------:R-:W-:Y:S05]  /*36b0*/  BSYNC.RECONVERGENT B3 ;  /* 0x0000000000037941 */ /* 0x000fea0003800200 */
.L_x_2146:
        /* <DEDUP_REMOVED lines=19> */
.L_x_2153:
[----:B------:R-:W-:Y:S05]  /*37f0*/  BSYNC.RECONVERGENT B4 ;  /* 0x0000000000047941 */ /* 0x000fea0003800200 */
.L_x_2152:
        /* <DEDUP_REMOVED lines=14> */
.L_x_2151:
[----:B------:R-:W-:Y:S05]  /*38e0*/  BSYNC.RECONVERGENT B3 ;  /* 0x0000000000037941 */ /* 0x000fea0003800200 */
.L_x_2150:
        /* <DEDUP_REMOVED lines=22> */
.L_x_2157:
[----:B------:R-:W-:Y:S05]  /*3a50*/  BSYNC.RECONVERGENT B4 ;  /* 0x0000000000047941 */ /* 0x000fea0003800200 */
.L_x_2156:
        /* <DEDUP_REMOVED lines=14> */
.L_x_2155:
[----:B------:R-:W-:Y:S05]  /*3b40*/  BSYNC.RECONVERGENT B3 ;  /* 0x0000000000037941 */ /* 0x000fea0003800200 */
.L_x_2154:
        /* <DEDUP_REMOVED lines=19> */
.L_x_2161:
[----:B------:R-:W-:Y:S05]  /*3c80*/  BSYNC.RECONVERGENT B4 ;  /* 0x0000000000047941 */ /* 0x000fea0003800200 */
.L_x_2160:
        /* <DEDUP_REMOVED lines=14> */
.L_x_2159:
[----:B------:R-:W-:Y:S05]  /*3d70*/  BSYNC.RECONVERGENT B3 ;  /* 0x0000000000037941 */ /* 0x000fea0003800200 */
.L_x_2158:
        /* <DEDUP_REMOVED lines=19> */
.L_x_2165:
[----:B------:R-:W-:Y:S05]  /*3eb0*/  BSYNC.RECONVERGENT B4 ;  /* 0x0000000000047941 */ /* 0x000fea0003800200 */
.L_x_2164:
        /* <DEDUP_REMOVED lines=14> */
.L_x_2163:
[----:B------:R-:W-:Y:S05]  /*3fa0*/  BSYNC.RECONVERGENT B3 ;  /* 0x0000000000037941 */ /* 0x000fea0003800200 */
.L_x_2162:
        /* <DEDUP_REMOVED lines=19> */
.L_x_2169:
[----:B------:R-:W-:Y:S05]  /*40e0*/  BSYNC.RECONVERGENT B4 ;  /* 0x0000000000047941 */ /* 0x000fea0003800200 */
.L_x_2168:
        /* <DEDUP_REMOVED lines=14> */
.L_x_2167:
[----:B------:R-:W-:Y:S05]  /*41d0*/  BSYNC.RECONVERGENT B3 ;  /* 0x0000000000037941 */ /* 0x000fea0003800200 */
.L_x_2166:
[----:B------:R-:W-:Y:S01]  /*41e0*/  ISETP.NE.AND P0, PT, R6, 0x1c, PT ;  /* 0x0000001c0600780c */ /* 0x000fe20003f05270 */
[----:B0-----:R-:W-:-:S12]  /*41f0*/  HFMA2 R15, -RZ, RZ, 0, 1.6689300537109375e-06 ;  /* 0x0000001cff0f7431 */ /* 0x001fd800000001ff */
        /* <DEDUP_REMOVED lines=20> */
.L_x_2173:
[----:B------:R-:W-:Y:S05]  /*4340*/  BSYNC.RECONVERGENT B4 ;  /* 0x0000000000047941 */ /* 0x000fea0003800200 */
.L_x_2172:
        /* <DEDUP_REMOVED lines=14> */
.L_x_2171:
[----:B------:R-:W-:Y:S05]  /*4430*/  BSYNC.RECONVERGENT B3 ;  /* 0x0000000000037941 */ /* 0x000fea0003800200 */
.L_x_2170:
        /* <DEDUP_REMOVED lines=19> */
.L_x_2177:
[----:B------:R-:W-:Y:S05]  /*4570*/  BSYNC.RECONVERGENT B4 ;  /* 0x0000000000047941 */ /* 0x000fea0003800200 */
.L_x_2176:
        /* <DEDUP_REMOVED lines=14> */
.L_x_2175:
[----:B------:R-:W-:Y:S05]  /*4660*/  BSYNC.RECONVERGENT B3 ;  /* 0x0000000000037941 */ /* 0x000fea0003800200 */
.L_x_2174:
        /* <DEDUP_REMOVED lines=19> */
.L_x_2181:
[----:B------:R-:W-:Y:S05]  /*47a0*/  BSYNC.RECONVERGENT B4 ;  /* 0x0000000000047941 */ /* 0x000fea0003800200 */
.L_x_2180:
        /* <DEDUP_REMOVED lines=14> */
.L_x_2179:
[----:B------:R-:W-:Y:S05]  /*4890*/  BSYNC.RECONVERGENT B3 ;  /* 0x0000000000037941 */ /* 0x000fea0003800200 */
.L_x_2178:
        /* <DEDUP_REMOVED lines=19> */
.L_x_2183:
[----:B------:R-:W-:Y:S05]  /*49d0*/  BSYNC.RECONVERGENT B3 ;  /* 0x0000000000037941 */ /* 0x000fea0003800200 */
.L_x_2182:
        /* <DEDUP_REMOVED lines=14> */
.L_x_2073:
[----:B------:R-:W-:Y:S05]  /*4ac0*/  BSYNC.RECONVERGENT B2 ;  /* 0x0000000000027941 */ /* 0x000fea0003800200 */
.L_x_2056:
[----:B------:R-:W-:-:S13]  /*4ad0*/  ISETP.NE.AND P0, PT, R14, RZ, PT ;  /* 0x000000ff0e00720c */ /* 0x000fda0003f05270 */
[----:B------:R-:W-:Y:S05]  /*4ae0*/  @!P0 BRA `(.L_x_2055) ;  /* 0x0000000000a48947 */ /* 0x000fea0003800000 */
[----:B0-----:R-:W0:Y:S01]  /*4af0*/  LDC.64 R18, c[0x0][0x3c0] ;  /* 0x0000f000ff127b82 */ /* 0x001e220000000a00 */
[----:B------:R-:W-:-:S07]  /*4b00*/  MOV R29, RZ ;  /* 0x000000ff001d7202 */ /* 0x000fce0000000f00 */
[----:B------:R-:W1:Y:S02]  /*4b10*/  LDC.64 R20, c[0x0][0x3b8] ;  /* 0x0000ee00ff147b82 */ /* 0x000e640000000a00 */
.L_x_2188:
[----:B0-----:R-:W-:-:S05]  /*4b20*/  IMAD.WIDE.U32 R16, R15, 0x4, R18 ;  /* 0x000000040f107825 */ /* 0x001fca00078e0012 */
[----:B------:R-:W2:Y:S01]  /*4b30*/  LDG.E R23, desc[UR6][R16.64] ;  /* 0x0000000610177981 */ /* 0x000ea2000c1e1900 */
[----:B------:R-:W-:Y:S01]  /*4b40*/  IADD3 R29, PT, PT, R29, 0x1, RZ ;  /* 0x000000011d1d7810 */ /* 0x000fe20007ffe0ff */
[----:B------:R-:W-:Y:S03]  /*4b50*/  BSSY.RECONVERGENT B2, `(.L_x_2184) ;  /* 0x0000020000027945 */ /* 0x000fe60003800200 */
[----:B------:R-:W-:Y:S02]  /*4b60*/  ISETP.NE.AND P2, PT, R29, R14, PT ;  /* 0x0000000e1d00720c */ /* 0x000fe40003f45270 */
[----:B--2---:R-:W-:-:S04]  /*4b70*/  FSETP.GEU.AND P0, PT, R23, R0, PT ;  /* 0x000000001700720b */ /* 0x004fc80003f0e000 */
[----:B------:R-:W-:-:S13]  /*4b80*/  FSETP.LEU.OR P0, PT, R23, RZ, P0 ;  /* 0x000000ff1700720b */ /* 0x000fda000070b400 */
[----:B------:R-:W-:Y:S05]  /*4b90*/  @P0 BRA `(.L_x_2185) ;  /* 0x00000000006c0947 */ /* 0x000fea0003800000 */
[----:B------:R-:W0:Y:S01]  /*4ba0*/  MUFU.RCP R3, R0 ;  /* 0x0000000000037308 */ /* 0x000e220000001000 */
[----:B------:R-:W-:Y:S07]  /*4bb0*/  BSSY.RECONVERGENT B3, `(.L_x_2186) ;  /* 0x000000c000037945 */ /* 0x000fee0003800200 */
[----:B------:R-:W2:Y:S01]  /*4bc0*/  FCHK P0, R23, R0 ;  /* 0x0000000017007302 */ /* 0x000ea20000000000 */
[----:B0-----:R-:W-:-:S04]  /*4bd0*/  FFMA R4, -R0, R3, 1 ;  /* 0x3f80000000047423 */ /* 0x001fc80000000103 */
[----:B------:R-:W-:-:S04]  /*4be0*/  FFMA R3, R3, R4, R3 ;  /* 0x0000000403037223 */ /* 0x000fc80000000003 */
[----:B------:R-:W-:-:S04]  /*4bf0*/  FFMA R4, R3, R23, RZ ;  /* 0x0000001703047223 */ /* 0x000fc800000000ff */
[----:B------:R-:W-:-:S04]  /*4c00*/  FFMA R17, -R0, R4, R23 ;  /* 0x0000000400117223 */ /* 0x000fc80000000117 */
[----:B------:R-:W-:Y:S01]  /*4c10*/  FFMA R4, R3, R17, R4 ;  /* 0x0000001103047223 */ /* 0x000fe20000000004 */
[----:B--2---:R-:W-:Y:S06]  /*4c20*/  @!P0 BRA `(.L_x_2187) ;  /* 0x0000000000108947 */ /* 0x004fec0003800000 */
[----:B------:R-:W-:Y:S01]  /*4c30*/  MOV R3, R23 ;  /* 0x0000001700037202 */ /* 0x000fe20000000f00 */
[----:B------:R-:W-:Y:S01]  /*4c40*/  IMAD.MOV.U32 R4, RZ, RZ, R0 ;  /* 0x000000ffff047224 */ /* 0x000fe200078e0000 */
[----:B------:R-:W-:-:S07]  /*4c50*/  MOV R23, 0x4c70 ;  /* 0x00004c7000177802 */ /* 0x000fce0000000f00 */
[----:B-1---5:R-:W-:Y:S05]  /*4c60*/  CALL.REL.NOINC `($__internal_7_$__cuda_sm3x_div_rn_noftz_f32_slowpath) ;  /* 0x0000005800107944 */ /* 0x022fea0003c00000 */
.L_x_2187:
[----:B------:R-:W-:Y:S05]  /*4c70*/  BSYNC.RECONVERGENT B3 ;  /* 0x0000000000037941 */ /* 0x000fea0003800200 */
.L_x_2186:
[----:B-1----:R-:W-:-:S06]  /*4c80*/  IMAD.WIDE.U32 R16, R15, 0x4, R20 ;  /* 0x000000040f107825 */ /* 0x002fcc00078e0014 */
[----:B------:R-:W2:Y:S01]  /*4c90*/  LDG.E R16, desc[UR6][R16.64] ;  /* 0x0000000610107981 */ /* 0x000ea2000c1e1900 */
[----:B------:R-:W-:Y:S02]  /*4ca0*/  HFMA2 R3, -RZ, RZ, 1.75, 0 ;  /* 0x3f000000ff037431 */ /* 0x000fe400000001ff */
[----:B------:R-:W-:Y:S01]  /*4cb0*/  FMUL R4, R13, R4 ;  /* 0x000000040d047220 */ /* 0x000fe20000400000 */
        /* <DEDUP_REMOVED lines=9> */
.L_x_2185:
[----:B------:R-:W-:Y:S05]  /*4d50*/  BSYNC.RECONVERGENT B2 ;  /* 0x0000000000027941 */ /* 0x000fea0003800200 */
.L_x_2184:
[----:B------:R-:W-:Y:S01]  /*4d60*/  VIADD R15, R15, 0x1 ;  /* 0x000000010f0f7836 */ /* 0x000fe20000000000 */
[----:B------:R-:W-:Y:S06]  /*4d70*/  @P2 BRA `(.L_x_2188) ;  /* 0xfffffffc00682947 */ /* 0x000fec000383ffff */
.L_x_2055:
[----:B------:R-:W2:Y:S01]  /*4d80*/  LDCU UR4, c[0x0][0x3ac] ;  /* 0x00007580ff0477ac */ /* 0x000ea20008000800 */
[----:B------:R-:W-:Y:S01]  /*4d90*/  FSETP.GEU.AND P0, PT, R0, 0.10000000149011611938, PT ;  /* 0x3dcccccd0000780b */ /* 0x000fe20003f0e000 */
[----:B------:R-:W-:Y:S01]  /*4da0*/  BSSY.RECONVERGENT B2, `(.L_x_2189) ;  /* 0x0000019000027945 */ /* 0x000fe20003800200 */
[----:B--2---:R-:W-:-:S04]  /*4db0*/  UISETP.LT.AND UP0, UPT, UR4, 0x200, UPT ;  /* 0x000002000400788c */ /* 0x004fc8000bf01270 */
[----:B------:R-:W-:-:S06]  /*4dc0*/  USEL UR4, UR4, 0x200, UP0 ;  /* 0x0000020004047887 */ /* 0x000fcc0008000000 */
[----:B------:R-:W-:Y:S02]  /*4dd0*/  MOV R6, UR4 ;  /* 0x0000000400067c02 */ /* 0x000fe40008000f00 */
[----:B0-----:R-:W-:Y:S02]  /*4de0*/  MOV R19, UR4 ;  /* 0x0000000400137c02 */ /* 0x001fe40008000f00 */
[----:B------:R-:W-:-:S05]  /*4df0*/  @!P0 I2FP.F32.S32 R3, R6 ;  /* 0x0000000600038245 */ /* 0x000fca0000201400 */
[----:B------:R-:W-:-:S04]  /*4e00*/  @!P0 FMUL R3, R0, R3 ;  /* 0x0000000300038220 */ /* 0x000fc80000400000 */
[----:B------:R-:W-:-:S06]  /*4e10*/  @!P0 FMUL R3, R3, 10 ;  /* 0x4120000003038820 */ /* 0x000fcc0000400000 */
[----:B------:R-:W0:Y:S02]  /*4e20*/  @!P0 F2I.TRUNC.NTZ R3, R3 ;  /* 0x0000000300038305 */ /* 0x000e24000020f100 */
[----:B0-----:R-:W-:-:S04]  /*4e30*/  @!P0 VIMNMX R4, PT, PT, R6, R3, PT ;  /* 0x0000000306048248 */ /* 0x001fc80003fe0100 */
[----:B------:R-:W-:-:S04]  /*4e40*/  @!P0 VIMNMX R19, PT, PT, R4, 0xa, !PT ;  /* 0x0000000a04138848 */ /* 0x000fc80007fe0100 */
[----:B-1----:R-:W-:-:S04]  /*4e50*/  I2FP.F32.S32 R21, R19 ;  /* 0x0000001300157245 */ /* 0x002fc80000201400 */
        /* <DEDUP_REMOVED lines=12> */
[----:B------:R-:W-:-:S07]  /*4f20*/  MOV R16, R4 ;  /* 0x0000000400107202 */ /* 0x000fce0000000f00 */
.L_x_2190:
[----:B------:R-:W-:Y:S05]  /*4f30*/  BSYNC.RECONVERGENT B2 ;  /* 0x0000000000027941 */ /* 0x000fea0003800200 */
.L_x_2189:
[C---:B------:R-:W-:Y:S01]  /*4f40*/  FSETP.GT.AND P0, PT, R16.reuse, 0.0099999997764825820923, PT ;  /* 0x3c23d70a1000780b */ /* 0x040fe20003f04000 */
[----:B------:R-:W-:Y:S01]  /*4f50*/  FMUL R13, R11, 9.9999997473787516356e-05 ;  /* 0x38d1b7170b0d7820 */ /* 0x000fe20000400000 */
[----:B------:R-:W-:Y:S01]  /*4f60*/  FSETP.GTU.AND P1, PT, R16, RZ, PT ;  /* 0x000000ff1000720b */ /* 0x000fe20003f2c000 */
[----:B------:R-:W-:Y:S03]  /*4f70*/  BSSY.RECONVERGENT B2, `(.L_x_2191) ;  /* 0x0000269000027945 */ /* 0x000fe60003800200 */
[----:B------:R-:W-:-:S05]  /*4f80*/  FMNMX.NAN R18, R13, 9.9999999747524270788e-07, !PT ;  /* 0x358637bd0d127809 */ /* 0x000fca0007820000 */
[----:B------:R-:W-:-:S04]  /*4f90*/  FADD R18, R11, R18 ;  /* 0x000000120b127221 */ /* 0x000fc80000000000 */
[----:B------:R-:W-:Y:S05]  /*4fa0*/  @!P0 BRA P1, `(.L_x_2192) ;  /* 0x0000000000188947 */ /* 0x000fea0000800000 */
[----:B-----5:R-:W-:-:S13]  /*4fb0*/  ISETP.NE.AND P0, PT, R8, RZ, PT ;  /* 0x000000ff0800720c */ /* 0x020fda0003f05270 */
[C-C-:B------:R-:W-:Y:S01]  /*4fc0*/  @P0 FADD R20, -R7.reuse, R18.reuse ;  /* 0x0000001207140221 */ /* 0x140fe20000000100 */
[----:B------:R-:W-:-:S04]  /*4fd0*/  @!P0 FADD R18, R7, -R18 ;  /* 0x8000001207128221 */ /* 0x000fc80000000000 */
[----:B------:R-:W-:Y:S02]  /*4fe0*/  @P0 FMNMX R20, RZ, R20, !PT ;  /* 0x00000014ff140209 */ /* 0x000fe40007800000 */
[----:B------:R-:W-:Y:S01]  /*4ff0*/  @!P0 FMNMX R20, RZ, R18, !PT ;  /* 0x00000012ff148209 */ /* 0x000fe20007800000 */
[----:B------:R-:W-:Y:S06]  /*5000*/  BRA `(.L_x_2193) ;  /* 0x00000024007c7947 */ /* 0x000fec0003800000 */
.L_x_2192:
[----:B------:R-:W-:-:S13]  /*5010*/  FSETP.GEU.AND P0, PT, R16, 9.9999999747524270788e-07, PT ;  /* 0x358637bd1000780b */ /* 0x000fda0003f0e000 */
[----:B------:R-:W-:Y:S05]  /*5020*/  @P0 BRA `(.L_x_2194) ;  /* 0x0000000000180947 */ /* 0x000fea0003800000 */
[----:B-----5:R-:W-:-:S13]  /*5030*/  ISETP.NE.AND P0, PT, R8, RZ, PT ;  /* 0x000000ff0800720c */ /* 0x020fda0003f05270 */
[C-C-:B------:R-:W-:Y:S01]  /*5040*/  @P0 FADD R20, -R7.reuse, R18.reuse ;  /* 0x0000001207140221 */ /* 0x140fe20000000100 */
[----:B------:R-:W-:-:S04]  /*5050*/  @!P0 FADD R18, R7, -R18 ;  /* 0x8000001207128221 */ /* 0x000fc80000000000 */
[----:B------:R-:W-:Y:S02]  /*5060*/  @P0 FMNMX R20, RZ, R20, !PT ;  /* 0x00000014ff140209 */ /* 0x000fe40007800000 */
[----:B------:R-:W-:Y:S01]  /*5070*/  @!P0 FMNMX R20, RZ, R18, !PT ;  /* 0x00000012ff148209 */ /* 0x000fe20007800000 */
[----:B------:R-:W-:Y:S06]  /*5080*/  BRA `(.L_x_2193) ;  /* 0x00000024005c7947 */ /* 0x000fec0003800000 */
.L_x_2194:
[----:B------:R-:W-:Y:S01]  /*5090*/  IADD3 R3, PT, PT, R16, -0xd000000, RZ ;  /* 0xf300000010037810 */ /* 0x000fe20007ffe0ff */
[----:B------:R0:W1:Y:S01]  /*50a0*/  MUFU.RSQ R15, R16 ;  /* 0x00000010000f7308 */ /* 0x0000620000001400 */
[----:B------:R-:W-:Y:S02]  /*50b0*/  BSSY.RECONVERGENT B0, `(.L_x_2195) ;  /* 0x000000b000007945 */ /* 0x000fe40003800200 */
[----:B------:R-:W-:-:S13]  /*50c0*/  ISETP.GT.U32.AND P0, PT, R3, 0x727fffff, PT ;  /* 0x727fffff0300780c */ /* 0x000fda0003f04070 */
[----:B0-----:R-:W-:Y:S05]  /*50d0*/  @!P0 BRA `(.L_x_2196) ;  /* 0x0000000000108947 */ /* 0x001fea0003800000 */
[----:B------:R-:W-:Y:S02]  /*50e0*/  MOV R3, R16 ;  /* 0x0000001000037202 */ /* 0x000fe40000000f00 */
[----:B------:R-:W-:-:S07]  /*50f0*/  MOV R23, 0x5110 ;  /* 0x0000511000177802 */ /* 0x000fce0000000f00 */
[----:B-1---5:R-:W-:Y:S05]  /*5100*/  CALL.REL.NOINC `($__internal_6_$__cuda_sm20_sqrt_rn_f32_slowpath) ;  /* 0x00000050008c7944 */ /* 0x022fea0003c00000 */
[----:B------:R-:W-:Y:S05]  /*5110*/  BRA `(.L_x_2197) ;  /* 0x0000000000107947 */ /* 0x000fea0003800000 */
.L_x_2196:
[C---:B-1----:R-:W-:Y:S01]  /*5120*/  FMUL.FTZ R3, R15.reuse, R16 ;  /* 0x000000100f037220 */ /* 0x042fe20000410000 */
[----:B------:R-:W-:-:S03]  /*5130*/  FMUL.FTZ R14, R15, 0.5 ;  /* 0x3f0000000f0e7820 */ /* 0x000fc60000410000 */
[----:B------:R-:W-:-:S04]  /*5140*/  FFMA R4, -R3, R3, R16 ;  /* 0x0000000303047223 */ /* 0x000fc80000000110 */
[----:B------:R-:W-:-:S07]  /*5150*/  FFMA R3, R4, R14, R3 ;  /* 0x0000000e04037223 */ /* 0x000fce0000000003 */
.L_x_2197:
[----:B------:R-:W-:Y:S05]  /*5160*/  BSYNC.RECONVERGENT B0 ;  /* 0x0000000000007941 */ /* 0x000fea0003800200 */
.L_x_2195:
[----:B------:R-:W-:Y:S02]  /*5170*/  HFMA2 R15, -RZ, RZ, 3.7421875, 0 ;  /* 0x437c0000ff0f7431 */ /* 0x000fe400000001ff */
[----:B------:R-:W-:Y:S02]  /*5180*/  IMAD.MOV.U32 R4, RZ, RZ, 0x3f000000 ;  /* 0x3f000000ff047424 */ /* 0x000fe400078e00ff */
[----:B------:R-:W-:Y:S01]  /*5190*/  FMUL R3, R12, R3 ;  /* 0x000000030c037220 */ /* 0x000fe20000400000 */
[----:B------:R-:W-:Y:S03]  /*51a0*/  BSSY.RECONVERGENT B0, `(.L_x_2198) ;  /* 0x0000019000007945 */ /* 0x000fe60003800200 */
[----:B------:R-:W-:-:S04]  /*51b0*/  FFMA.SAT R4, R3, 0.0057249800302088260651, R4 ;  /* 0x3bbb989d03047823 */ /* 0x000fc80000002004 */
[----:B------:R-:W-:-:S04]  /*51c0*/  FFMA.RM R4, R4, R15, 12582913 ;  /* 0x4b40000104047423 */ /* 0x000fc8000000400f */
[C---:B------:R-:W-:Y:S01]  /*51d0*/  FADD R14, R4.reuse, -12583039 ;  /* 0xcb40007f040e7421 */ /* 0x040fe20000000000 */
[----:B------:R-:W-:-:S03]  /*51e0*/  SHF.L.U32 R4, R4, 0x17, RZ ;  /* 0x0000001704047819 */ /* 0x000fc600000006ff */
[----:B------:R-:W-:-:S04]  /*51f0*/  FFMA R14, R3, 1.4426950216293334961, -R14 ;  /* 0x3fb8aa3b030e7823 */ /* 0x000fc8000000080e */
[----:B------:R-:W-:-:S04]  /*5200*/  FFMA R14, R3, 1.925963033500011079e-08, R14 ;  /* 0x32a57060030e7823 */ /* 0x000fc8000000000e */
        /* <DEDUP_REMOVED lines=9> */
[----:B------:R-:W-:Y:S01]  /*52a0*/  IMAD.MOV.U32 R3, RZ, RZ, R20 ;  /* 0x000000ffff037224 */ /* 0x000fe200078e0014 */
[----:B------:R-:W-:-:S07]  /*52b0*/  MOV R14, 0x52d0 ;  /* 0x000052d0000e7802 */ /* 0x000fce0000000f00 */
[----:B-----5:R-:W-:Y:S05]  /*52c0*/  CALL.REL.NOINC `($__internal_5_$__cuda_sm20_rcp_rn_f32_slowpath) ;  /* 0x0000004c00487944 */ /* 0x020fea0003c00000 */
[----:B------:R-:W-:Y:S01]  /*52d0*/  MOV R15, R3 ;  /* 0x00000003000f7202 */ /* 0x000fe20000000f00 */
[----:B------:R-:W-:Y:S06]  /*52e0*/  BRA `(.L_x_2200) ;  /* 0x0000000000107947 */ /* 0x000fec0003800000 */
.L_x_2199:
[----:B------:R-:W0:Y:S02]  /*52f0*/  MUFU.RCP R15, R20 ;  /* 0x00000014000f7308 */ /* 0x000e240000001000 */
[----:B0-----:R-:W-:-:S04]  /*5300*/  FFMA R3, R20, R15, -1 ;  /* 0xbf80000014037423 */ /* 0x001fc8000000000f */
[----:B------:R-:W-:-:S04]  /*5310*/  FADD.FTZ R4, -R3, -RZ ;  /* 0x800000ff03047221 */ /* 0x000fc80000010100 */
[----:B------:R-:W-:-:S07]  /*5320*/  FFMA R15, R15, R4, R15 ;  /* 0x000000040f0f7223 */ /* 0x000fce000000000f */
.L_x_2200:
[----:B------:R-:W-:Y:S05]  /*5330*/  BSYNC.RECONVERGENT B0 ;  /* 0x0000000000007941 */ /* 0x000fea0003800200 */
.L_x_2198:
[----:B------:R-:W0:Y:S01]  /*5340*/  LDCU UR4, c[0x0][0x3a8] ;  /* 0x00007500ff0477ac */ /* 0x000e220008000800 */
[----:B------:R-:W-:Y:S01]  /*5350*/  HFMA2 R4, -RZ, RZ, 1.75, 0 ;  /* 0x3f000000ff047431 */ /* 0x000fe200000001ff */
[----:B------:R-:W-:Y:S01]  /*5360*/  MOV R17, 0x437c0000 ;  /* 0x437c000000117802 */ /* 0x000fe20000000f00 */
[----:B------:R-:W-:Y:S01]  /*5370*/  FADD R24, R20, -R15 ;  /* 0x8000000f14187221 */ /* 0x000fe20000000000 */
[----:B------:R-:W-:Y:S03]  /*5380*/  BSSY.RECONVERGENT B3, `(.L_x_2201) ;  /* 0x0000017000037945 */ /* 0x000fe60003800200 */
[----:B------:R-:W1:Y:S01]  /*5390*/  MUFU.RCP R22, R24 ;  /* 0x0000001800167308 */ /* 0x000e620000001000 */
[----:B0-----:R-:W-:-:S04]  /*53a0*/  FMUL R3, R16, UR4 ;  /* 0x0000000410037c20 */ /* 0x001fc80008400000 */
[----:B------:R-:W-:Y:S01]  /*53b0*/  FFMA.SAT R4, R3, 0.0057249800302088260651, R4 ;  /* 0x3bbb989d03047823 */ /* 0x000fe20000002004 */
[----:B-1----:R-:W-:-:S03]  /*53c0*/  FFMA R23, -R24, R22, 1 ;  /* 0x3f80000018177423 */ /* 0x002fc60000000116 */
[----:B------:R-:W-:Y:S01]  /*53d0*/  FFMA.RM R4, R4, R17, 12582913 ;  /* 0x4b40000104047423 */ /* 0x000fe20000004011 */
[----:B------:R-:W-:-:S03]  /*53e0*/  FFMA R22, R22, R23, R22 ;  /* 0x0000001716167223 */ /* 0x000fc60000000016 */
[C---:B------:R-:W-:Y:S01]  /*53f0*/  FADD R14, R4.reuse, -12583039 ;  /* 0xcb40007f040e7421 */ /* 0x040fe20000000000 */
[----:B------:R-:W-:-:S03]  /*5400*/  IMAD.SHL.U32 R4, R4, 0x800000, RZ ;  /* 0x0080000004047824 */ /* 0x000fc600078e00ff */
[----:B------:R-:W-:-:S04]  /*5410*/  FFMA R14, R3, 1.4426950216293334961, -R14 ;  /* 0x3fb8aa3b030e7823 */ /* 0x000fc8000000080e */
[----:B------:R-:W-:Y:S01]  /*5420*/  FFMA R17, R3, 1.925963033500011079e-08, R14 ;  /* 0x32a5706003117823 */ /* 0x000fe2000000000e */
[----:B------:R-:W-:-:S03]  /*5430*/  FMUL R14, R16, -UR4 ;  /* 0x80000004100e7c20 */ /* 0x000fc60008400000 */
        /* <DEDUP_REMOVED lines=9> */
[----:B-----5:R-:W-:Y:S05]  /*54d0*/  CALL.REL.NOINC `($__internal_7_$__cuda_sm3x_div_rn_noftz_f32_slowpath) ;  /* 0x0000004c00f47944 */ /* 0x020fea0003c00000 */
[----:B------:R-:W-:-:S07]  /*54e0*/  MOV R16, R4 ;  /* 0x0000000400107202 */ /* 0x000fce0000000f00 */
.L_x_2202:
[----:B------:R-:W-:Y:S05]  /*54f0*/  BSYNC.RECONVERGENT B3 ;  /* 0x0000000000037941 */ /* 0x000fea0003800200 */
.L_x_2201:
[C---:B------:R-:W-:Y:S02]  /*5500*/  FSETP.GE.AND P0, PT, R16.reuse, 1, PT ;  /* 0x3f8000001000780b */ /* 0x040fe40003f06000 */
[C---:B------:R-:W-:Y:S02]  /*5510*/  FSETP.NE.AND P1, PT, |R16|.reuse, +INF , PT ;  /* 0x7f8000001000780b */ /* 0x040fe40003f25200 */
[----:B------:R-:W-:-:S13]  /*5520*/  FSETP.GTU.AND P0, PT, R16, RZ, !P0 ;  /* 0x000000ff1000720b */ /* 0x000fda000470c000 */
[----:B------:R-:W-:Y:S05]  /*5530*/  @P0 BRA P1, `(.L_x_2203) ;  /* 0x0000000000180947 */ /* 0x000fea0000800000 */
[----:B-----5:R-:W-:-:S13]  /*5540*/  ISETP.NE.AND P0, PT, R8, RZ, PT ;  /* 0x000000ff0800720c */ /* 0x020fda0003f05270 */
[C-C-:B------:R-:W-:Y:S01]  /*5550*/  @P0 FADD R20, -R7.reuse, R18.reuse ;  /* 0x0000001207140221 */ /* 0x140fe20000000100 */
[----:B------:R-:W-:-:S04]  /*5560*/  @!P0 FADD R18, R7, -R18 ;  /* 0x8000001207128221 */ /* 0x000fc80000000000 */
[----:B------:R-:W-:Y:S02]  /*5570*/  @P0 FMNMX R20, RZ, R20, !PT ;  /* 0x00000014ff140209 */ /* 0x000fe40007800000 */
[----:B------:R-:W-:Y:S01]  /*5580*/  @!P0 FMNMX R20, RZ, R18, !PT ;  /* 0x00000012ff148209 */ /* 0x000fe20007800000 */
[----:B------:R-:W-:Y:S06]  /*5590*/  BRA `(.L_x_2193) ;  /* 0x0000002000187947 */ /* 0x000fec0003800000 */
.L_x_2203:
        /* <DEDUP_REMOVED lines=8> */
[----:B------:R-:W-:Y:S01]  /*5620*/  FSETP.NEU.AND P0, PT, R15, 1, PT ;  /* 0x3f8000000f00780b */ /* 0x000fe20003f0d000 */
[----:B------:R-:W-:-:S03]  /*5630*/  IMAD.IADD R4, R4, 0x1, -R17 ;  /* 0x0000000104047824 */ /* 0x000fc600078e0a11 */
[----:B------:R-:W-:Y:S01]  /*5640*/  ISETP.EQ.OR P0, PT, R19, RZ, !P0 ;  /* 0x000000ff1300720c */ /* 0x000fe20004702670 */
[C---:B------:R-:W-:Y:S01]  /*5650*/  FADD R23, R4.reuse, 1 ;  /* 0x3f80000004177421 */ /* 0x040fe20000000000 */
[----:B------:R-:W-:Y:S01]  /*5660*/  FADD R22, R4, -1 ;  /* 0xbf80000004167421 */ /* 0x000fe20000000000 */
[----:B------:R-:W-:Y:S01]  /*5670*/  I2FP.F32.S32 R4, R17 ;  /* 0x0000001100047245 */ /* 0x000fe20000201400 */
[----:B------:R-:W-:Y:S02]  /*5680*/  HFMA2 R17, -RZ, RZ, 0.771484375, 0.21533203125 ;  /* 0x3a2c32e4ff117431 */ /* 0x000fe400000001ff */
        /* <DEDUP_REMOVED lines=15> */
[----:B------:R-:W-:Y:S02]  /*5780*/  MOV R23, 0x3f800000 ;  /* 0x3f80000000177802 */ /* 0x000fe40000000f00 */
        /* <DEDUP_REMOVED lines=15> */
[----:B------:R-:W-:Y:S01]  /*5880*/  HFMA2 R27, -RZ, RZ, 0.64013671875, -15.109375 ;  /* 0x391fcb8eff1b7431 */ /* 0x000fe200000001ff */
[----:B------:R-:W-:Y:S02]  /*5890*/  FSETP.NEU.AND P3, PT, R15, RZ, PT ;  /* 0x000000ff0f00720b */ /* 0x000fe40003f6d000 */
        /* <DEDUP_REMOVED lines=11> */
[----:B------:R-:W-:Y:S02]  /*5950*/  FFMA R25, R24, R27, 0.0013391353422775864601 ;  /* 0x3aaf85ed18197423 */ /* 0x000fe4000000001b */
[----:B-1----:R-:W-:Y:S02]  /*5960*/  IMAD R26, R26, 0x800000, -R23 ;  /* 0x008000001a1a7824 */ /* 0x002fe400078e0a17 */
        /* <DEDUP_REMOVED lines=19> */
.L_x_2205:
[----:B------:R-:W-:Y:S05]  /*5aa0*/  BSYNC.RECONVERGENT B0 ;  /* 0x0000000000007941 */ /* 0x000fea0003800200 */
.L_x_2204:
[----:B------:R-:W-:Y:S01]  /*5ab0*/  ISETP.GE.AND P0, PT, R19, RZ, PT ;  /* 0x000000ff1300720c */ /* 0x000fe20003f06270 */
[----:B------:R-:W-:-:S12]  /*5ac0*/  BSSY.RECONVERGENT B0, `(.L_x_2206) ;  /* 0x00000a2000007945 */ /* 0x000fd80003800200 */
[----:B------:R-:W-:Y:S05]  /*5ad0*/  @!P0 BRA `(.L_x_2207) ;  /* 0x0000000800808947 */ /* 0x000fea0003800000 */
[C---:B------:R-:W-:Y:S01]  /*5ae0*/  FMUL R21, |R20|.reuse, 16777216 ;  /* 0x4b80000014157820 */ /* 0x040fe20000400200 */
[----:B------:R-:W-:Y:S01]  /*5af0*/  FSETP.GEU.AND P0, PT, |R20|, 1.175494350822287508e-38, PT ;  /* 0x008000001400780b */ /* 0x000fe20003f0e200 */
[----:B------:R-:W-:-:S03]  /*5b00*/  FMUL R23, R23, R18 ;  /* 0x0000001217177220 */ /* 0x000fc60000400000 */
[----:B------:R-:W-:-:S04]  /*5b10*/  FSEL R21, R21, |R20|, !P0 ;  /* 0x4000001415157208 */ /* 0x000fc80004000000 */
[----:B------:R-:W-:-:S04]  /*5b20*/  IADD3 R22, PT, PT, R21, -0x3f3504f3, RZ ;  /* 0xc0cafb0d15167810 */ /* 0x000fc80007ffe0ff */
        /* <DEDUP_REMOVED lines=30> */
[----:B------:R-:W-:Y:S01]  /*5d10*/  FADD R22, R20, R20 ;  /* 0x0000001414167221 */ /* 0x000fe20000000000 */
[----:B------:R-:W-:Y:S02]  /*5d20*/  IMAD.MOV.U32 R26, RZ, RZ, RZ ;  /* 0x000000ffff1a7224 */ /* 0x000fe400078e00ff */
[----:B------:R-:W-:-:S04]  /*5d30*/  FADD R17, R28, R21 ;  /* 0x000000151c117221 */ /* 0x000fc80000000000 */
[----:B------:R-:W-:-:S04]  /*5d40*/  FADD R28, -R28, R17 ;  /* 0x000000111c1c7221 */ /* 0x000fc80000000100 */
[----:B------:R-:W-:-:S07]  /*5d50*/  FADD R21, R21, -R28 ;  /* 0x8000001c15157221 */ /* 0x000fce0000000000 */
.L_x_2215:
[----:B------:R-:W-:Y:S01]  /*5d60*/  ISETP.GE.AND P1, PT, R2, 0x1, PT ;  /* 0x000000010200780c */ /* 0x000fe20003f26270 */
[----:B------:R-:W-:Y:S01]  /*5d70*/  BSSY.RECONVERGENT B1, `(.L_x_2208) ;  /* 0x000006b000017945 */ /* 0x000fe20003800200 */
[----:B0-----:R-:W-:-:S11]  /*5d80*/  MOV R28, R23 ;  /* 0x00000017001c7202 */ /* 0x001fd60000000f00 */
[----:B------:R-:W-:Y:S05]  /*5d90*/  @!P1 BRA `(.L_x_2209) ;  /* 0x0000000400a09947 */ /* 0x000fea0003800000 */
[----:B------:R-:W-:Y:S01]  /*5da0*/  HFMA2 R25, -RZ, RZ, 0, 0 ;  /* 0x00000000ff197431 */ /* 0x000fe200000001ff */
[----:B------:R-:W-:-:S07]  /*5db0*/  MOV R28, R23 ;  /* 0x00000017001c7202 */ /* 0x000fce0000000f00 */
.L_x_2214:
[----:B------:R-:W-:-:S05]  /*5dc0*/  IMAD R32, R25, 0x4, R1 ;  /* 0x0000000419207824 */ /* 0x000fca00078e0201 */
[----:B------:R-:W2:Y:S04]  /*5dd0*/  LDL R29, [R32+0x890] ;  /* 0x00089000201d7983 */ /* 0x000ea80000100800 */
[----:B-----5:R0:W5:Y:S01]  /*5de0*/  LDL R27, [R32+0x810] ;  /* 0x00081000201b7983 */ /* 0x0201620000100800 */
[----:B------:R-:W-:Y:S01]  /*5df0*/  IADD3 R25, PT, PT, R25, 0x1, RZ ;  /* 0x0000000119197810 */ /* 0x000fe20007ffe0ff */
[----:B------:R-:W-:Y:S01]  /*5e00*/  BSSY.RECONVERGENT B3, `(.L_x_2210) ;  /* 0x000002f000037945 */ /* 0x000fe20003800200 */
[----:B------:R-:W-:Y:S02]  /*5e10*/  MOV R34, 0x3f800000 ;  /* 0x3f80000000227802 */ /* 0x000fe40000000f00 */
        /* <DEDUP_REMOVED lines=12> */
[----:B------:R-:W-:Y:S01]  /*5ee0*/  IMAD.MOV.U32 R38, RZ, RZ, 0x391fcb8e ;  /* 0x391fcb8eff267424 */ /* 0x000fe200078e00ff */
        /* <DEDUP_REMOVED lines=19> */
[----:B-1----:R-:W-:-:S03]  /*6020*/  LEA R36, R36, -R33, 0x17 ;  /* 0x8000002124247211 */ /* 0x002fc600078eb8ff */
        /* <DEDUP_REMOVED lines=12> */
.L_x_2211:
[----:B------:R-:W-:Y:S05]  /*60f0*/  BSYNC.RECONVERGENT B3 ;  /* 0x0000000000037941 */ /* 0x000fea0003800200 */
.L_x_2210:
[----:B------:R-:W-:Y:S01]  /*6100*/  IADD3 R31, PT, PT, R19, -R26, RZ ;  /* 0x8000001a131f7210 */ /* 0x000fe20007ffe0ff */
[----:B------:R-:W-:Y:S01]  /*6110*/  BSSY.RECONVERGENT B3, `(.L_x_2212) ;  /* 0x000002d000037945 */ /* 0x000fe20003800200 */
[----:B-----5:R-:W-:Y:S02]  /*6120*/  FMUL R27, R27, R34 ;  /* 0x000000221b1b7220 */ /* 0x020fe40000400000 */
[----:B------:R-:W-:Y:S01]  /*6130*/  IADD3 R29, PT, PT, R31, R30, -R29 ;  /* 0x0000001e1f1d7210 */ /* 0x000fe20007ffe81d */
[----:B------:R-:W-:-:S03]  /*6140*/  IMAD.MOV.U32 R31, RZ, RZ, 0x3f800000 ;  /* 0x3f800000ff1f7424 */ /* 0x000fc600078e00ff */
        /* <DEDUP_REMOVED lines=41> */
.L_x_2213:
[----:B------:R-:W-:Y:S05]  /*63e0*/  BSYNC.RECONVERGENT B3 ;  /* 0x0000000000037941 */ /* 0x000fea0003800200 */
.L_x_2212:
[----:B------:R-:W-:-:S05]  /*63f0*/  FFMA R27, -R27, R31, R28 ;  /* 0x0000001f1b1b7223 */ /* 0x000fca000000011c */
[----:B------:R-:W-:Y:S01]  /*6400*/  FMNMX.NAN R28, R27, 9.9999999392252902908e-09, !PT ;  /* 0x322bcc771b1c7809 */ /* 0x000fe20007820000 */
[----:B------:R-:W-:Y:S06]  /*6410*/  @P2 BRA `(.L_x_2214) ;  /* 0xfffffff800682947 */ /* 0x000fec000383ffff */
.L_x_2209:
[----:B------:R-:W-:Y:S05]  /*6420*/  BSYNC.RECONVERGENT B1 ;  /* 0x0000000000017941 */ /* 0x000fea0003800200 */
.L_x_2208:
[----:B-----5:R-:W-:Y:S01]  /*6430*/  ISETP.NE.AND P1, PT, R8, RZ, PT ;  /* 0x000000ff0800720c */ /* 0x020fe20003f25270 */
[----:B------:R-:W-:Y:S01]  /*6440*/  FADD R25, -R7, R28 ;  /* 0x0000001c07197221 */ /* 0x000fe20000000100 */
[----:B------:R-:W-:-:S04]  /*6450*/  FMUL R30, R20, R20 ;  /* 0x00000014141e7220 */ /* 0x000fc80000400000 */
[----:B------:R-:W-:-:S07]  /*6460*/  FMUL R23, R30, R23 ;  /* 0x000000171e177220 */ /* 0x000fce0000400000 */
[----:B------:R-:W-:Y:S01]  /*6470*/  @!P1 FADD R25, R7, -R28 ;  /* 0x8000001c07199221 */ /* 0x000fe20000000000 */
[C---:B------:R-:W-:Y:S01]  /*6480*/  IMAD R28, R26.reuse, 0x4, R1 ;  /* 0x000000041a1c7824 */ /* 0x040fe200078e0201 */
[----:B------:R-:W-:Y:S02]  /*6490*/  ISETP.NE.AND P1, PT, R19, R26, PT ;  /* 0x0000001a1300720c */ /* 0x000fe40003f25270 */
[----:B------:R-:W-:Y:S02]  /*64a0*/  IADD3 R26, PT, PT, R26, 0x1, RZ ;  /* 0x000000011a1a7810 */ /* 0x000fe40007ffe0ff */
[----:B------:R-:W-:-:S05]  /*64b0*/  FMNMX R25, RZ, R25, !PT ;  /* 0x00000019ff197209 */ /* 0x000fca0007800000 */
[----:B------:R0:W-:Y:S04]  /*64c0*/  STL [R28], R25 ;  /* 0x000000191c007387 */ /* 0x0001e80000100800 */
[----:B------:R-:W-:Y:S05]  /*64d0*/  @P1 BRA `(.L_x_2215) ;  /* 0xfffffff800201947 */ /* 0x000fea000383ffff */
.L_x_2207:
[----:B------:R-:W-:Y:S05]  /*64e0*/  BSYNC.RECONVERGENT B0 ;  /* 0x0000000000007941 */ /* 0x000fea0003800200 */
.L_x_2206:
[----:B------:R-:W-:Y:S01]  /*64f0*/  ISETP.GE.AND P0, PT, R19, 0x1, PT ;  /* 0x000000011300780c */ /* 0x000fe20003f06270 */
[----:B------:R-:W-:-:S12]  /*6500*/  BSSY.RECONVERGENT B0, `(.L_x_2216) ;  /* 0x000010e000007945 */ /* 0x000fd80003800200 */
[----:B------:R-:W-:Y:S05]  /*6510*/  @!P0 BRA `(.L_x_2217) ;  /* 0x0000001000308947 */ /* 0x000fea0003800000 */
[C---:B------:R-:W-:Y:S01]  /*6520*/  FMUL R17, |R20|.reuse, 16777216 ;  /* 0x4b80000014117820 */ /* 0x040fe20000400200 */
[----:B------:R-:W-:-:S04]  /*6530*/  FSETP.GEU.AND P0, PT, |R20|, 1.175494350822287508e-38, PT ;  /* 0x008000001400780b */ /* 0x000fc80003f0e200 */
[----:B------:R-:W-:Y:S02]  /*6540*/  FSEL R17, R17, |R20|, !P0 ;  /* 0x4000001411117208 */ /* 0x000fe40004000000 */
[----:B------:R-:W-:Y:S02]  /*6550*/  FSEL R22, RZ, -24, P0 ;  /* 0xc1c00000ff167808 */ /* 0x000fe40000000000 */
[----:B------:R-:W-:Y:S02]  /*6560*/  IADD3 R21, PT, PT, R17, -0x3f3504f3, RZ ;  /* 0xc0cafb0d11157810 */ /* 0x000fe40007ffe0ff */
[----:B------:R-:W-:Y:S02]  /*6570*/  FSETP.NEU.AND P0, PT, |R15|, +INF , PT ;  /* 0x7f8000000f00780b */ /* 0x000fe40003f0d200 */
[----:B------:R-:W-:Y:S01]  /*6580*/  LOP3.LUT R24, R21, 0xff800000, RZ, 0xc0, !PT ;  /* 0xff80000015187812 */ /* 0x000fe200078ec0ff */
[----:B------:R-:W-:Y:S01]  /*6590*/  IMAD.MOV.U32 R21, RZ, RZ, 0x3bbb989d ;  /* 0x3bbb989dff157424 */ /* 0x000fe200078e00ff */
[----:B------:R-:W-:-:S02]  /*65a0*/  FSETP.EQ.OR P0, PT, R15, RZ, !P0 ;  /* 0x000000ff0f00720b */ /* 0x000fc40004702400 */
[-C--:B------:R-:W-:Y:S02]  /*65b0*/  IADD3 R17, PT, PT, R17, -R24.reuse, RZ ;  /* 0x8000001811117210 */ /* 0x080fe40007ffe0ff */
[----:B------:R-:W-:-:S03]  /*65c0*/  I2FP.F32.S32 R23, R24 ;  /* 0x0000001800177245 */ /* 0x000fc60000201400 */
[C---:B0-----:R-:W-:Y:S01]  /*65d0*/  FADD R25, R17.reuse, 1 ;  /* 0x3f80000011197421 */ /* 0x041fe20000000000 */
[----:B------:R-:W-:Y:S01]  /*65e0*/  FADD R26, R17, -1 ;  /* 0xbf800000111a7421 */ /* 0x000fe20000000000 */
[----:B------:R-:W-:Y:S01]  /*65f0*/  FFMA R24, R23, 1.1920928955078125e-07, R22 ;  /* 0x3400000017187823 */ /* 0x000fe20000000016 */
[----:B------:R-:W-:Y:S02]  /*6600*/  MOV R23, 0x437c0000 ;  /* 0x437c000000177802 */ /* 0x000fe40000000f00 */
[----:B------:R-:W-:Y:S01]  /*6610*/  FADD R28, R26, R26 ;  /* 0x0000001a1a1c7221 */ /* 0x000fe20000000000 */
[----:B------:R-:W0:Y:S03]  /*6620*/  MUFU.RCP R25, R25 ;  /* 0x0000001900197308 */ /* 0x000e260000001000 */
[----:B0-----:R-:W-:Y:S01]  /*6630*/  FMUL R17, R25, R28 ;  /* 0x0000001c19117220 */ /* 0x001fe20000400000 */
[----:B------:R-:W-:-:S03]  /*6640*/  HFMA2 R28, -RZ, RZ, 0.771484375, 0.21533203125 ;  /* 0x3a2c32e4ff1c7431 */ /* 0x000fc600000001ff */
[----:B------:R-:W-:Y:S01]  /*6650*/  FADD R22, R26, -R17 ;  /* 0x800000111a167221 */ /* 0x000fe20000000000 */
[----:B------:R-:W-:-:S03]  /*6660*/  FMUL R27, R17, R17 ;  /* 0x00000011111b7220 */ /* 0x000fc60000400000 */
[----:B------:R-:W-:Y:S01]  /*6670*/  FADD R29, R22, R22 ;  /* 0x00000016161d7221 */ /* 0x000fe20000000000 */
[----:B------:R-:W-:Y:S01]  /*6680*/  FFMA.SAT R22, R14, R21, 0.5 ;  /* 0x3f0000000e167423 */ /* 0x000fe20000002015 */
[----:B------:R-:W-:Y:S01]  /*6690*/  FFMA R21, R17, 1.4426950216293334961, R24 ;  /* 0x3fb8aa3b11157823 */ /* 0x000fe20000000018 */
[C---:B------:R-:W-:Y:S01]  /*66a0*/  FFMA R28, R27.reuse, R28, 0.0032181653659790754318 ;  /* 0x3b52e7db1b1c7423 */ /* 0x040fe2000000001c */
[----:B------:R-:W-:Y:S01]  /*66b0*/  FFMA R26, R26, -R17, R29 ;  /* 0x800000111a1a7223 */ /* 0x000fe2000000001d */
[----:B------:R-:W-:Y:S01]  /*66c0*/  FFMA.RM R22, R22, R23, 12582913 ;  /* 0x4b40000116167423 */ /* 0x000fe20000004017 */
[----:B------:R-:W-:Y:S01]  /*66d0*/  FADD R24, R24, -R21 ;  /* 0x8000001518187221 */ /* 0x000fe20000000000 */
[----:B------:R-:W-:Y:S01]  /*66e0*/  FFMA R28, R27, R28, 0.018033718690276145935 ;  /* 0x3c93bb731b1c7423 */ /* 0x000fe2000000001c */
[----:B------:R-:W-:Y:S01]  /*66f0*/  FMUL R26, R25, R26 ;  /* 0x0000001a191a7220 */ /* 0x000fe20000400000 */
[----:B------:R-:W-:Y:S01]  /*6700*/  FADD R23, R22, -12583039 ;  /* 0xcb40007f16177421 */ /* 0x000fe20000000000 */
[----:B------:R-:W-:Y:S01]  /*6710*/  FFMA R25, R17, 1.4426950216293334961, R24 ;  /* 0x3fb8aa3b11197823 */ /* 0x000fe20000000018 */
[----:B------:R-:W-:-:S02]  /*6720*/  FFMA R28, R27, R28, 0.12022458761930465698 ;  /* 0x3df6384f1b1c7423 */ /* 0x000fc4000000001c */
[----:B------:R-:W-:Y:S01]  /*6730*/  FFMA R23, R14, 1.4426950216293334961, -R23 ;  /* 0x3fb8aa3b0e177823 */ /* 0x000fe20000000817 */
[----:B------:R-:W-:Y:S01]  /*6740*/  FFMA R24, R26, 1.4426950216293334961, R25 ;  /* 0x3fb8aa3b1a187823 */ /* 0x000fe20000000019 */
[----:B------:R-:W-:Y:S02]  /*6750*/  FMUL R28, R27, R28 ;  /* 0x0000001c1b1c7220 */ /* 0x000fe40000400000 */
[----:B------:R-:W-:Y:S01]  /*6760*/  FFMA R23, R14, 1.925963033500011079e-08, R23 ;  /* 0x32a570600e177823 */ /* 0x000fe20000000017 */
[----:B------:R-:W-:Y:S01]  /*6770*/  FFMA R25, R17, 1.9251366722983220825e-08, R24 ;  /* 0x32a55e3411197823 */ /* 0x000fe20000000018 */
[----:B------:R-:W-:Y:S01]  /*6780*/  FMUL R14, R28, 3 ;  /* 0x404000001c0e7820 */ /* 0x000fe20000400000 */
[----:B------:R-:W-:-:S03]  /*6790*/  SHF.L.U32 R24, R22, 0x17, RZ ;  /* 0x0000001716187819 */ /* 0x000fc600000006ff */
        /* <DEDUP_REMOVED lines=10> */
.L_x_2233:
[----:B------:R-:W-:Y:S01]  /*6840*/  BSSY.RECONVERGENT B1, `(.L_x_2218) ;  /* 0x00000d6000017945 */ /* 0x000fe20003800200 */
[----:B0-----:R-:W-:-:S07]  /*6850*/  IMAD.MOV.U32 R26, RZ, RZ, RZ ;  /* 0x000000ffff1a7224 */ /* 0x001fce00078e00ff */
.L_x_2232:
[----:B------:R-:W-:Y:S01]  /*6860*/  FSETP.NEU.AND P2, PT, R20, 1, PT ;  /* 0x3f8000001400780b */ /* 0x000fe20003f4d000 */
[----:B------:R-:W-:Y:S01]  /*6870*/  BSSY.RECONVERGENT B3, `(.L_x_2219) ;  /* 0x0000029000037945 */ /* 0x000fe20003800200 */
[----:B0-----:R-:W-:Y:S02]  /*6880*/  LOP3.LUT R28, RZ, R26, RZ, 0x33, !PT ;  /* 0x0000001aff1c7212 */ /* 0x001fe400078e33ff */
[----:B------:R-:W-:Y:S02]  /*6890*/  ISETP.EQ.OR P1, PT, R26, RZ, !P2 ;  /* 0x000000ff1a00720c */ /* 0x000fe40005722670 */
[----:B------:R-:W-:-:S11]  /*68a0*/  MOV R27, 0x3f800000 ;  /* 0x3f800000001b7802 */ /* 0x000fd60000000f00 */
        /* <DEDUP_REMOVED lines=8> */
[----:B------:R-:W-:Y:S02]  /*6930*/  HFMA2 R34, -RZ, RZ, 0.64013671875, -15.109375 ;  /* 0x391fcb8eff227431 */ /* 0x000fe400000001ff */
        /* <DEDUP_REMOVED lines=15> */
[----:B------:R-:W-:-:S03]  /*6a30*/  FSEL R27, RZ, +INF , !P1 ;  /* 0x7f800000ff1b7808 */ /* 0x000fc60004800000 */
[----:B------:R-:W-:Y:S01]  /*6a40*/  FFMA R32, R29, R32, 0.055503588169813156128 ;  /* 0x3d6357bb1d207423 */ /* 0x000fe20000000020 */
[----:B0-----:R-:W-:-:S03]  /*6a50*/  @!P4 FADD R36, R33, R33 ;  /* 0x000000212124c221 */ /* 0x001fc60000000000 */
[----:B------:R-:W-:Y:S01]  /*6a60*/  FFMA R32, R29, R32, 0.24022644758224487305 ;  /* 0x3e75fdec1d207423 */ /* 0x000fe20000000020 */
[----:B------:R-:W-:-:S03]  /*6a70*/  @!P4 FADD R36, R25, -R36 ;  /* 0x800000241924c221 */ /* 0x000fc60000000000 */
[C---:B------:R-:W-:Y:S01]  /*6a80*/  FFMA R34, R29.reuse, R32, 0.69314718246459960938 ;  /* 0x3f3172181d227423 */ /* 0x040fe20000000020 */
[----:B------:R-:W-:Y:S02]  /*6a90*/  IADD3 R32, PT, PT, R30, 0x7f000000, RZ ;  /* 0x7f0000001e207810 */ /* 0x000fe40007ffe0ff */
[----:B------:R-:W-:Y:S01]  /*6aa0*/  @!P4 FSETP.NEU.AND P1, PT, |R36|, 1, PT ;  /* 0x3f8000002400c80b */ /* 0x000fe20003f2d200 */
[----:B------:R-:W-:Y:S01]  /*6ab0*/  FFMA R29, R29, R34, 1 ;  /* 0x3f8000001d1d7423 */ /* 0x000fe20000000022 */
[----:B------:R-:W-:-:S03]  /*6ac0*/  @!P4 LOP3.LUT R30, R23, 0x7fffffff, RZ, 0xc0, !PT ;  /* 0x7fffffff171ec812 */ /* 0x000fc600078ec0ff */
[----:B------:R-:W-:-:S04]  /*6ad0*/  FMUL R32, R32, R29 ;  /* 0x0000001d20207220 */ /* 0x000fc80000400000 */
[----:B------:R-:W-:Y:S01]  /*6ae0*/  @!P3 FMUL R27, R31, R32 ;  /* 0x000000201f1bb220 */ /* 0x000fe20000400000 */
[----:B------:R-:W-:-:S07]  /*6af0*/  @!P4 FSEL R27, R30, R23, P1 ;  /* 0x000000171e1bc208 */ /* 0x000fce0000800000 */
.L_x_2220:
[----:B------:R-:W-:Y:S05]  /*6b00*/  BSYNC.RECONVERGENT B3 ;  /* 0x0000000000037941 */ /* 0x000fea0003800200 */
.L_x_2219:
[----:B------:R-:W-:Y:S01]  /*6b10*/  FSETP.NEU.AND P3, PT, R15, 1, PT ;  /* 0x3f8000000f00780b */ /* 0x000fe20003f6d000 */
[----:B------:R-:W-:Y:S01]  /*6b20*/  BSSY.RECONVERGENT B3, `(.L_x_2221) ;  /* 0x000002a000037945 */ /* 0x000fe20003800200 */
[----:B------:R-:W-:Y:S02]  /*6b30*/  IADD3 R28, PT, PT, R28, R19, RZ ;  /* 0x000000131c1c7210 */ /* 0x000fe40007ffe0ff */
        /* <DEDUP_REMOVED lines=40> */
.L_x_2222:
[----:B------:R-:W-:Y:S05]  /*6dc0*/  BSYNC.RECONVERGENT B3 ;  /* 0x0000000000037941 */ /* 0x000fea0003800200 */
.L_x_2221:
[----:B------:R-:W-:Y:S01]  /*6dd0*/  ISETP.GE.AND P1, PT, R2, 0x1, PT ;  /* 0x000000010200780c */ /* 0x000fe20003f26270 */
[----:B------:R-:W-:Y:S01]  /*6de0*/  FMUL R30, R27, R18 ;  /* 0x000000121b1e7220 */ /* 0x000fe20000400000 */
[----:B------:R-:W-:Y:S03]  /*6df0*/  BSSY.RECONVERGENT B3, `(.L_x_2223) ;  /* 0x000006b000037945 */ /* 0x000fe60003800200 */
[----:B------:R-:W-:-:S08]  /*6e00*/  FMUL R30, R30, R25 ;  /* 0x000000191e1e7220 */ /* 0x000fd00000400000 */
[----:B------:R-:W-:Y:S05]  /*6e10*/  @!P1 BRA `(.L_x_2224) ;  /* 0x0000000400a09947 */ /* 0x000fea0003800000 */
[----:B------:R-:W-:-:S07]  /*6e20*/  MOV R25, RZ ;  /* 0x000000ff00197202 */ /* 0x000fce0000000f00 */
.L_x_2231:
        /* <DEDUP_REMOVED lines=9> */
[----:B------:R-:W-:Y:S02]  /*6ec0*/  HFMA2 R34, -RZ, RZ, 1.875, 0 ;  /* 0x3f800000ff227431 */ /* 0x000fe400000001ff */
        /* <DEDUP_REMOVED lines=42> */
.L_x_2228:
[----:B------:R-:W-:Y:S05]  /*7170*/  BSYNC.RECONVERGENT B5 ;  /* 0x0000000000057941 */ /* 0x000fea0003800200 */
.L_x_2227:
        /* <DEDUP_REMOVED lines=43> */
.L_x_2230:
[----:B------:R-:W-:Y:S05]  /*7430*/  BSYNC.RECONVERGENT B5 ;  /* 0x0000000000057941 */ /* 0x000fea0003800200 */
.L_x_2229:
[----:B------:R-:W-:-:S05]  /*7440*/  FFMA R29, -R29, R31, R30 ;  /* 0x0000001f1d1d7223 */ /* 0x000fca000000011e */
[----:B------:R-:W-:-:S07]  /*7450*/  FMNMX.NAN R30, R29, 9.9999999392252902908e-09, !PT ;  /* 0x322bcc771d1e7809 */ /* 0x000fce0007820000 */
.L_x_2226:
[----:B------:R-:W-:Y:S05]  /*7460*/  BSYNC.RECONVERGENT B4 ;  /* 0x0000000000047941 */ /* 0x000fea0003800200 */
.L_x_2225:
[----:B------:R-:W-:-:S04]  /*7470*/  IADD3 R25, PT, PT, R25, 0x1, RZ ;  /* 0x0000000119197810 */ /* 0x000fc80007ffe0ff */
[----:B------:R-:W-:-:S13]  /*7480*/  ISETP.NE.AND P1, PT, R25, R2, PT ;  /* 0x000000021900720c */ /* 0x000fda0003f25270 */
[----:B------:R-:W-:Y:S05]  /*7490*/  @P1 BRA `(.L_x_2231) ;  /* 0xfffffff800641947 */ /* 0x000fea000383ffff */
.L_x_2224:
[----:B------:R-:W-:Y:S05]  /*74a0*/  BSYNC.RECONVERGENT B3 ;  /* 0x0000000000037941 */ /* 0x000fea0003800200 */
.L_x_2223:
        /* <DEDUP_REMOVED lines=16> */
.L_x_2218:
[C---:B------:R-:W-:Y:S02]  /*75b0*/  ISETP.GE.AND P1, PT, R19.reuse, 0x2, PT ;  /* 0x000000021300780c */ /* 0x040fe40003f26270 */
[----:B------:R-:W-:-:S11]  /*75c0*/  IADD3 R19, PT, PT, R19, -0x1, RZ ;  /* 0xffffffff13137810 */ /* 0x000fd60007ffe0ff */
[----:B------:R-:W-:Y:S05]  /*75d0*/  @P1 BRA `(.L_x_2233) ;  /* 0xfffffff000981947 */ /* 0x000fea000383ffff */
.L_x_2217:
[----:B------:R-:W-:Y:S05]  /*75e0*/  BSYNC.RECONVERGENT B0 ;  /* 0x0000000000007941 */ /* 0x000fea0003800200 */
.L_x_2216:
[----:B------:R1:W5:Y:S02]  /*75f0*/  LDL R20, [R1] ;  /* 0x0000000001147983 */ /* 0x0003640000100800 */
.L_x_2193:
[----:B------:R-:W-:Y:S05]  /*7600*/  BSYNC.RECONVERGENT B2 ;  /* 0x0000000000027941 */ /* 0x000fea0003800200 */
.L_x_2191:
[----:B------:R-:W-:Y:S01]  /*7610*/  FSETP.GEU.AND P0, PT, R0, 0.10000000149011611938, PT ;  /* 0x3dcccccd0000780b */ /* 0x000fe20003f0e000 */
[----:B------:R-:W-:-:S12]  /*7620*/  BSSY.RECONVERGENT B2, `(.L_x_2234) ;  /* 0x0000016000027945 */ /* 0x000fd80003800200 */
[----:B------:R-:W-:-:S05]  /*7630*/  @!P0 I2FP.F32.S32 R3, R6 ;  /* 0x0000000600038245 */ /* 0x000fca0000201400 */
[----:B------:R-:W-:-:S04]  /*7640*/  @!P0 FMUL R3, R0, R3 ;  /* 0x0000000300038220 */ /* 0x000fc80000400000 */
[----:B------:R-:W-:-:S04]  /*7650*/  @!P0 FMUL R14, R3, 10 ;  /* 0x41200000030e8820 */ /* 0x000fc80000400000 */
        /* <DEDUP_REMOVED lines=16> */
[----:B01---5:R-:W-:Y:S05]  /*7760*/  CALL.REL.NOINC `($__internal_7_$__cuda_sm3x_div_rn_noftz_f32_slowpath) ;  /* 0x0000002c00507944 */ /* 0x023fea0003c00000 */
[----:B------:R-:W-:-:S07]  /*7770*/  IMAD.MOV.U32 R16, RZ, RZ, R4 ;  /* 0x000000ffff107224 */ /* 0x000fce00078e0004 */
.L_x_2235:
[----:B------:R-:W-:Y:S05]  /*7780*/  BSYNC.RECONVERGENT B2 ;  /* 0x0000000000027941 */ /* 0x000fea0003800200 */
.L_x_2234:
[C---:B------:R-:W-:Y:S01]  /*7790*/  FSETP.GT.AND P0, PT, R16.reuse, 0.0099999997764825820923, PT ;  /* 0x3c23d70a1000780b */ /* 0x040fe20003f04000 */
[----:B------:R-:W-:Y:S01]  /*77a0*/  BSSY.RECONVERGENT B2, `(.L_x_2236) ;  /* 0x000026c000027945 */ /* 0x000fe20003800200 */
[----:B------:R-:W-:Y:S02]  /*77b0*/  FSETP.GTU.AND P1, PT, R16, RZ, PT ;  /* 0x000000ff1000720b */ /* 0x000fe40003f2c000 */
[----:B------:R-:W-:-:S05]  /*77c0*/  FMNMX.NAN R0, R13, 9.9999999747524270788e-07, !PT ;  /* 0x358637bd0d007809 */ /* 0x000fca0007820000 */
[----:B------:R-:W-:-:S06]  /*77d0*/  FADD R22, R11, -R0 ;  /* 0x800000000b167221 */ /* 0x000fcc0000000000 */
[----:B------:R-:W-:Y:S05]  /*77e0*/  @!P0 BRA P1, `(.L_x_2237) ;  /* 0x0000000000188947 */ /* 0x000fea0000800000 */
[----:B-----5:R-:W-:-:S13]  /*77f0*/  ISETP.NE.AND P0, PT, R8, RZ, PT ;  /* 0x000000ff0800720c */ /* 0x020fda0003f05270 */
[C-C-:B------:R-:W-:Y:S01]  /*7800*/  @P0 FADD R2, -R7.reuse, R22.reuse ;  /* 0x0000001607020221 */ /* 0x140fe20000000100 */
[----:B------:R-:W-:-:S04]  /*7810*/  @!P0 FADD R7, R7, -R22 ;  /* 0x8000001607078221 */ /* 0x000fc80000000000 */
[----:B------:R-:W-:Y:S02]  /*7820*/  @P0 FMNMX R3, RZ, R2, !PT ;  /* 0x00000002ff030209 */ /* 0x000fe40007800000 */
[----:B------:R-:W-:Y:S01]  /*7830*/  @!P0 FMNMX R3, RZ, R7, !PT ;  /* 0x00000007ff038209 */ /* 0x000fe20007800000 */
[----:B------:R-:W-:Y:S06]  /*7840*/  BRA `(.L_x_2238) ;  /* 0x0000002400847947 */ /* 0x000fec0003800000 */
.L_x_2237:
        /* <DEDUP_REMOVED lines=8> */
.L_x_2239:
[----:B------:R-:W-:Y:S01]  /*78d0*/  IADD3 R3, PT, PT, R16, -0xd000000, RZ ;  /* 0xf300000010037810 */ /* 0x000fe20007ffe0ff */
[----:B------:R2:W3:Y:S01]  /*78e0*/  MUFU.RSQ R11, R16 ;  /* 0x00000010000b7308 */ /* 0x0004e20000001400 */
[----:B------:R-:W-:Y:S02]  /*78f0*/  BSSY.RECONVERGENT B0, `(.L_x_2240) ;  /* 0x000000b000007945 */ /* 0x000fe40003800200 */
[----:B------:R-:W-:-:S13]  /*7900*/  ISETP.GT.U32.AND P0, PT, R3, 0x727fffff, PT ;  /* 0x727fffff0300780c */ /* 0x000fda0003f04070 */
[----:B--2---:R-:W-:Y:S05]  /*7910*/  @!P0 BRA `(.L_x_2241) ;  /* 0x0000000000108947 */ /* 0x004fea0003800000 */
[----:B------:R-:W-:Y:S02]  /*7920*/  MOV R3, R16 ;  /* 0x0000001000037202 */ /* 0x000fe40000000f00 */
[----:B------:R-:W-:-:S07]  /*7930*/  MOV R23, 0x7950 ;  /* 0x0000795000177802 */ /* 0x000fce0000000f00 */
[----:B01-3-5:R-:W-:Y:S05]  /*7940*/  CALL.REL.NOINC `($__internal_6_$__cuda_sm20_sqrt_rn_f32_slowpath) ;  /* 0x00000028007c7944 */ /* 0x02bfea0003c00000 */
[----:B------:R-:W-:Y:S05]  /*7950*/  BRA `(.L_x_2242) ;  /* 0x0000000000107947 */ /* 0x000fea0003800000 */
.L_x_2241:
[C---:B---3--:R-:W-:Y:S01]  /*7960*/  FMUL.FTZ R3, R11.reuse, R16 ;  /* 0x000000100b037220 */ /* 0x048fe20000410000 */
[----:B------:R-:W-:-:S03]  /*7970*/  FMUL.FTZ R11, R11, 0.5 ;  /* 0x3f0000000b0b7820 */ /* 0x000fc60000410000 */
[----:B------:R-:W-:-:S04]  /*7980*/  FFMA R4, -R3, R3, R16 ;  /* 0x0000000303047223 */ /* 0x000fc80000000110 */
[----:B------:R-:W-:-:S07]  /*7990*/  FFMA R3, R4, R11, R3 ;  /* 0x0000000b04037223 */ /* 0x000fce0000000003 */
.L_x_2242:
[----:B------:R-:W-:Y:S05]  /*79a0*/  BSYNC.RECONVERGENT B0 ;  /* 0x0000000000007941 */ /* 0x000fea0003800200 */
.L_x_2240:
[----:B------:R-:W-:Y:S02]  /*79b0*/  HFMA2 R4, -RZ, RZ, 0.96630859375, -0.0022525787353515625 ;  /* 0x3bbb989dff047431 */ /* 0x000fe400000001ff */
[----:B------:R-:W-:Y:S01]  /*79c0*/  FMUL R3, R12, R3 ;  /* 0x000000030c037220 */ /* 0x000fe20000400000 */
[----:B------:R-:W-:Y:S01]  /*79d0*/  IMAD.MOV.U32 R11, RZ, RZ, 0x437c0000 ;  /* 0x437c0000ff0b7424 */ /* 0x000fe200078e00ff */
[----:B------:R-:W-:Y:S02]  /*79e0*/  BSSY.RECONVERGENT B0, `(.L_x_2243) ;  /* 0x0000019000007945 */ /* 0x000fe40003800200 */
        /* <DEDUP_REMOVED lines=17> */
[----:B01---5:R-:W-:Y:S05]  /*7b00*/  CALL.REL.NOINC `($__internal_5_$__cuda_sm20_rcp_rn_f32_slowpath) ;  /* 0x0000002400387944 */ /* 0x023fea0003c00000 */
[----:B------:R-:W-:Y:S01]  /*7b10*/  IMAD.MOV.U32 R12, RZ, RZ, R3 ;  /* 0x000000ffff0c7224 */ /* 0x000fe200078e0003 */
[----:B------:R-:W-:Y:S06]  /*7b20*/  BRA `(.L_x_2245) ;  /* 0x0000000000107947 */ /* 0x000fec0003800000 */
.L_x_2244:
[----:B------:R-:W2:Y:S02]  /*7b30*/  MUFU.RCP R12, R11 ;  /* 0x0000000b000c7308 */ /* 0x000ea40000001000 */
[----:B--2---:R-:W-:-:S04]  /*7b40*/  FFMA R3, R11, R12, -1 ;  /* 0xbf8000000b037423 */ /* 0x004fc8000000000c */
[----:B------:R-:W-:-:S04]  /*7b50*/  FADD.FTZ R3, -R3, -RZ ;  /* 0x800000ff03037221 */ /* 0x000fc80000010100 */
[----:B------:R-:W-:-:S07]  /*7b60*/  FFMA R12, R12, R3, R12 ;  /* 0x000000030c0c7223 */ /* 0x000fce000000000c */
.L_x_2245:
[----:B------:R-:W-:Y:S05]  /*7b70*/  BSYNC.RECONVERGENT B0 ;  /* 0x0000000000007941 */ /* 0x000fea0003800200 */
.L_x_2243:
[----:B------:R-:W2:Y:S01]  /*7b80*/  LDCU UR4, c[0x0][0x3a8] ;  /* 0x00007500ff0477ac */ /* 0x000ea20008000800 */
[----:B------:R-:W-:Y:S01]  /*7b90*/  HFMA2 R13, -RZ, RZ, 3.7421875, 0 ;  /* 0x437c0000ff0d7431 */ /* 0x000fe200000001ff */
[----:B------:R-:W-:Y:S01]  /*7ba0*/  MOV R4, 0x3bbb989d ;  /* 0x3bbb989d00047802 */ /* 0x000fe20000000f00 */
[----:B------:R-:W-:Y:S01]  /*7bb0*/  FADD R24, R11, -R12 ;  /* 0x8000000c0b187221 */ /* 0x000fe20000000000 */
[----:B------:R-:W-:Y:S01]  /*7bc0*/  BSSY.RECONVERGENT B3, `(.L_x_2246) ;  /* 0x0000017000037945 */ /* 0x000fe20003800200 */
[----:B--2---:R-:W-:-:S04]  /*7bd0*/  FMUL R3, R16, UR4 ;  /* 0x0000000410037c20 */ /* 0x004fc80008400000 */
[----:B------:R-:W-:-:S04]  /*7be0*/  FFMA.SAT R4, R3, R4, 0.5 ;  /* 0x3f00000003047423 */ /* 0x000fc80000002004 */
[----:B------:R-:W-:Y:S02]  /*7bf0*/  FFMA.RM R4, R4, R13, 12582913 ;  /* 0x4b40000104047423 */ /* 0x000fe4000000400d */
[----:B------:R-:W2:Y:S02]  /*7c00*/  MUFU.RCP R13, R24 ;  /* 0x00000018000d7308 */ /* 0x000ea40000001000 */
[----:B------:R-:W-:-:S04]  /*7c10*/  FADD R14, R4, -12583039 ;  /* 0xcb40007f040e7421 */ /* 0x000fc80000000000 */
[----:B------:R-:W-:-:S04]  /*7c20*/  FFMA R14, R3, 1.4426950216293334961, -R14 ;  /* 0x3fb8aa3b030e7823 */ /* 0x000fc8000000080e */
[----:B------:R-:W-:Y:S01]  /*7c30*/  FFMA R15, R3, 1.925963033500011079e-08, R14 ;  /* 0x32a57060030f7823 */ /* 0x000fe2000000000e */
[----:B------:R-:W-:-:S05]  /*7c40*/  SHF.L.U32 R3, R4, 0x17, RZ ;  /* 0x0000001704037819 */ /* 0x000fca00000006ff */
[----:B------:R-:W3:Y:S01]  /*7c50*/  MUFU.EX2 R15, R15 ;  /* 0x0000000f000f7308 */ /* 0x000ee20000000800 */
[----:B--2---:R-:W-:-:S04]  /*7c60*/  FFMA R4, -R24, R13, 1 ;  /* 0x3f80000018047423 */ /* 0x004fc8000000010d */
[----:B------:R-:W-:Y:S01]  /*7c70*/  FFMA R4, R13, R4, R13 ;  /* 0x000000040d047223 */ /* 0x000fe2000000000d */
[----:B------:R-:W-:Y:S01]  /*7c80*/  FMUL R13, R16, -UR4 ;  /* 0x80000004100d7c20 */ /* 0x000fe20008400000 */
[----:B---3--:R-:W-:-:S04]  /*7c90*/  FFMA R3, R3, R15, -R12 ;  /* 0x0000000f03037223 */ /* 0x008fc8000000080c */
[----:B------:R-:W2:Y:S01]  /*7ca0*/  FCHK P0, R3, R24 ;  /* 0x0000001803007302 */ /* 0x000ea20000000000 */
[----:B------:R-:W-:-:S04]  /*7cb0*/  FFMA R17, R3, R4, RZ ;  /* 0x0000000403117223 */ /* 0x000fc800000000ff */
[----:B------:R-:W-:-:S04]  /*7cc0*/  FFMA R14, -R24, R17, R3 ;  /* 0x00000011180e7223 */ /* 0x000fc80000000103 */
[----:B------:R-:W-:Y:S01]  /*7cd0*/  FFMA R14, R4, R14, R17 ;  /* 0x0000000e040e7223 */ /* 0x000fe20000000011 */
[----:B--2---:R-:W-:Y:S06]  /*7ce0*/  @!P0 BRA `(.L_x_2247) ;  /* 0x0000000000108947 */ /* 0x004fec0003800000 */
[----:B------:R-:W-:Y:S01]  /*7cf0*/  IMAD.MOV.U32 R4, RZ, RZ, R24 ;  /* 0x000000ffff047224 */ /* 0x000fe200078e0018 */
[----:B------:R-:W-:-:S07]  /*7d00*/  MOV R23, 0x7d20 ;  /* 0x00007d2000177802 */ /* 0x000fce0000000f00 */
[----:B01---5:R-:W-:Y:S05]  /*7d10*/  CALL.REL.NOINC `($__internal_7_$__cuda_sm3x_div_rn_noftz_f32_slowpath) ;  /* 0x0000002400e47944 */ /* 0x023fea0003c00000 */
[----:B------:R-:W-:-:S07]  /*7d20*/  MOV R14, R4 ;  /* 0x00000004000e7202 */ /* 0x000fce0000000f00 */
.L_x_2247:
[----:B------:R-:W-:Y:S05]  /*7d30*/  BSYNC.RECONVERGENT B3 ;  /* 0x0000000000037941 */ /* 0x000fea0003800200 */
.L_x_2246:
        /* <DEDUP_REMOVED lines=10> */
.L_x_2248:
[C---:B------:R-:W-:Y:S01]  /*7de0*/  FMUL R3, |R12|.reuse, 16777216 ;  /* 0x4b8000000c037820 */ /* 0x040fe20000400200 */
[----:B------:R-:W-:Y:S01]  /*7df0*/  FSETP.GEU.AND P0, PT, |R12|, 1.175494350822287508e-38, PT ;  /* 0x008000000c00780b */ /* 0x000fe20003f0e200 */
[----:B------:R-:W-:Y:S01]  /*7e00*/  IMAD.MOV.U32 R15, RZ, RZ, 0x3a2c32e4 ;  /* 0x3a2c32e4ff0f7424 */ /* 0x000fe200078e00ff */
[----:B------:R-:W-:Y:S02]  /*7e10*/  BSSY.RECONVERGENT B0, `(.L_x_2249) ;  /* 0x000004d000007945 */ /* 0x000fe40003800200 */
        /* <DEDUP_REMOVED lines=8> */
[----:B------:R-:W-:Y:S01]  /*7ea0*/  FSETP.NEU.AND P0, PT, R12, 1, PT ;  /* 0x3f8000000c00780b */ /* 0x000fe20003f0d000 */
[----:B------:R-:W-:Y:S01]  /*7eb0*/  FADD R24, R16, R16 ;  /* 0x0000001010187221 */ /* 0x000fe20000000000 */
[----:B------:R-:W2:Y:S01]  /*7ec0*/  MUFU.RCP R17, R17 ;  /* 0x0000001100117308 */ /* 0x000ea20000001000 */
[----:B------:R-:W-:Y:S01]  /*7ed0*/  FFMA R3, R4, 1.1920928955078125e-07, R3 ;  /* 0x3400000004037823 */ /* 0x000fe20000000003 */
[----:B------:R-:W-:Y:S01]  /*7ee0*/  ISETP.EQ.OR P0, PT, R6, RZ, !P0 ;  /* 0x000000ff0600720c */ /* 0x000fe20004702670 */
[----:B--2---:R-:W-:-:S04]  /*7ef0*/  FMUL R24, R17, R24 ;  /* 0x0000001811187220 */ /* 0x004fc80000400000 */
[----:B------:R-:W-:Y:S01]  /*7f00*/  FADD R21, R16, -R24 ;  /* 0x8000001810157221 */ /* 0x000fe20000000000 */
[CC--:B------:R-:W-:Y:S01]  /*7f10*/  FMUL R4, R24.reuse, R24.reuse ;  /* 0x0000001818047220 */ /* 0x0c0fe20000400000 */
[----:B0-----:R-:W-:Y:S02]  /*7f20*/  FFMA R25, R24, 1.4426950216293334961, R3 ;  /* 0x3fb8aa3b18197823 */ /* 0x001fe40000000003 */
        /* <DEDUP_REMOVED lines=8> */
[----:B------:R-:W-:Y:S02]  /*7fb0*/  HFMA2 R17, -RZ, RZ, 1.875, 0 ;  /* 0x3f800000ff117431 */ /* 0x000fe400000001ff */
[----:B------:R-:W-:Y:S01]  /*7fc0*/  FFMA R3, R16, 1.4426950216293334961, R3 ;  /* 0x3fb8aa3b10037823 */ /* 0x000fe20000000003 */
[----:B------:R-:W-:-:S03]  /*7fd0*/  FMUL R23, R4, R23 ;  /* 0x0000001704177220 */ /* 0x000fc60000400000 */
[----:B------:R-:W-:Y:S01]  /*7fe0*/  FFMA R3, R24, 1.9251366722983220825e-08, R3 ;  /* 0x32a55e3418037823 */ /* 0x000fe20000000003 */
[----:B------:R-:W-:-:S04]  /*7ff0*/  FMUL R4, R23, 3 ;  /* 0x4040000017047820 */ /* 0x000fc80000400000 */
[----:B------:R-:W-:Y:S01]  /*8000*/  FFMA R4, R16, R4, R3 ;  /* 0x0000000410047223 */ /* 0x000fe20000000003 */
[----:B------:R-:W-:-:S03]  /*8010*/  FADD.SAT R3, RZ, R14 ;  /* 0x0000000eff037221 */ /* 0x000fc60000002000 */
        /* <DEDUP_REMOVED lines=9> */
[CC--:B------:R-:W-:Y:S01]  /*80b0*/  FMUL R16, R19.reuse, R4.reuse ;  /* 0x0000000413107220 */ /* 0x0c0fe20000400000 */
[----:B------:R-:W-:Y:S02]  /*80c0*/  MOV R26, 0x391fcb8e ;  /* 0x391fcb8e001a7802 */ /* 0x000fe40000000f00 */
[----:B------:R-:W-:Y:S01]  /*80d0*/  FSETP.NEU.AND P3, PT, R12, RZ, PT ;  /* 0x000000ff0c00720b */ /* 0x000fe20003f6d000 */
[----:B------:R-:W0:Y:S01]  /*80e0*/  FRND R17, R16 ;  /* 0x0000001000117307 */ /* 0x000e220000201000 */
[C---:B------:R-:W-:Y:S01]  /*80f0*/  FFMA R21, R19.reuse, R4, -R16 ;  /* 0x0000000413157223 */ /* 0x040fe20000000810 */
[C---:B------:R-:W-:Y:S02]  /*8100*/  FSETP.GT.AND P1, PT, |R16|.reuse, 152, PT ;  /* 0x431800001000780b */ /* 0x040fe40003f24200 */
[C---:B------:R-:W-:Y:S01]  /*8110*/  FSETP.GEU.AND P2, PT, R16.reuse, RZ, PT ;  /* 0x000000ff1000720b */ /* 0x040fe20003f4e000 */
[----:B------:R-:W-:Y:S01]  /*8120*/  FFMA R24, R19, R14, R21 ;  /* 0x0000000e13187223 */ /* 0x000fe20000000015 */
[----:B0-----:R-:W-:Y:S01]  /*8130*/  FADD R21, R16, -R17 ;  /* 0x8000001110157221 */ /* 0x001fe20000000000 */
[----:B------:R-:W-:-:S03]  /*8140*/  FSETP.GT.AND P0, PT, R17, RZ, PT ;  /* 0x000000ff1100720b */ /* 0x000fc60003f04000 */
[----:B------:R-:W-:Y:S01]  /*8150*/  FADD R21, R21, R24 ;  /* 0x0000001815157221 */ /* 0x000fe20000000000 */
[----:B------:R-:W-:Y:S01]  /*8160*/  SEL R17, RZ, 0x83000000, P0 ;  /* 0x83000000ff117807 */ /* 0x000fe20000000000 */
[----:B------:R-:W0:Y:S01]  /*8170*/  F2I.NTZ R24, R16 ;  /* 0x0000001000187305 */ /* 0x000e220000203100 */
[----:B------:R-:W-:Y:S01]  /*8180*/  FSETP.NEU.AND P0, PT, |R12|, +INF , PT ;  /* 0x7f8000000c00780b */ /* 0x000fe20003f0d200 */
[----:B------:R-:W-:Y:S02]  /*8190*/  FFMA R26, R21, R26, 0.0013391353422775864601 ;  /* 0x3aaf85ed151a7423 */ /* 0x000fe4000000001a */
[----:B------:R-:W-:Y:S02]  /*81a0*/  VIADD R23, R17, 0x7f000000 ;  /* 0x7f00000011177836 */ /* 0x000fe40000000000 */
[----:B------:R-:W-:-:S04]  /*81b0*/  FFMA R26, R21, R26, 0.0096188392490148544312 ;  /* 0x3c1d9856151a7423 */ /* 0x000fc8000000001a */
[----:B------:R-:W-:-:S04]  /*81c0*/  FFMA R26, R21, R26, 0.055503588169813156128 ;  /* 0x3d6357bb151a7423 */ /* 0x000fc8000000001a */
[C---:B------:R-:W-:Y:S01]  /*81d0*/  FFMA R26, R21.reuse, R26, 0.24022644758224487305 ;  /* 0x3e75fdec151a7423 */ /* 0x040fe2000000001a */
[----:B0-----:R-:W-:Y:S02]  /*81e0*/  LEA R24, R24, -R17, 0x17 ;  /* 0x8000001118187211 */ /* 0x001fe400078eb8ff */
[----:B------:R-:W-:Y:S01]  /*81f0*/  FSEL R17, RZ, +INF , !P2 ;  /* 0x7f800000ff117808 */ /* 0x000fe20005000000 */
[----:B------:R-:W-:-:S04]  /*8200*/  FFMA R26, R21, R26, 0.69314718246459960938 ;  /* 0x3f317218151a7423 */ /* 0x000fc8000000001a */
        /* <DEDUP_REMOVED lines=13> */
.L_x_2250:
[----:B------:R-:W-:Y:S05]  /*82e0*/  BSYNC.RECONVERGENT B0 ;  /* 0x0000000000007941 */ /* 0x000fea0003800200 */
.L_x_2249:
        /* <DEDUP_REMOVED lines=21> */
[C---:B------:R-:W-:Y:S01]  /*8440*/  FMUL R24, R25.reuse, R25 ;  /* 0x0000001919187220 */ /* 0x040fe20000400000 */
[----:B------:R-:W-:Y:S02]  /*8450*/  FFMA R27, R25, 1.4426950216293334961, R16 ;  /* 0x3fb8aa3b191b7823 */ /* 0x000fe40000000010 */
[----:B------:R-:W-:Y:S01]  /*8460*/  FADD R26, R19, R19 ;  /* 0x00000013131a7221 */ /* 0x000fe20000000000 */
[----:B------:R-:W-:Y:S01]  /*8470*/  FFMA R15, R24, R15, 0.0032181653659790754318 ;  /* 0x3b52e7db180f7423 */ /* 0x000fe2000000000f */
[----:B------:R-:W-:Y:S02]  /*8480*/  FADD R16, R16, -R27 ;  /* 0x8000001b10107221 */ /* 0x000fe40000000000 */
[----:B------:R-:W-:Y:S01]  /*8490*/  FFMA R26, R21, -R25, R26 ;  /* 0x80000019151a7223 */ /* 0x000fe2000000001a */
[----:B------:R-:W-:Y:S01]  /*84a0*/  FFMA R15, R24, R15, 0.018033718690276145935 ;  /* 0x3c93bb73180f7423 */ /* 0x000fe2000000000f */
[----:B------:R-:W-:Y:S01]  /*84b0*/  FFMA R19, R25, 1.4426950216293334961, R16 ;  /* 0x3fb8aa3b19137823 */ /* 0x000fe20000000010 */
[----:B------:R-:W-:Y:S01]  /*84c0*/  FADD R21, R12, R12 ;  /* 0x0000000c0c157221 */ /* 0x000fe20000000000 */
[----:B------:R-:W-:Y:S01]  /*84d0*/  FMUL R26, R23, R26 ;  /* 0x0000001a171a7220 */ /* 0x000fe20000400000 */
[----:B------:R-:W-:Y:S01]  /*84e0*/  FFMA R15, R24, R15, 0.12022458761930465698 ;  /* 0x3df6384f180f7423 */ /* 0x000fe2000000000f */
[----:B------:R-:W-:-:S02]  /*84f0*/  HFMA2 R23, -RZ, RZ, 0, 0 ;  /* 0x00000000ff177431 */ /* 0x000fc400000001ff */
[----:B------:R-:W-:Y:S01]  /*8500*/  FFMA R16, R26, 1.4426950216293334961, R19 ;  /* 0x3fb8aa3b1a107823 */ /* 0x000fe20000000013 */
[----:B------:R-:W-:-:S03]  /*8510*/  FMUL R24, R24, R15 ;  /* 0x0000000f18187220 */ /* 0x000fc60000400000 */
[----:B------:R-:W-:Y:S01]  /*8520*/  FFMA R15, R25, 1.9251366722983220825e-08, R16 ;  /* 0x32a55e34190f7823 */ /* 0x000fe20000000010 */
[----:B------:R-:W-:-:S04]  /*8530*/  FMUL R16, R24, 3 ;  /* 0x4040000018107820 */ /* 0x000fc80000400000 */
[----:B------:R-:W-:Y:S01]  /*8540*/  FFMA R15, R26, R16, R15 ;  /* 0x000000101a0f7223 */ /* 0x000fe2000000000f */
[----:B------:R-:W-:Y:S01]  /*8550*/  FADD R16, R11, R11 ;  /* 0x0000000b0b107221 */ /* 0x000fe20000000000 */
[----:B------:R-:W-:Y:S02]  /*8560*/  LOP3.LUT R26, R21, 0x7f800000, RZ, 0x3c, !PT ;  /* 0x7f800000151a7812 */ /* 0x000fe400078e3cff */
[----:B------:R-:W-:Y:S02]  /*8570*/  FFMA R24, R25, R24, R15 ;  /* 0x0000001819187223 */ /* 0x000fe4000000000f */
[----:B------:R-:W-:Y:S02]  /*8580*/  LOP3.LUT R25, R16, 0x7f800000, RZ, 0x3c, !PT ;  /* 0x7f80000010197812 */ /* 0x000fe400078e3cff */
[----:B------:R-:W-:-:S04]  /*8590*/  FADD R15, R27, R24 ;  /* 0x000000181b0f7221 */ /* 0x000fc80000000000 */
[----:B------:R-:W-:-:S04]  /*85a0*/  FADD R19, -R27, R15 ;  /* 0x0000000f1b137221 */ /* 0x000fc80000000100 */
[----:B------:R-:W-:Y:S01]  /*85b0*/  FADD R19, R24, -R19 ;  /* 0x8000001318137221 */ /* 0x000fe20000000000 */
[----:B------:R-:W-:-:S07]  /*85c0*/  FMUL R24, R11, R11 ;  /* 0x0000000b0b187220 */ /* 0x000fce0000400000 */
.L_x_2260:
[----:B------:R-:W-:Y:S01]  /*85d0*/  ISETP.GE.AND P1, PT, R2, 0x1, PT ;  /* 0x000000010200780c */ /* 0x000fe20003f26270 */
[----:B------:R-:W-:Y:S01]  /*85e0*/  BSSY.RECONVERGENT B1, `(.L_x_2253) ;  /* 0x0000069000017945 */ /* 0x000fe20003800200 */
[----:B0-----:R-:W-:-:S11]  /*85f0*/  IMAD.MOV.U32 R28, RZ, RZ, R17 ;  /* 0x000000ffff1c7224 */ /* 0x001fd600078e0011 */
[----:B------:R-:W-:Y:S05]  /*8600*/  @!P1 BRA `(.L_x_2254) ;  /* 0x0000000400989947 */ /* 0x000fea0003800000 */
[----:B------:R-:W-:Y:S02]  /*8610*/  IADD3 R27, PT, PT, R18, -R23, RZ ;  /* 0x80000017121b7210 */ /* 0x000fe40007ffe0ff */
[----:B------:R-:W-:Y:S02]  /*8620*/  MOV R29, RZ ;  /* 0x000000ff001d7202 */ /* 0x000fe40000000f00 */
[----:B------:R-:W-:-:S07]  /*8630*/  MOV R28, R17 ;  /* 0x00000011001c7202 */ /* 0x000fce0000000f00 */
.L_x_2259:
[----:B------:R-:W-:-:S05]  /*8640*/  IMAD R35, R29, 0x4, R1 ;  /* 0x000000041d237824 */ /* 0x000fca00078e0201 */
[----:B------:R-:W2:Y:S04]  /*8650*/  LDL R32, [R35+0x890] ;  /* 0x0008900023207983 */ /* 0x000ea80000100800 */
[----:B-----5:R0:W5:Y:S01]  /*8660*/  LDL R30, [R35+0x810] ;  /* 0x00081000231e7983 */ /* 0x0201620000100800 */
[----:B------:R-:W-:Y:S01]  /*8670*/  IADD3 R29, PT, PT, R29, 0x1, RZ ;  /* 0x000000011d1d7810 */ /* 0x000fe20007ffe0ff */
[----:B------:R-:W-:Y:S01]  /*8680*/  BSSY.RECONVERGENT B3, `(.L_x_2255) ;  /* 0x000002e000037945 */ /* 0x000fe20003800200 */
[----:B------:R-:W-:Y:S02]  /*8690*/  HFMA2 R33, -RZ, RZ, 1.875, 0 ;  /* 0x3f800000ff217431 */ /* 0x000fe400000001ff */
        /* <DEDUP_REMOVED lines=11> */
[-C--:B------:R-:W-:Y:S01]  /*8750*/  FMUL R38, R15, R36.reuse ;  /* 0x000000240f267220 */ /* 0x080fe20000400000 */
        /* <DEDUP_REMOVED lines=14> */
[----:B------:R-:W0:Y:S02]  /*8840*/  F2I.NTZ R40, R38 ;  /* 0x0000002600287305 */ /* 0x000e240000203100 */
[----:B------:R-:W-:-:S04]  /*8850*/  FFMA R42, R35, R42, 0.24022644758224487305 ;  /* 0x3e75fdec232a7423 */ /* 0x000fc8000000002a */
[----:B------:R-:W-:-:S04]  /*8860*/  FFMA R42, R35, R42, 0.69314718246459960938 ;  /* 0x3f317218232a7423 */ /* 0x000fc8000000002a */
[----:B------:R-:W-:Y:S01]  /*8870*/  FFMA R42, R35, R42, 1 ;  /* 0x3f800000232a7423 */ /* 0x000fe2000000002a */
[----:B------:R-:W-:Y:S02]  /*8880*/  IADD3 R35, PT, PT, R33, 0x7f000000, RZ ;  /* 0x7f00000021237810 */ /* 0x000fe40007ffe0ff */
[----:B0-----:R-:W-:-:S03]  /*8890*/  LEA R40, R40, -R33, 0x17 ;  /* 0x8000002128287211 */ /* 0x001fc600078eb8ff */
[----:B------:R-:W-:Y:S01]  /*88a0*/  FMUL R35, R35, R42 ;  /* 0x0000002a23237220 */ /* 0x000fe20000400000 */
[----:B------:R-:W-:-:S03]  /*88b0*/  FSEL R33, RZ, +INF , !P1 ;  /* 0x7f800000ff217808 */ /* 0x000fc60004800000 */
        /* <DEDUP_REMOVED lines=10> */
.L_x_2256:
[----:B------:R-:W-:Y:S05]  /*8960*/  BSYNC.RECONVERGENT B3 ;  /* 0x0000000000037941 */ /* 0x000fea0003800200 */
.L_x_2255:
[----:B------:R-:W-:Y:S01]  /*8970*/  IADD3 R32, PT, PT, R27, R34, -R32 ;  /* 0x000000221b207210 */ /* 0x000fe20007ffe820 */
[----:B------:R-:W-:Y:S01]  /*8980*/  BSSY.RECONVERGENT B3, `(.L_x_2257) ;  /* 0x000002b000037945 */ /* 0x000fe20003800200 */
[----:B-----5:R-:W-:Y:S01]  /*8990*/  FMUL R31, R30, R33 ;  /* 0x000000211e1f7220 */ /* 0x020fe20000400000 */
[----:B------:R-:W-:Y:S02]  /*89a0*/  MOV R30, 0x3f800000 ;  /* 0x3f800000001e7802 */ /* 0x000fe40000000f00 */
        /* <DEDUP_REMOVED lines=9> */
[----:B------:R-:W-:-:S03]  /*8a40*/  IMAD.MOV.U32 R39, RZ, RZ, 0x391fcb8e ;  /* 0x391fcb8eff277424 */ /* 0x000fc600078e00ff */
        /* <DEDUP_REMOVED lines=30> */
.L_x_2258:
[----:B------:R-:W-:Y:S05]  /*8c30*/  BSYNC.RECONVERGENT B3 ;  /* 0x0000000000037941 */ /* 0x000fea0003800200 */
.L_x_2257:
[----:B------:R-:W-:-:S05]  /*8c40*/  FFMA R31, -R31, R30, R28 ;  /* 0x0000001e1f1f7223 */ /* 0x000fca000000011c */
[----:B------:R-:W-:Y:S01]  /*8c50*/  FMNMX.NAN R28, R31, 9.9999999392252902908e-09, !PT ;  /* 0x322bcc771f1c7809 */ /* 0x000fe20007820000 */
[----:B------:R-:W-:Y:S06]  /*8c60*/  @P2 BRA `(.L_x_2259) ;  /* 0xfffffff800742947 */ /* 0x000fec000383ffff */
.L_x_2254:
[----:B------:R-:W-:Y:S05]  /*8c70*/  BSYNC.RECONVERGENT B1 ;  /* 0x0000000000017941 */ /* 0x000fea0003800200 */
.L_x_2253:
[----:B-----5:R-:W-:Y:S01]  /*8c80*/  ISETP.NE.AND P1, PT, R8, RZ, PT ;  /* 0x000000ff0800720c */ /* 0x020fe20003f25270 */
[----:B------:R-:W-:Y:S01]  /*8c90*/  FADD R27, -R7, R28 ;  /* 0x0000001c071b7221 */ /* 0x000fe20000000100 */
[----:B------:R-:W-:-:S11]  /*8ca0*/  FMUL R17, R24, R17 ;  /* 0x0000001118117220 */ /* 0x000fd60000400000 */
[----:B------:R-:W-:Y:S01]  /*8cb0*/  @!P1 FADD R27, R7, -R28 ;  /* 0x8000001c071b9221 */ /* 0x000fe20000000000 */
[C---:B------:R-:W-:Y:S02]  /*8cc0*/  LEA R28, R23.reuse, R1, 0x2 ;  /* 0x00000001171c7211 */ /* 0x040fe400078e10ff */
[C---:B------:R-:W-:Y:S01]  /*8cd0*/  ISETP.NE.AND P1, PT, R23.reuse, R6, PT ;  /* 0x000000061700720c */ /* 0x040fe20003f25270 */
[----:B------:R-:W-:Y:S01]  /*8ce0*/  VIADD R23, R23, 0x1 ;  /* 0x0000000117177836 */ /* 0x000fe20000000000 */
[----:B------:R-:W-:-:S05]  /*8cf0*/  FMNMX R27, RZ, R27, !PT ;  /* 0x0000001bff1b7209 */ /* 0x000fca0007800000 */
[----:B------:R0:W-:Y:S06]  /*8d00*/  STL [R28], R27 ;  /* 0x0000001b1c007387 */ /* 0x0001ec0000100800 */
[----:B------:R-:W-:Y:S05]  /*8d10*/  @P1 BRA `(.L_x_2260) ;  /* 0xfffffff8002c1947 */ /* 0x000fea000383ffff */
.L_x_2252:
[----:B------:R-:W-:Y:S05]  /*8d20*/  BSYNC.RECONVERGENT B0 ;  /* 0x0000000000007941 */ /* 0x000fea0003800200 */
.L_x_2251:
[----:B------:R-:W-:Y:S01]  /*8d30*/  ISETP.GE.AND P0, PT, R6, 0x1, PT ;  /* 0x000000010600780c */ /* 0x000fe20003f06270 */
[----:B------:R-:W-:-:S12]  /*8d40*/  BSSY.RECONVERGENT B0, `(.L_x_2261) ;  /* 0x0000110000007945 */ /* 0x000fd80003800200 */
[----:B------:R-:W-:Y:S05]  /*8d50*/  @!P0 BRA `(.L_x_2262) ;  /* 0x0000001000388947 */ /* 0x000fea0003800000 */
[C---:B------:R-:W-:Y:S01]  /*8d60*/  FMUL R6, |R11|.reuse, 16777216 ;  /* 0x4b8000000b067820 */ /* 0x040fe20000400200 */
[----:B------:R-:W-:Y:S01]  /*8d70*/  FSETP.GEU.AND P0, PT, |R11|, 1.175494350822287508e-38, PT ;  /* 0x008000000b00780b */ /* 0x000fe20003f0e200 */
[----:B------:R-:W-:Y:S01]  /*8d80*/  HFMA2 R16, -RZ, RZ, 0.96630859375, -0.0022525787353515625 ;  /* 0x3bbb989dff107431 */ /* 0x000fe200000001ff */
[----:B------:R-:W-:Y:S02]  /*8d90*/  MOV R26, 0x3a2c32e4 ;  /* 0x3a2c32e4001a7802 */ /* 0x000fe40000000f00 */
[----:B------:R-:W-:-:S04]  /*8da0*/  FSEL R6, R6, |R11|, !P0 ;  /* 0x4000000b06067208 */ /* 0x000fc80004000000 */
[----:B------:R-:W-:Y:S01]  /*8db0*/  IADD3 R15, PT, PT, R6, -0x3f3504f3, RZ ;  /* 0xc0cafb0d060f7810 */ /* 0x000fe20007ffe0ff */
[----:B------:R-:W-:-:S03]  /*8dc0*/  FFMA.SAT R16, R13, R16, 0.5 ;  /* 0x3f0000000d107423 */ /* 0x000fc60000002010 */
[----:B------:R-:W-:Y:S02]  /*8dd0*/  LOP3.LUT R17, R15, 0xff800000, RZ, 0xc0, !PT ;  /* 0xff8000000f117812 */ /* 0x000fe400078ec0ff */
[----:B------:R-:W-:Y:S02]  /*8de0*/  FSEL R15, RZ, -24, P0 ;  /* 0xc1c00000ff0f7808 */ /* 0x000fe40000000000 */
[-C--:B------:R-:W-:Y:S02]  /*8df0*/  IADD3 R6, PT, PT, R6, -R17.reuse, RZ ;  /* 0x8000001106067210 */ /* 0x080fe40007ffe0ff */
[----:B------:R-:W-:Y:S01]  /*8e00*/  I2FP.F32.S32 R24, R17 ;  /* 0x0000001100187245 */ /* 0x000fe20000201400 */
[----:B------:R-:W-:Y:S01]  /*8e10*/  IMAD.MOV.U32 R17, RZ, RZ, 0x437c0000 ;  /* 0x437c0000ff117424 */ /* 0x000fe200078e00ff */
[----:B------:R-:W-:Y:S01]  /*8e20*/  FSETP.NEU.AND P0, PT, |R12|, +INF , PT ;  /* 0x7f8000000c00780b */ /* 0x000fe20003f0d200 */
[C---:B------:R-:W-:Y:S01]  /*8e30*/  FADD R23, R6.reuse, 1 ;  /* 0x3f80000006177421 */ /* 0x040fe20000000000 */
[----:B------:R-:W-:Y:S01]  /*8e40*/  FADD R21, R6, -1 ;  /* 0xbf80000006157421 */ /* 0x000fe20000000000 */
[----:B------:R-:W-:Y:S01]  /*8e50*/  FFMA R19, R24, 1.1920928955078125e-07, R15 ;  /* 0x3400000018137823 */ /* 0x000fe2000000000f */
[----:B------:R-:W-:Y:S01]  /*8e60*/  FFMA.RM R16, R16, R17, 12582913 ;  /* 0x4b40000110107423 */ /* 0x000fe20000004011 */
[----:B------:R-:W-:Y:S01]  /*8e70*/  FSETP.EQ.OR P0, PT, R12, RZ, !P0 ;  /* 0x000000ff0c00720b */ /* 0x000fe20004702400 */
[----:B------:R-:W-:Y:S01]  /*8e80*/  FADD R6, R21, R21 ;  /* 0x0000001515067221 */ /* 0x000fe20000000000 */
[----:B------:R-:W2:Y:S03]  /*8e90*/  MUFU.RCP R23, R23 ;  /* 0x0000001700177308 */ /* 0x000ea60000001000 */
[----:B--2---:R-:W-:-:S04]  /*8ea0*/  FMUL R6, R23, R6 ;  /* 0x0000000617067220 */ /* 0x004fc80000400000 */
[----:B------:R-:W-:Y:S01]  /*8eb0*/  FADD R15, R21, -R6 ;  /* 0x80000006150f7221 */ /* 0x000fe20000000000 */
[----:B------:R-:W-:-:S03]  /*8ec0*/  FMUL R25, R6, R6 ;  /* 0x0000000606197220 */ /* 0x000fc60000400000 */
[----:B------:R-:W-:Y:S01]  /*8ed0*/  FADD R24, R15, R15 ;  /* 0x0000000f0f187221 */ /* 0x000fe20000000000 */
[----:B------:R-:W-:Y:S01]  /*8ee0*/  FFMA R15, R6, 1.4426950216293334961, R19 ;  /* 0x3fb8aa3b060f7823 */ /* 0x000fe20000000013 */
[----:B------:R-:W-:Y:S02]  /*8ef0*/  FFMA R26, R25, R26, 0.0032181653659790754318 ;  /* 0x3b52e7db191a7423 */ /* 0x000fe4000000001a */
[----:B------:R-:W-:Y:S01]  /*8f00*/  FFMA R24, R21, -R6, R24 ;  /* 0x8000000615187223 */ /* 0x000fe20000000018 */
[----:B------:R-:W-:Y:S01]  /*8f10*/  FADD R19, R19, -R15 ;  /* 0x8000000f13137221 */ /* 0x000fe20000000000 */
[----:B------:R-:W-:Y:S02]  /*8f20*/  FFMA R26, R25, R26, 0.018033718690276145935 ;  /* 0x3c93bb73191a7423 */ /* 0x000fe4000000001a */
[----:B------:R-:W-:Y:S01]  /*8f30*/  FMUL R23, R23, R24 ;  /* 0x0000001817177220 */ /* 0x000fe20000400000 */
[----:B------:R-:W-:Y:S01]  /*8f40*/  FADD R24, R16, -12583039 ;  /* 0xcb40007f10187421 */ /* 0x000fe20000000000 */
[----:B0-----:R-:W-:Y:S01]  /*8f50*/  FFMA R28, R6, 1.4426950216293334961, R19 ;  /* 0x3fb8aa3b061c7823 */ /* 0x001fe20000000013 */
        /* <DEDUP_REMOVED lines=18> */
.L_x_2278:
[----:B------:R-:W-:Y:S01]  /*9080*/  BSSY.RECONVERGENT B1, `(.L_x_2263) ;  /* 0x00000d8000017945 */ /* 0x000fe20003800200 */
[----:B0-----:R-:W-:-:S07]  /*9090*/  MOV R26, RZ ;  /* 0x000000ff001a7202 */ /* 0x001fce0000000f00 */
.L_x_2277:
[----:B------:R-:W-:Y:S01]  /*90a0*/  FSETP.NEU.AND P2, PT, R11, 1, PT ;  /* 0x3f8000000b00780b */ /* 0x000fe20003f4d000 */
[----:B------:R-:W-:Y:S01]  /*90b0*/  BSSY.RECONVERGENT B3, `(.L_x_2264) ;  /* 0x0000029000037945 */ /* 0x000fe20003800200 */
[----:B0-----:R-:W-:Y:S01]  /*90c0*/  LOP3.LUT R19, RZ, R26, RZ, 0x33, !PT ;  /* 0x0000001aff137212 */ /* 0x001fe200078e33ff */
[----:B------:R-:W-:Y:S01]  /*90d0*/  IMAD.MOV.U32 R21, RZ, RZ, 0x3f800000 ;  /* 0x3f800000ff157424 */ /* 0x000fe200078e00ff */
[----:B------:R-:W-:-:S13]  /*90e0*/  ISETP.EQ.OR P1, PT, R26, RZ, !P2 ;  /* 0x000000ff1a00720c */ /* 0x000fda0005722670 */
[----:B------:R-:W-:Y:S05]  /*90f0*/  @P1 BRA `(.L_x_2265) ;  /* 0x0000000000901947 */ /* 0x000fea0003800000 */
[----:B------:R-:W-:-:S04]  /*9100*/  I2FP.F32.U32 R29, R26 ;  /* 0x0000001a001d7245 */ /* 0x000fc80000201000 */
[----:B------:R-:W-:-:S04]  /*9110*/  FSETP.NAN.AND P1, PT, |R29|, |R29|, PT ;  /* 0x4000001d1d00720b */ /* 0x000fc80003f28200 */
[----:B------:R-:W-:-:S13]  /*9120*/  FSETP.NUM.AND P1, PT, |R11|, |R11|, !P1 ;  /* 0x4000000b0b00720b */ /* 0x000fda0004f27200 */
[----:B------:R-:W-:Y:S01]  /*9130*/  @!P1 FADD R21, R11, R29 ;  /* 0x0000001d0b159221 */ /* 0x000fe20000000000 */
[----:B------:R-:W-:Y:S06]  /*9140*/  @!P1 BRA `(.L_x_2265) ;  /* 0x00000000007c9947 */ /* 0x000fec0003800000 */
[CC--:B------:R-:W-:Y:S01]  /*9150*/  FMUL R21, R6.reuse, R29.reuse ;  /* 0x0000001d06157220 */ /* 0x0c0fe20000400000 */
[----:B------:R-:W-:Y:S01]  /*9160*/  FSETP.NEU.AND P4, PT, |R11|, +INF , PT ;  /* 0x7f8000000b00780b */ /* 0x000fe20003f8d200 */
[----:B------:R-:W-:Y:S02]  /*9170*/  HFMA2 R32, -RZ, RZ, 0.64013671875, -15.109375 ;  /* 0x391fcb8eff207431 */ /* 0x000fe400000001ff */
        /* <DEDUP_REMOVED lines=28> */
.L_x_2265:
[----:B------:R-:W-:Y:S05]  /*9340*/  BSYNC.RECONVERGENT B3 ;  /* 0x0000000000037941 */ /* 0x000fea0003800200 */
.L_x_2264:
[----:B------:R-:W-:Y:S01]  /*9350*/  IMAD.IADD R19, R19, 0x1, R18 ;  /* 0x0000000113137824 */ /* 0x000fe200078e0212 */
[----:B------:R-:W-:Y:S01]  /*9360*/  FSETP.NEU.AND P3, PT, R12, 1, PT ;  /* 0x3f8000000c00780b */ /* 0x000fe20003f6d000 */
[----:B------:R-:W-:Y:S01]  /*9370*/  BSSY.RECONVERGENT B3, `(.L_x_2266) ;  /* 0x0000029000037945 */ /* 0x000fe20003800200 */
        /* <DEDUP_REMOVED lines=14> */
[----:B------:R-:W2:Y:S01]  /*9460*/  F2I.NTZ R29, R25 ;  /* 0x00000019001d7305 */ /* 0x000ea20000203100 */
[----:B0-----:R-:W-:Y:S01]  /*9470*/  FADD R27, R25, -R28 ;  /* 0x8000001c191b7221 */ /* 0x001fe20000000000 */
[----:B------:R-:W-:-:S03]  /*9480*/  FSETP.GT.AND P1, PT, R28, RZ, PT ;  /* 0x000000ff1c00720b */ /* 0x000fc60003f24000 */
[----:B------:R-:W-:Y:S01]  /*9490*/  FADD R27, R27, R30 ;  /* 0x0000001e1b1b7221 */ /* 0x000fe20000000000 */
[----:B------:R-:W-:Y:S02]  /*94a0*/  SEL R28, RZ, 0x83000000, P1 ;  /* 0x83000000ff1c7807 */ /* 0x000fe40000800000 */
[----:B------:R-:W-:Y:S01]  /*94b0*/  FSETP.GEU.AND P1, PT, R25, RZ, PT ;  /* 0x000000ff1900720b */ /* 0x000fe20003f2e000 */
[----:B------:R-:W-:Y:S02]  /*94c0*/  FFMA R30, R27, R32, 0.0013391353422775864601 ;  /* 0x3aaf85ed1b1e7423 */ /* 0x000fe40000000020 */
[----:B--2---:R-:W-:Y:S02]  /*94d0*/  IMAD R29, R29, 0x800000, -R28 ;  /* 0x008000001d1d7824 */ /* 0x004fe400078e0a1c */
        /* <DEDUP_REMOVED lines=18> */
.L_x_2267:
[----:B------:R-:W-:Y:S05]  /*9600*/  BSYNC.RECONVERGENT B3 ;  /* 0x0000000000037941 */ /* 0x000fea0003800200 */
.L_x_2266:
[----:B------:R-:W-:Y:S01]  /*9610*/  ISETP.GE.AND P1, PT, R2, 0x1, PT ;  /* 0x000000010200780c */ /* 0x000fe20003f26270 */
[----:B------:R-:W-:Y:S01]  /*9620*/  FMUL R21, R21, R22 ;  /* 0x0000001615157220 */ /* 0x000fe20000400000 */
[----:B------:R-:W-:Y:S03]  /*9630*/  BSSY.RECONVERGENT B3, `(.L_x_2268) ;  /* 0x000006d000037945 */ /* 0x000fe60003800200 */
[----:B------:R-:W-:-:S08]  /*9640*/  FMUL R28, R21, R28 ;  /* 0x0000001c151c7220 */ /* 0x000fd00000400000 */
[----:B------:R-:W-:Y:S05]  /*9650*/  @!P1 BRA `(.L_x_2269) ;  /* 0x0000000400a89947 */ /* 0x000fea0003800000 */
[----:B------:R-:W-:Y:S02]  /*9660*/  IADD3 R21, PT, PT, -R2, RZ, RZ ;  /* 0x000000ff02157210 */ /* 0x000fe40007ffe1ff */
[----:B------:R-:W-:Y:S02]  /*9670*/  MOV R23, R10 ;  /* 0x0000000a00177202 */ /* 0x000fe40000000f00 */
[----:B------:R-:W-:-:S07]  /*9680*/  MOV R25, R9 ;  /* 0x0000000900197202 */ /* 0x000fce0000000f00 */
.L_x_2276:
[----:B------:R-:W2:Y:S01]  /*9690*/  LDL R29, [R23] ;  /* 0x00000000171d7983 */ /* 0x000ea20000100800 */
[----:B------:R-:W-:Y:S01]  /*96a0*/  VIADD R21, R21, 0x1 ;  /* 0x0000000115157836 */ /* 0x000fe20000000000 */
[----:B------:R-:W-:Y:S04]  /*96b0*/  BSSY.RECONVERGENT B4, `(.L_x_2270) ;  /* 0x0000061000047945 */ /* 0x000fe80003800200 */
[----:B------:R-:W-:Y:S02]  /*96c0*/  ISETP.NE.AND P4, PT, R21, RZ, PT ;  /* 0x000000ff1500720c */ /* 0x000fe40003f85270 */
[----:B--2---:R-:W-:-:S13]  /*96d0*/  ISETP.GE.AND P1, PT, R29, R18, PT ;  /* 0x000000121d00720c */ /* 0x004fda0003f26270 */
[----:B------:R-:W-:Y:S05]  /*96e0*/  @P1 BRA `(.L_x_2271) ;  /* 0x0000000400741947 */ /* 0x000fea0003800000 */
[----:B------:R0:W5:Y:S01]  /*96f0*/  LDL R27, [R25] ;  /* 0x00000000191b7983 */ /* 0x0001620000100800 */
[-C--:B------:R-:W-:Y:S01]  /*9700*/  VIMNMX R30, PT, PT, R29, R26.reuse, PT ;  /* 0x0000001a1d1e7248 */ /* 0x080fe20003fe0100 */
[----:B------:R-:W-:Y:S01]  /*9710*/  BSSY.RECONVERGENT B5, `(.L_x_2272) ;  /* 0x000002c000057945 */ /* 0x000fe20003800200 */
[----:B------:R-:W-:Y:S02]  /*9720*/  HFMA2 R32, -RZ, RZ, 1.875, 0 ;  /* 0x3f800000ff207431 */ /* 0x000fe400000001ff */
[----:B------:R-:W-:-:S04]  /*9730*/  IADD3 R31, PT, PT, -R30, R26, RZ ;  /* 0x0000001a1e1f7210 */ /* 0x000fc80007ffe1ff */
[----:B------:R-:W-:-:S13]  /*9740*/  ISETP.EQ.OR P1, PT, R31, RZ, !P2 ;  /* 0x000000ff1f00720c */ /* 0x000fda0005722670 */
        /* <DEDUP_REMOVED lines=40> */
.L_x_2273:
[----:B------:R-:W-:Y:S05]  /*99d0*/  BSYNC.RECONVERGENT B5 ;  /* 0x0000000000057941 */ /* 0x000fea0003800200 */
.L_x_2272:
        /* <DEDUP_REMOVED lines=43> */
.L_x_2275:
[----:B------:R-:W-:Y:S05]  /*9c90*/  BSYNC.RECONVERGENT B5 ;  /* 0x0000000000057941 */ /* 0x000fea0003800200 */
.L_x_2274:
[----:B------:R-:W-:-:S05]  /*9ca0*/  FFMA R27, -R27, R30, R28 ;  /* 0x0000001e1b1b7223 */ /* 0x000fca000000011c */
[----:B------:R-:W-:-:S07]  /*9cb0*/  FMNMX.NAN R28, R27, 9.9999999392252902908e-09, !PT ;  /* 0x322bcc771b1c7809 */ /* 0x000fce0007820000 */
.L_x_2271:
[----:B------:R-:W-:Y:S05]  /*9cc0*/  BSYNC.RECONVERGENT B4 ;  /* 0x0000000000047941 */ /* 0x000fea0003800200 */
.L_x_2270:
[----:B------:R-:W-:Y:S02]  /*9cd0*/  IADD3 R25, PT, PT, R25, 0x4, RZ ;  /* 0x0000000419197810 */ /* 0x000fe40007ffe0ff */
[----:B------:R-:W-:Y:S01]  /*9ce0*/  IADD3 R23, PT, PT, R23, 0x4, RZ ;  /* 0x0000000417177810 */ /* 0x000fe20007ffe0ff */
[----:B------:R-:W-:Y:S06]  /*9cf0*/  @P4 BRA `(.L_x_2276) ;  /* 0xfffffff800644947 */ /* 0x000fec000383ffff */
.L_x_2269:
[----:B------:R-:W-:Y:S05]  /*9d00*/  BSYNC.RECONVERGENT B3 ;  /* 0x0000000000037941 */ /* 0x000fea0003800200 */
.L_x_2268:
[----:B------:R-:W-:-:S05]  /*9d10*/  IMAD R19, R26, 0x4, R1 ;  /* 0x000000041a137824 */ /* 0x000fca00078e0201 */
[----:B------:R-:W2:Y:S04]  /*9d20*/  LDL R21, [R19] ;  /* 0x0000000013157983 */ /* 0x000ea80000100800 */
[----:B------:R-:W3:Y:S01]  /*9d30*/  LDL R30, [R19+0x4] ;  /* 0x00000400131e7983 */ /* 0x000ee20000100800 */
[----:B-----5:R-:W-:Y:S01]  /*9d40*/  ISETP.NE.AND P1, PT, R8, RZ, PT ;  /* 0x000000ff0800720c */ /* 0x020fe20003f25270 */
[----:B------:R-:W-:Y:S01]  /*9d50*/  FADD R32, -R3, 1 ;  /* 0x3f80000003207421 */ /* 0x000fe20000000100 */
[----:B------:R-:W-:-:S03]  /*9d60*/  IADD3 R26, PT, PT, R26, 0x1, RZ ;  /* 0x000000011a1a7810 */ /* 0x000fc60007ffe0ff */
        /* <DEDUP_REMOVED lines=10> */
.L_x_2263:
[C---:B------:R-:W-:Y:S02]  /*9e10*/  ISETP.GE.AND P1, PT, R18.reuse, 0x2, PT ;  /* 0x000000021200780c */ /* 0x040fe40003f26270 */
[----:B------:R-:W-:-:S11]  /*9e20*/  IADD3 R18, PT, PT, R18, -0x1, RZ ;  /* 0xffffffff12127810 */ /* 0x000fd60007ffe0ff */
[----:B------:R-:W-:Y:S05]  /*9e30*/  @P1 BRA `(.L_x_2278) ;  /* 0xfffffff000901947 */ /* 0x000fea000383ffff */
.L_x_2262:
[----:B------:R-:W-:Y:S05]  /*9e40*/  BSYNC.RECONVERGENT B0 ;  /* 0x0000000000007941 */ /* 0x000fea0003800200 */
.L_x_2261:
[----:B------:R2:W5:Y:S02]  /*9e50*/  LDL R3, [R1] ;  /* 0x0000000001037983 */ /* 0x0005640000100800 */
.L_x_2238:
[----:B------:R-:W-:Y:S05]  /*9e60*/  BSYNC.RECONVERGENT B2 ;  /* 0x0000000000027941 */ /* 0x000fea0003800200 */
.L_x_2236:
[----:B------:R-:W-:Y:S01]  /*9e70*/  FADD R4, R0, R0 ;  /* 0x0000000000047221 */ /* 0x000fe20000000000 */
[----:B-----5:R-:W-:Y:S01]  /*9e80*/  FADD R3, -R3, R20 ;  /* 0x0000001403037221 */ /* 0x020fe20000000100 */
[----:B------:R-:W-:Y:S02]  /*9e90*/  BSSY.RECONVERGENT B2, `(.L_x_2279) ;  /* 0x000000c000027945 */ /* 0x000fe40003800200 */
        /* <DEDUP_REMOVED lines=9> */
[----:B012---:R-:W-:Y:S05]  /*9f30*/  CALL.REL.NOINC `($__internal_7_$__cuda_sm3x_div_rn_noftz_f32_slowpath) ;  /* 0x00000004005c7944 */ /* 0x007fea0003c00000 */
[----:B------:R-:W-:-:S07]  /*9f40*/  MOV R7, R4 ;  /* 0x0000000400077202 */ /* 0x000fce0000000f00 */
.L_x_2280:
[----:B------:R-:W-:Y:S05]  /*9f50*/  BSYNC.RECONVERGENT B2 ;  /* 0x0000000000027941 */ /* 0x000fea0003800200 */
.L_x_2279:
[----:B------:R-:W3:Y:S02]  /*9f60*/  LDC.64 R2, c[0x0][0x3d0] ;  /* 0x0000f400ff027b82 */ /* 0x000ee40000000a00 */
[----:B---3--:R-:W-:-:S05]  /*9f70*/  IMAD.WIDE R2, R5, 0x4, R2 ;  /* 0x0000000405027825 */ /* 0x008fca00078e0202 */
[----:B------:R-:W-:Y:S01]  /*9f80*/  STG.E desc[UR6][R2.64], R7 ;  /* 0x0000000702007986 */ /* 0x000fe2000c101906 */
[----:B------:R-:W-:Y:S05]  /*9f90*/  EXIT ;  /* 0x000000000000794d */ /* 0x000fea0003800000 */
.L_x_2054:
[----:B------:R-:W0:Y:S01]  /*9fa0*/  LDC.64 R2, c[0x0][0x3d0] ;  /* 0x0000f400ff027b82 */ /* 0x000e220000000a00 */
[----:B------:R-:W-:Y:S02]  /*9fb0*/  IMAD.MOV.U32 R7, RZ, RZ, 0x7fc00000 ;  /* 0x7fc00000ff077424 */ /* 0x000fe400078e00ff */
[----:B0-----:R-:W-:-:S05]  /*9fc0*/  IMAD.WIDE R2, R5, 0x4, R2 ;  /* 0x0000000405027825 */ /* 0x001fca00078e0202 */
[----:B------:R-:W-:Y:S01]  /*9fd0*/  STG.E desc[UR6][R2.64], R7 ;  /* 0x0000000702007986 */ /* 0x000fe2000c101906 */
[----:B------:R-:W-:Y:S05]  /*9fe0*/  EXIT ;  /* 0x000000000000794d */ /* 0x000fea0003800000 */
        .weak           $__internal_5_$__cuda_sm20_rcp_rn_f32_slowpath
        .type           $__internal_5_$__cuda_sm20_rcp_rn_f32_slowpath,@function
        .size           $__internal_5_$__cuda_sm20_rcp_rn_f32_slowpath,($__internal_6_$__cuda_sm20_sqrt_rn_f32_slowpath - $__internal_5_$__cuda_sm20_rcp_rn_f32_slowpath)
$__internal_5_$__cuda_sm20_rcp_rn_f32_slowpath:
[----:B------:R-:W-:Y:S01]  /*9ff0*/  SHF.L.U32 R4, R3, 0x1, RZ ;  /* 0x0000000103047819 */ /* 0x000fe200000006ff */
[----:B------:R-:W-:Y:S03]  /*a000*/  BSSY.RECONVERGENT B1, `(.L_x_2281) ;  /* 0x0000030000017945 */ /* 0x000fe60003800200 */
        /* <DEDUP_REMOVED lines=13> */
.L_x_2282:
[----:B------:R-:W-:-:S04]  /*a0e0*/  IADD3 R25, PT, PT, R23, -0xfd, RZ ;  /* 0xffffff0317197810 */ /* 0x000fc80007ffe0ff */
[----:B------:R-:W-:-:S13]  /*a0f0*/  ISETP.GT.U32.AND P0, PT, R25, 0x1, PT ;  /* 0x000000011900780c */ /* 0x000fda0003f04070 */
[----:B------:R-:W-:Y:S05]  /*a100*/  @P0 BRA `(.L_x_2284) ;  /* 0x0000000000780947 */ /* 0x000fea0003800000 */
[----:B------:R-:W-:Y:S01]  /*a110*/  LOP3.LUT R4, R3, 0x7fffff, RZ, 0xc0, !PT ;  /* 0x007fffff03047812 */ /* 0x000fe200078ec0ff */
[----:B------:R-:W-:-:S03]  /*a120*/  IMAD.MOV.U32 R26, RZ, RZ, 0x3 ;  /* 0x00000003ff1a7424 */ /* 0x000fc600078e00ff */
[----:B------:R-:W-:Y:S02]  /*a130*/  LOP3.LUT R4, R4, 0x3f800000, RZ, 0xfc, !PT ;  /* 0x3f80000004047812 */ /* 0x000fe400078efcff */
[----:B------:R-:W-:Y:S02]  /*a140*/  SHF.L.U32 R26, R26, R25, RZ ;  /* 0x000000191a1a7219 */ /* 0x000fe400000006ff */
[----:B------:R-:W0:Y:S02]  /*a150*/  MUFU.RCP R15, R4 ;  /* 0x00000004000f7308 */ /* 0x000e240000001000 */
        /* <DEDUP_REMOVED lines=8> */
[----:B------:R-:W-:Y:S02]  /*a1e0*/  LOP3.LUT R26, R26, R15, RZ, 0xc0, !PT ;  /* 0x0000000f1a1a7212 */ /* 0x000fe400078ec0ff */
[----:B------:R-:W-:-:S02]  /*a1f0*/  IADD3 R4, PT, PT, -R17, RZ, RZ ;  /* 0x000000ff11047210 */ /* 0x000fc40007ffe1ff */
[-C--:B------:R-:W-:Y:S02]  /*a200*/  SHF.R.U32.HI R26, RZ, R25.reuse, R26 ;  /* 0x00000019ff1a7219 */ /* 0x080fe4000001161a */
[----:B------:R-:W-:Y:S02]  /*a210*/  LOP3.LUT P1, RZ, R4, R25, R15, 0xf8, !PT ;  /* 0x0000001904ff7212 */ /* 0x000fe4000782f80f */
[C---:B------:R-:W-:Y:S02]  /*a220*/  LOP3.LUT P0, RZ, R26.reuse, 0x1, RZ, 0xc0, !PT ;  /* 0x000000011aff7812 */ /* 0x040fe4000780c0ff */
[----:B------:R-:W-:-:S04]  /*a230*/  LOP3.LUT P2, RZ, R26, 0x2, RZ, 0xc0, !PT ;  /* 0x000000021aff7812 */ /* 0x000fc8000784c0ff */
[----:B------:R-:W-:Y:S02]  /*a240*/  PLOP3.LUT P0, PT, P0, P1, P2, 0xe0, 0x0 ;  /* 0x000000000000781c */ /* 0x000fe40000703c20 */
[----:B------:R-:W-:Y:S02]  /*a250*/  LOP3.LUT P1, RZ, R3, 0x7fffff, RZ, 0xc0, !PT ;  /* 0x007fffff03ff7812 */ /* 0x000fe4000782c0ff */
[----:B------:R-:W-:-:S04]  /*a260*/  SEL R4, RZ, 0x1, !P0 ;  /* 0x00000001ff047807 */ /* 0x000fc80004000000 */
[----:B------:R-:W-:-:S04]  /*a270*/  IADD3 R4, PT, PT, -R4, RZ, RZ ;  /* 0x000000ff04047210 */ /* 0x000fc80007ffe1ff */
[----:B------:R-:W-:Y:S02]  /*a280*/  ISETP.GE.AND P0, PT, R4, RZ, PT ;  /* 0x000000ff0400720c */ /* 0x000fe40003f06270 */
[----:B------:R-:W-:-:S04]  /*a290*/  IADD3 R4, PT, PT, R23, -0xfc, RZ ;  /* 0xffffff0417047810 */ /* 0x000fc80007ffe0ff */
[----:B------:R-:W-:-:S07]  /*a2a0*/  SHF.R.U32.HI R4, RZ, R4, R15 ;  /* 0x00000004ff047219 */ /* 0x000fce000001160f */
[----:B------:R-:W-:-:S05]  /*a2b0*/  @!P0 VIADD R4, R4, 0x1 ;  /* 0x0000000104048836 */ /* 0x000fca0000000000 */
[----:B------:R-:W-:-:S04]  /*a2c0*/  @!P1 SHF.L.U32 R4, R4, 0x1, RZ ;  /* 0x0000000104049819 */ /* 0x000fc800000006ff */
[----:B------:R-:W-:Y:S01]  /*a2d0*/  LOP3.LUT R15, R4, 0x80000000, R3, 0xf8, !PT ;  /* 0x80000000040f7812 */ /* 0x000fe200078ef803 */
[----:B------:R-:W-:Y:S06]  /*a2e0*/  BRA `(.L_x_2283) ;  /* 0x0000000000047947 */ /* 0x000fec0003800000 */
.L_x_2284:
[----:B------:R0:W1:Y:S02]  /*a2f0*/  MUFU.RCP R15, R3 ;  /* 0x00000003000f7308 */ /* 0x0000640000001000 */
.L_x_2283:
[----:B------:R-:W-:Y:S05]  /*a300*/  BSYNC.RECONVERGENT B1 ;  /* 0x0000000000017941 */ /* 0x000fea0003800200 */
.L_x_2281:
[----:B01----:R-:W-:Y:S01]  /*a310*/  MOV R3, R15 ;  /* 0x0000000f00037202 */ /* 0x003fe20000000f00 */
[----:B------:R-:W-:-:S04]  /*a320*/  HFMA2 R15, -RZ, RZ, 0, 0 ;  /* 0x00000000ff0f7431 */ /* 0x000fc800000001ff */
[----:B------:R-:W-:Y:S05]  /*a330*/  RET.REL.NODEC R14 `(_Z32compute_delta_kernel_threadlocalPKfS0_S0_S0_PKifiiS0_S0_iPf) ;  /* 0xffffff5c0e307950 */ /* 0x000fea0003c3ffff */
        .weak           $__internal_6_$__cuda_sm20_sqrt_rn_f32_slowpath
        .type           $__internal_6_$__cuda_sm20_sqrt_rn_f32_slowpath,@function
        .size           $__internal_6_$__cuda_sm20_sqrt_rn_f32_slowpath,($__internal_7_$__cuda_sm3x_div_rn_noftz_f32_slowpath - $__internal_6_$__cuda_sm20_sqrt_rn_f32_slowpath)
$__internal_6_$__cuda_sm20_sqrt_rn_f32_slowpath:
[----:B------:R-:W-:-:S13]  /*a340*/  LOP3.LUT P0, RZ, R3, 0x7fffffff, RZ, 0xc0, !PT ;  /* 0x7fffffff03ff7812 */ /* 0x000fda000780c0ff */
[----:B------:R-:W-:Y:S01]  /*a350*/  @!P0 IMAD.MOV.U32 R4, RZ, RZ, R3 ;  /* 0x000000ffff048224 */ /* 0x000fe200078e0003 */
        /* <DEDUP_REMOVED lines=17> */
.L_x_2285:
[----:B------:R-:W-:Y:S02]  /*a470*/  HFMA2 R15, -RZ, RZ, 0, 0 ;  /* 0x00000000ff0f7431 */ /* 0x000fe400000001ff */
[----:B------:R-:W-:Y:S01]  /*a480*/  IMAD.MOV.U32 R14, RZ, RZ, R23 ;  /* 0x000000ffff0e7224 */ /* 0x000fe200078e0017 */
[----:B------:R-:W-:-:S03]  /*a490*/  MOV R3, R4 ;  /* 0x0000000400037202 */ /* 0x000fc60000000f00 */
[----:B------:R-:W-:Y:S05]  /*a4a0*/  RET.REL.NODEC R14 `(_Z32compute_delta_kernel_threadlocalPKfS0_S0_S0_PKifiiS0_S0_iPf) ;  /* 0xffffff580ed47950 */ /* 0x000fea0003c3ffff */
        .weak           $__internal_7_$__cuda_sm3x_div_rn_noftz_f32_slowpath
        .type           $__internal_7_$__cuda_sm3x_div_rn_noftz_f32_slowpath,@function
        .size           $__internal_7_$__cuda_sm3x_div_rn_noftz_f32_slowpath,(.L_x_2859 - $__internal_7_$__cuda_sm3x_div_rn_noftz_f32_slowpath)
$__internal_7_$__cuda_sm3x_div_rn_noftz_f32_slowpath:
        /* <DEDUP_REMOVED lines=9> */
[----:B------:R-:W-:Y:S01]  /*a540*/  @!P0 IMAD.MOV.U32 R17, RZ, RZ, RZ ;  /* 0x000000ffff118224 */ /* 0x000fe200078e00ff */
        /* <DEDUP_REMOVED lines=17> */
[----:B------:R-:W-:Y:S02]  /*a660*/  IADD3 R17, PT, PT, R25, -0x1, RZ ;  /* 0xffffffff19117810 */ /* 0x000fe40007ffe0ff */
[----:B------:R-:W-:Y:S02]  /*a670*/  ISETP.GE.AND P1, PT, R24, RZ, PT ;  /* 0x000000ff1800720c */ /* 0x000fe40003f26270 */
[----:B------:R-:W-:-:S11]  /*a680*/  ISETP.GE.AND P0, PT, R17, RZ, PT ;  /* 0x000000ff1100720c */ /* 0x000fd60003f06270 */
[----:B------:R-:W-:Y:S02]  /*a690*/  @!P1 FFMA R4, R4, 1.84467440737095516160e+19, RZ ;  /* 0x5f80000004049823 */ /* 0x000fe400000000ff */
[----:B------:R-:W-:Y:S01]  /*a6a0*/  @P0 MOV R17, RZ ;  /* 0x000000ff00110202 */ /* 0x000fe20000000f00 */
[----:B------:R-:W-:Y:S01]  /*a6b0*/  @!P0 FFMA R3, R3, 1.84467440737095516160e+19, RZ ;  /* 0x5f80000003038823 */ /* 0x000fe200000000ff */
[----:B------:R-:W-:-:S05]  /*a6c0*/  @!P0 MOV R17, 0xffffffc0 ;  /* 0xffffffc000118802 */ /* 0x000fca0000000f00 */
[----:B------:R-:W-:-:S07]  /*a6d0*/  @!P1 VIADD R17, R17, 0x40 ;  /* 0x0000004011119836 */ /* 0x000fce0000000000 */
.L_x_2287:
[----:B------:R-:W-:Y:S01]  /*a6e0*/  LEA R27, R16, 0xc0800000, 0x17 ;  /* 0xc0800000101b7811 */ /* 0x000fe200078eb8ff */
[----:B------:R-:W-:Y:S01]  /*a6f0*/  BSSY.RECONVERGENT B1, `(.L_x_2292) ;  /* 0x0000036000017945 */ /* 0x000fe20003800200 */
[----:B------:R-:W-:Y:S02]  /*a700*/  IADD3 R25, PT, PT, R25, -0x7f, RZ ;  /* 0xffffff8119197810 */ /* 0x000fe40007ffe0ff */
[----:B------:R-:W-:-:S03]  /*a710*/  IADD3 R26, PT, PT, -R27, R4, RZ ;  /* 0x000000041b1a7210 */ /* 0x000fc60007ffe1ff */
[C---:B------:R-:W-:Y:S01]  /*a720*/  IMAD R3, R25.reuse, -0x800000, R3 ;  /* 0xff80000019037824 */ /* 0x040fe200078e0203 */
[----:B------:R0:W1:Y:S01]  /*a730*/  MUFU.RCP R27, R26 ;  /* 0x0000001a001b7308 */ /* 0x0000620000001000 */
[----:B------:R-:W-:Y:S01]  /*a740*/  FADD.FTZ R4, -R26, -RZ ;  /* 0x800000ff1a047221 */ /* 0x000fe20000010100 */
[----:B0-----:R-:W-:-:S04]  /*a750*/  IADD3 R26, PT, PT, R25, 0x7f, -R16 ;  /* 0x0000007f191a7810 */ /* 0x001fc80007ffe810 */
[----:B------:R-:W-:Y:S01]  /*a760*/  IADD3 R17, PT, PT, R26, R17, RZ ;  /* 0x000000111a117210 */ /* 0x000fe20007ffe0ff */
[----:B-1----:R-:W-:-:S04]  /*a770*/  FFMA R24, R27, R4, 1 ;  /* 0x3f8000001b187423 */ /* 0x002fc80000000004 */
        /* <DEDUP_REMOVED lines=41> */
.L_x_2294:
[----:B------:R-:W-:-:S04]  /*aa10*/  LOP3.LUT R4, R4, 0x80000000, RZ, 0xc0, !PT ;  /* 0x8000000004047812 */ /* 0x000fc800078ec0ff */
[----:B------:R-:W-:Y:S01]  /*aa20*/  LOP3.LUT R4, R4, 0x7f800000, RZ, 0xfc, !PT ;  /* 0x7f80000004047812 */ /* 0x000fe200078efcff */
[----:B------:R-:W-:Y:S06]  /*aa30*/  BRA `(.L_x_2295) ;  /* 0x0000000000047947 */ /* 0x000fec0003800000 */
.L_x_2293:
[----:B------:R-:W-:-:S07]  /*aa40*/  LEA R4, R17, R4, 0x17 ;  /* 0x0000000411047211 */ /* 0x000fce00078eb8ff */
.L_x_2295:
[----:B------:R-:W-:Y:S05]  /*aa50*/  BSYNC.RECONVERGENT B1 ;  /* 0x0000000000017941 */ /* 0x000fea0003800200 */
.L_x_2292:
[----:B------:R-:W-:Y:S05]  /*aa60*/  BRA `(.L_x_2296) ;  /* 0x0000000000207947 */ /* 0x000fea0003800000 */
.L_x_2291:
[----:B------:R-:W-:-:S04]  /*aa70*/  LOP3.LUT R4, R4, 0x80000000, R3, 0x48, !PT ;  /* 0x8000000004047812 */ /* 0x000fc800078e4803 */
[----:B------:R-:W-:Y:S01]  /*aa80*/  LOP3.LUT R4, R4, 0x7f800000, RZ, 0xfc, !PT ;  /* 0x7f80000004047812 */ /* 0x000fe200078efcff */
[----:B------:R-:W-:Y:S06]  /*aa90*/  BRA `(.L_x_2296) ;  /* 0x0000000000147947 */ /* 0x000fec0003800000 */
.L_x_2290:
[----:B------:R-:W-:Y:S01]  /*aaa0*/  LOP3.LUT R4, R4, 0x80000000, R3, 0x48, !PT ;  /* 0x8000000004047812 */ /* 0x000fe200078e4803 */
[----:B------:R-:W-:Y:S06]  /*aab0*/  BRA `(.L_x_2296) ;  /* 0x00000000000c7947 */ /* 0x000fec0003800000 */
.L_x_2289:
[----:B------:R-:W0:Y:S01]  /*aac0*/  MUFU.RSQ R4, -QNAN ;  /* 0xffc0000000047908 */ /* 0x000e220000001400 */
[----:B------:R-:W-:Y:S05]  /*aad0*/  BRA `(.L_x_2296) ;  /* 0x0000000000047947 */ /* 0x000fea0003800000 */
.L_x_2288:
[----:B------:R-:W-:-:S07]  /*aae0*/  FADD.FTZ R4, R3, R4 ;  /* 0x0000000403047221 */ /* 0x000fce0000010000 */
.L_x_2296:
[----:B------:R-:W-:Y:S05]  /*aaf0*/  BSYNC.RECONVERGENT B0 ;  /* 0x0000000000007941 */ /* 0x000fea0003800200 */
.L_x_2286:
[----:B------:R-:W-:Y:S01]  /*ab00*/  HFMA2 R17, -RZ, RZ, 0, 0 ;  /* 0x00000000ff117431 */ /* 0x000fe200000001ff */
[----:B------:R-:W-:-:S04]  /*ab10*/  MOV R16, R23 ;  /* 0x0000001700107202 */ /* 0x000fc80000000f00 */
[----:B0-----:R-:W-:Y:S05]  /*ab20*/  RET.REL.NODEC R16 `(_Z32compute_delta_kernel_threadlocalPKfS0_S0_S0_PKifiiS0_S0_iPf) ;  /* 0xffffff5410347950 */ /* 0x001fea0003c3ffff */
.L_x_2297:
        /* <DEDUP_REMOVED lines=13> */
.L_x_2859:


//--------------------- .text._Z32compute_price_kernel_threadlocalPKfS0_S0_S0_PKifiiS0_S0_iPf --------------------------
	.section	.text._Z32compute_price_kernel_threadlocalPKfS0_S0_S0_PKifiiS0_S0_iPf,"ax",@progbits
	.align	128
        .global         _Z32compute_price_kernel_threadlocalPKfS0_S0_S0_PKifiiS0_S0_iPf
        .type           _Z32compute_price_kernel_threadlocalPKfS0_S0_S0_PKifiiS0_S0_iPf,@function
        .size           _Z32compute_price_kernel_threadlocalPKfS0_S0_S0_PKifiiS0_S0_iPf,(.L_x_2862 - _Z32compute_price_kernel_threadlocalPKfS0_S0_S0_PKifiiS0_S0_iPf)
        .other          _Z32compute_price_kernel_threadlocalPKfS0_S0_S0_PKifiiS0_S0_iPf,@"STO_CUDA_ENTRY STV_DEFAULT"
_Z32compute_price_kernel_threadlocalPKfS0_S0_S0_PKifiiS0_S0_iPf:
.text._Z32compute_price_kernel_threadlocalPKfS0_S0_S0_PKifiiS0_S0_iPf:
        /* <DEDUP_REMOVED lines=17> */
[----:B---3--:R-:W-:-:S06]  /*0110*/  IMAD.WIDE R8, R5, 0x4, R8 ;  /* 0x0000000405087825 */ /* 0x008fcc00078e0208 */
[----:B------:R-:W3:Y:S01]  /*0120*/  LDG.E R8, desc[UR6][R8.64] ;  /* 0x0000000608087981 */ /* 0x000ee2000c1e1900 */
[----:B----4-:R-:W-:-:S06]  /*0130*/  IMAD.WIDE R2, R5, 0x4, R2 ;  /* 0x0000000405027825 */ /* 0x010fcc00078e0202 */
        /* <DEDUP_REMOVED lines=16> */
[----:B------:R-:W-:Y:S01]  /*0240*/  IMAD.MOV.U32 R0, RZ, RZ, RZ ;  /* 0x000000ffff007224 */ /* 0x000fe200078e00ff */
[C---:B------:R-:W-:Y:S01]  /*0250*/  IADD3 R10, PT, PT, R1.reuse, 0x810, RZ ;  /* 0x00000810010a7810 */ /* 0x040fe20007ffe0ff */
[----:B------:R-:W-:Y:S01]  /*0260*/  VIADD R11, R1, 0x890 ;  /* 0x00000890010b7836 */ /* 0x000fe20000000000 */
[----:B-1----:R-:W-:-:S13]  /*0270*/  ISETP.GE.AND P0, PT, R3, 0x1, PT ;  /* 0x000000010300780c */ /* 0x002fda0003f06270 */
[----:B0-----:R-:W-:Y:S05]  /*0280*/  @!P0 BRA `(.L_x_2299) ;  /* 0x0000004800bc8947 */ /* 0x001fea0003800000 */
[----:B------:R-:W0:Y:S01]  /*0290*/  LDCU UR4, c[0x0][0x3ac] ;  /* 0x00007580ff0477ac */ /* 0x000e220008000800 */
[----:B------:R-:W-:Y:S01]  /*02a0*/  ISETP.GE.U32.AND P0, PT, R3, 0x4, PT ;  /* 0x000000040300780c */ /* 0x000fe20003f06070 */
[----:B------:R-:W-:Y:S01]  /*02b0*/  HFMA2 R15, -RZ, RZ, 0, 0 ;  /* 0x00000000ff0f7431 */ /* 0x000fe200000001ff */
[----:B------:R-:W-:-:S04]  /*02c0*/  MOV R0, 0xffffffff ;  /* 0xffffffff00007802 */ /* 0x000fc80000000f00 */
[----:B------:R-:W-:-:S05]  /*02d0*/  VIADDMNMX.U32 R0, R3, R0, 0x1f, PT ;  /* 0x0000001f03007446 */ /* 0x000fca0003800000 */
[----:B------:R-:W-:Y:S02]  /*02e0*/  VIADD R14, R0, 0x1 ;  /* 0x00000001000e7836 */ /* 0x000fe40000000000 */
[----:B------:R-:W-:-:S03]  /*02f0*/  IMAD.MOV.U32 R0, RZ, RZ, RZ ;  /* 0x000000ffff007224 */ /* 0x000fc600078e00ff */
[----:B------:R-:W-:Y:S02]  /*0300*/  LOP3.LUT R14, R14, 0x3, RZ, 0xc0, !PT ;  /* 0x000000030e0e7812 */ /* 0x000fe400078ec0ff */
[----:B0-----:R-:W-:Y:S01]  /*0310*/  I2FP.F32.S32 R13, UR4 ;  /* 0x00000004000d7c45 */ /* 0x001fe20008201400 */
[----:B------:R-:W-:Y:S06]  /*0320*/  @!P0 BRA `(.L_x_2300) ;  /* 0x0000004400e88947 */ /* 0x000fec0003800000 */
[----:B------:R-:W0:Y:S02]  /*0330*/  LDC.64 R16, c[0x0][0x3c0] ;  /* 0x0000f000ff107b82 */ /* 0x000e240000000a00 */
[----:B0-----:R-:W2:Y:S01]  /*0340*/  LDG.E R3, desc[UR6][R16.64] ;  /* 0x0000000610037981 */ /* 0x001ea2000c1e1900 */
[----:B------:R-:W-:Y:S01]  /*0350*/  BSSY.RECONVERGENT B2, `(.L_x_2301) ;  /* 0x000001f000027945 */ /* 0x000fe20003800200 */
[----:B------:R-:W-:Y:S02]  /*0360*/  MOV R0, RZ ;  /* 0x000000ff00007202 */ /* 0x000fe40000000f00 */
        /* <DEDUP_REMOVED lines=13> */
[----:B-----5:R-:W-:Y:S05]  /*0440*/  CALL.REL.NOINC `($__internal_10_$__cuda_sm3x_div_rn_noftz_f32_slowpath) ;  /* 0x0000007400c07944 */ /* 0x020fea0003c00000 */
[----:B------:R-:W-:-:S07]  /*0450*/  IMAD.MOV.U32 R0, RZ, RZ, R3 ;  /* 0x000000ffff007224 */ /* 0x000fce00078e0003 */
.L_x_2304:
[----:B------:R-:W-:Y:S05]  /*0460*/  BSYNC.RECONVERGENT B3 ;  /* 0x0000000000037941 */ /* 0x000fea0003800200 */
.L_x_2303:
[----:B------:R-:W0:Y:S01]  /*0470*/  LDC.64 R16, c[0x0][0x3b8] ;  /* 0x0000ee00ff107b82 */ /* 0x000e220000000a00 */
[----:B------:R-:W-:Y:S02]  /*0480*/  HFMA2 R3, -RZ, RZ, 1.75, 0 ;  /* 0x3f000000ff037431 */ /* 0x000fe400000001ff */
[----:B------:R-:W-:Y:S01]  /*0490*/  FMUL R0, R13, R0 ;  /* 0x000000000d007220 */ /* 0x000fe20000400000 */
[----:B------:R-:W1:Y:S01]  /*04a0*/  LDCU UR4, c[0x0][0x3ac] ;  /* 0x00007580ff0477ac */ /* 0x000e620008000800 */
[----:B0-----:R-:W2:Y:S03]  /*04b0*/  LDG.E R6, desc[UR6][R16.64] ;  /* 0x0000000610067981 */ /* 0x001ea6000c1e1900 */
[----:B------:R-:W-:-:S05]  /*04c0*/  LOP3.LUT R3, R3, 0x80000000, R0, 0xb8, !PT ;  /* 0x8000000003037812 */ /* 0x000fca00078eb800 */
[----:B------:R-:W-:Y:S01]  /*04d0*/  FADD.RZ R3, R0, R3 ;  /* 0x0000000300037221 */ /* 0x000fe2000000c000 */
[----:B------:R-:W-:-:S05]  /*04e0*/  IMAD.MOV.U32 R0, RZ, RZ, 0x1 ;  /* 0x00000001ff007424 */ /* 0x000fca00078e00ff */
[----:B------:R-:W1:Y:S02]  /*04f0*/  F2I.TRUNC.NTZ R3, R3 ;  /* 0x0000000300037305 */ /* 0x000e64000020f100 */
[----:B-1----:R-:W-:-:S04]  /*0500*/  VIMNMX R4, PT, PT, R3, UR4, PT ;  /* 0x0000000403047c48 */ /* 0x002fc8000bfe0100 */
[----:B------:R-:W-:-:S05]  /*0510*/  VIMNMX R4, PT, PT, R4, 0x1, !PT ;  /* 0x0000000104047848 */ /* 0x000fca0007fe0100 */
[----:B------:R0:W-:Y:S04]  /*0520*/  STL [R1+0x890], R4 ;  /* 0x0008900401007387 */ /* 0x0001e80000100800 */
[----:B--2---:R0:W-:Y:S02]  /*0530*/  STL [R1+0x810], R6 ;  /* 0x0008100601007387 */ /* 0x0041e40000100800 */
.L_x_2302:
[----:B------:R-:W-:Y:S05]  /*0540*/  BSYNC.RECONVERGENT B2 ;  /* 0x0000000000027941 */ /* 0x000fea0003800200 */
.L_x_2301:
        /* <DEDUP_REMOVED lines=17> */
[----:B-----5:R-:W-:Y:S05]  /*0660*/  CALL.REL.NOINC `($__internal_10_$__cuda_sm3x_div_rn_noftz_f32_slowpath) ;  /* 0x0000007400387944 */ /* 0x020fea0003c00000 */
[----:B------:R-:W-:-:S07]  /*0670*/  IMAD.MOV.U32 R4, RZ, RZ, R3 ;  /* 0x000000ffff047224 */ /* 0x000fce00078e0003 */
.L_x_2308:
[----:B------:R-:W-:Y:S05]  /*0680*/  BSYNC.RECONVERGENT B3 ;  /* 0x0000000000037941 */ /* 0x000fea0003800200 */
.L_x_2307:
        /* <DEDUP_REMOVED lines=14> */
.L_x_2306:
[----:B------:R-:W-:Y:S05]  /*0770*/  BSYNC.RECONVERGENT B2 ;  /* 0x0000000000027941 */ /* 0x000fea0003800200 */
.L_x_2305:
        /* <DEDUP_REMOVED lines=17> */
[----:B-----5:R-:W-:Y:S05]  /*0890*/  CALL.REL.NOINC `($__internal_10_$__cuda_sm3x_div_rn_noftz_f32_slowpath) ;  /* 0x0000007000ac7944 */ /* 0x020fea0003c00000 */
[----:B------:R-:W-:-:S07]  /*08a0*/  MOV R4, R3 ;  /* 0x0000000300047202 */ /* 0x000fce0000000f00 */
.L_x_2312:
[----:B------:R-:W-:Y:S05]  /*08b0*/  BSYNC.RECONVERGENT B3 ;  /* 0x0000000000037941 */ /* 0x000fea0003800200 */
.L_x_2311:
[----:B------:R-:W0:Y:S01]  /*08c0*/  LDC.64 R16, c[0x0][0x3b8] ;  /* 0x0000ee00ff107b82 */ /* 0x000e220000000a00 */
[----:B------:R-:W-:Y:S01]  /*08d0*/  FMUL R4, R13, R4 ;  /* 0x000000040d047220 */ /* 0x000fe20000400000 */
[----:B------:R-:W-:Y:S01]  /*08e0*/  IMAD.MOV.U32 R3, RZ, RZ, 0x3f000000 ;  /* 0x3f000000ff037424 */ /* 0x000fe200078e00ff */
        /* <DEDUP_REMOVED lines=11> */
.L_x_2310:
[----:B------:R-:W-:Y:S05]  /*09a0*/  BSYNC.RECONVERGENT B2 ;  /* 0x0000000000027941 */ /* 0x000fea0003800200 */
.L_x_2309:
        /* <DEDUP_REMOVED lines=24> */
.L_x_2316:
[----:B------:R-:W-:Y:S05]  /*0b30*/  BSYNC.RECONVERGENT B3 ;  /* 0x0000000000037941 */ /* 0x000fea0003800200 */
.L_x_2315:
        /* <DEDUP_REMOVED lines=14> */
.L_x_2314:
[----:B------:R-:W-:Y:S05]  /*0c20*/  BSYNC.RECONVERGENT B2 ;  /* 0x0000000000027941 */ /* 0x000fea0003800200 */
.L_x_2313:
        /* <DEDUP_REMOVED lines=23> */
.L_x_2321:
[----:B------:R-:W-:Y:S05]  /*0da0*/  BSYNC.RECONVERGENT B4 ;  /* 0x0000000000047941 */ /* 0x000fea0003800200 */
.L_x_2320:
        /* <DEDUP_REMOVED lines=14> */
.L_x_2319:
[----:B------:R-:W-:Y:S05]  /*0e90*/  BSYNC.RECONVERGENT B3 ;  /* 0x0000000000037941 */ /* 0x000fea0003800200 */
.L_x_2318:
        /* <DEDUP_REMOVED lines=19> */
.L_x_2325:
[----:B------:R-:W-:Y:S05]  /*0fd0*/  BSYNC.RECONVERGENT B4 ;  /* 0x0000000000047941 */ /* 0x000fea0003800200 */
.L_x_2324:
        /* <DEDUP_REMOVED lines=14> */
.L_x_2323:
[----:B------:R-:W-:Y:S05]  /*10c0*/  BSYNC.RECONVERGENT B3 ;  /* 0x0000000000037941 */ /* 0x000fea0003800200 */
.L_x_2322:
        /* <DEDUP_REMOVED lines=19> */
.L_x_2329:
[----:B------:R-:W-:Y:S05]  /*1200*/  BSYNC.RECONVERGENT B4 ;  /* 0x0000000000047941 */ /* 0x000fea0003800200 */
.L_x_2328:
        /* <DEDUP_REMOVED lines=14> */
.L_x_2327:
[----:B------:R-:W-:Y:S05]  /*12f0*/  BSYNC.RECONVERGENT B3 ;  /* 0x0000000000037941 */ /* 0x000fea0003800200 */
.L_x_2326:
        /* <DEDUP_REMOVED lines=19> */
.L_x_2333:
[----:B------:R-:W-:Y:S05]  /*1430*/  BSYNC.RECONVERGENT B4 ;  /* 0x0000000000047941 */ /* 0x000fea0003800200 */
.L_x_2332:
        /* <DEDUP_REMOVED lines=14> */
.L_x_2331:
[----:B------:R-:W-:Y:S05]  /*1520*/  BSYNC.RECONVERGENT B3 ;  /* 0x0000000000037941 */ /* 0x000fea0003800200 */
.L_x_2330:
[----:B------:R-:W-:Y:S01]  /*1530*/  ISETP.NE.AND P0, PT, R4, 0x8, PT ;  /* 0x000000080400780c */ /* 0x000fe20003f05270 */
[----:B0-----:R-:W-:-:S12]  /*1540*/  HFMA2 R15, -RZ, RZ, 0, 4.76837158203125e-07 ;  /* 0x00000008ff0f7431 */ /* 0x001fd800000001ff */
        /* <DEDUP_REMOVED lines=20> */
.L_x_2337:
[----:B------:R-:W-:Y:S05]  /*1690*/  BSYNC.RECONVERGENT B4 ;  /* 0x0000000000047941 */ /* 0x000fea0003800200 */
.L_x_2336:
        /* <DEDUP_REMOVED lines=14> */
.L_x_2335:
[----:B------:R-:W-:Y:S05]  /*1780*/  BSYNC.RECONVERGENT B3 ;  /* 0x0000000000037941 */ /* 0x000fea0003800200 */
.L_x_2334:
        /* <DEDUP_REMOVED lines=19> */
.L_x_2341:
[----:B------:R-:W-:Y:S05]  /*18c0*/  BSYNC.RECONVERGENT B4 ;  /* 0x0000000000047941 */ /* 0x000fea0003800200 */
.L_x_2340:
        /* <DEDUP_REMOVED lines=14> */
.L_x_2339:
[----:B------:R-:W-:Y:S05]  /*19b0*/  BSYNC.RECONVERGENT B3 ;  /* 0x0000000000037941 */ /* 0x000fea0003800200 */
.L_x_2338:
        /* <DEDUP_REMOVED lines=19> */
.L_x_2345:
[----:B------:R-:W-:Y:S05]  /*1af0*/  BSYNC.RECONVERGENT B4 ;  /* 0x0000000000047941 */ /* 0x000fea0003800200 */
.L_x_2344:
        /* <DEDUP_REMOVED lines=14> */
.L_x_2343:
[----:B------:R-:W-:Y:S05]  /*1be0*/  BSYNC.RECONVERGENT B3 ;  /* 0x0000000000037941 */ /* 0x000fea0003800200 */
.L_x_2342:
        /* <DEDUP_REMOVED lines=19> */
.L_x_2349:
[----:B------:R-:W-:Y:S05]  /*1d20*/  BSYNC.RECONVERGENT B4 ;  /* 0x0000000000047941 */ /* 0x000fea0003800200 */
.L_x_2348:
        /* <DEDUP_REMOVED lines=14> */
.L_x_2347:
[----:B------:R-:W-:Y:S05]  /*1e10*/  BSYNC.RECONVERGENT B3 ;  /* 0x0000000000037941 */ /* 0x000fea0003800200 */
.L_x_2346:
        /* <DEDUP_REMOVED lines=22> */
.L_x_2353:
[----:B------:R-:W-:Y:S05]  /*1f80*/  BSYNC.RECONVERGENT B4 ;  /* 0x0000000000047941 */ /* 0x000fea0003800200 */
.L_x_2352:
        /* <DEDUP_REMOVED lines=14> */
.L_x_2351:
[----:B------:R-:W-:Y:S05]  /*2070*/  BSYNC.RECONVERGENT B3 ;  /* 0x0000000000037941 */ /* 0x000fea0003800200 */
.L_x_2350:
        /* <DEDUP_REMOVED lines=19> */
.L_x_2357:
[----:B------:R-:W-:Y:S05]  /*21b0*/  BSYNC.RECONVERGENT B4 ;  /* 0x0000000000047941 */ /* 0x000fea0003800200 */
.L_x_2356:
        /* <DEDUP_REMOVED lines=14> */
.L_x_2355:
[----:B------:R-:W-:Y:S05]  /*22a0*/  BSYNC.RECONVERGENT B3 ;  /* 0x0000000000037941 */ /* 0x000fea0003800200 */
.L_x_2354:
        /* <DEDUP_REMOVED lines=19> */
.L_x_2361:
[----:B------:R-:W-:Y:S05]  /*23e0*/  BSYNC.RECONVERGENT B4 ;  /* 0x0000000000047941 */ /* 0x000fea0003800200 */
.L_x_2360:
        /* <DEDUP_REMOVED lines=14> */
.L_x_2359:
[----:B------:R-:W-:Y:S05]  /*24d0*/  BSYNC.RECONVERGENT B3 ;  /* 0x0000000000037941 */ /* 0x000fea0003800200 */
.L_x_2358:
        /* <DEDUP_REMOVED lines=19> */
.L_x_2365:
[----:B------:R-:W-:Y:S05]  /*2610*/  BSYNC.RECONVERGENT B4 ;  /* 0x0000000000047941 */ /* 0x000fea0003800200 */
.L_x_2364:
        /* <DEDUP_REMOVED lines=14> */
.L_x_2363:
[----:B------:R-:W-:Y:S05]  /*2700*/  BSYNC.RECONVERGENT B3 ;  /* 0x0000000000037941 */ /* 0x000fea0003800200 */
.L_x_2362:
        /* <DEDUP_REMOVED lines=22> */
.L_x_2369:
[----:B------:R-:W-:Y:S05]  /*2870*/  BSYNC.RECONVERGENT B4 ;  /* 0x0000000000047941 */ /* 0x000fea0003800200 */
.L_x_2368:
        /* <DEDUP_REMOVED lines=14> */
.L_x_2367:
[----:B------:R-:W-:Y:S05]  /*2960*/  BSYNC.RECONVERGENT B3 ;  /* 0x0000000000037941 */ /* 0x000fea0003800200 */
.L_x_2366:
        /* <DEDUP_REMOVED lines=19> */
.L_x_2373:
[----:B------:R-:W-:Y:S05]  /*2aa0*/  BSYNC.RECONVERGENT B4 ;  /* 0x0000000000047941 */ /* 0x000fea0003800200 */
.L_x_2372:
        /* <DEDUP_REMOVED lines=14> */
.L_x_2371:
[----:B------:R-:W-:Y:S05]  /*2b90*/  BSYNC.RECONVERGENT B3 ;  /* 0x0000000000037941 */ /* 0x000fea0003800200 */
.L_x_2370:
        /* <DEDUP_REMOVED lines=18> */
[----:B------:R-:W-:-:S07]  /*2cc0*/  MOV R6, R3 ;  /* 0x0000000300067202 */ /* 0x000fce0000000f00 */
.L_x_2377:
[----:B------:R-:W-:Y:S05]  /*2cd0*/  BSYNC.RECONVERGENT B4 ;  /* 0x0000000000047941 */ /* 0x000fea0003800200 */
.L_x_2376:
        /* <DEDUP_REMOVED lines=14> */
.L_x_2375:
[----:B------:R-:W-:Y:S05]  /*2dc0*/  BSYNC.RECONVERGENT B3 ;  /* 0x0000000000037941 */ /* 0x000fea0003800200 */
.L_x_2374:
        /* <DEDUP_REMOVED lines=19> */
.L_x_2381:
[----:B------:R-:W-:Y:S05]  /*2f00*/  BSYNC.RECONVERGENT B4 ;  /* 0x0000000000047941 */ /* 0x000fea0003800200 */
.L_x_2380:
        /* <DEDUP_REMOVED lines=14> */
.L_x_2379:
[----:B------:R-:W-:Y:S05]  /*2ff0*/  BSYNC.RECONVERGENT B3 ;  /* 0x0000000000037941 */ /* 0x000fea0003800200 */
.L_x_2378:
        /* <DEDUP_REMOVED lines=22> */
.L_x_2385:
[----:B------:R-:W-:Y:S05]  /*3160*/  BSYNC.RECONVERGENT B4 ;  /* 0x0000000000047941 */ /* 0x000fea0003800200 */
.L_x_2384:
        /* <DEDUP_REMOVED lines=14> */
.L_x_2383:
[----:B------:R-:W-:Y:S05]  /*3250*/  BSYNC.RECONVERGENT B3 ;  /* 0x0000000000037941 */ /* 0x000fea0003800200 */
.L_x_2382:
        /* <DEDUP_REMOVED lines=19> */
.L_x_2389:
[----:B------:R-:W-:Y:S05]  /*3390*/  BSYNC.RECONVERGENT B4 ;  /* 0x0000000000047941 */ /* 0x000fea0003800200 */
.L_x_2388:
        /* <DEDUP_REMOVED lines=14> */
.L_x_2387:
[----:B------:R-:W-:Y:S05]  /*3480*/  BSYNC.RECONVERGENT B3 ;  /* 0x0000000000037941 */ /* 0x000fea0003800200 */
.L_x_2386:
        /* <DEDUP_REMOVED lines=19> */
.L_x_2393:
[----:B------:R-:W-:Y:S05]  /*35c0*/  BSYNC.RECONVERGENT B4 ;  /* 0x0000000000047941 */ /* 0x000fea0003800200 */
.L_x_2392:
        /* <DEDUP_REMOVED lines=14> */
.L_x_2391:
[----:B------:R-:W-:Y:S05]  /*36b0*/  BSYNC.RECONVERGENT B3 ;  /* 0x0000000000037941 */ /* 0x000fea0003800200 */
.L_x_2390:
        /* <DEDUP_REMOVED lines=19> */
.L_x_2397:
[----:B------:R-:W-:Y:S05]  /*37f0*/  BSYNC.RECONVERGENT B4 ;  /* 0x0000000000047941 */ /* 0x000fea0003800200 */
.L_x_2396:
        /* <DEDUP_REMOVED lines=14> */
.L_x_2395:
[----:B------:R-:W-:Y:S05]  /*38e0*/  BSYNC.RECONVERGENT B3 ;  /* 0x0000000000037941 */ /* 0x000fea0003800200 */
.L_x_2394:
        /* <DEDUP_REMOVED lines=22> */
.L_x_2401:
[----:B------:R-:W-:Y:S05]  /*3a50*/  BSYNC.RECONVERGENT B4 ;  /* 0x0000000000047941 */ /* 0x000fea0003800200 */
.L_x_2400:
        /* <DEDUP_REMOVED lines=14> */
.L_x_2399:
[----:B------:R-:W-:Y:S05]  /*3b40*/  BSYNC.RECONVERGENT B3 ;  /* 0x0000000000037941 */ /* 0x000fea0003800200 */
.L_x_2398:
        /* <DEDUP_REMOVED lines=19> */
.L_x_2405:
[----:B------:R-:W-:Y:S05]  /*3c80*/  BSYNC.RECONVERGENT B4 ;  /* 0x0000000000047941 */ /* 0x000fea0003800200 */
.L_x_2404:
        /* <DEDUP_REMOVED lines=14> */
.L_x_2403:
[----:B------:R-:W-:Y:S05]  /*3d70*/  BSYNC.RECONVERGENT B3 ;  /* 0x0000000000037941 */ /* 0x000fea0003800200 */
.L_x_2402:
        /* <DEDUP_REMOVED lines=19> */
.L_x_2409:
[----:B------:R-:W-:Y:S05]  /*3eb0*/  BSYNC.RECONVERGENT B4 ;  /* 0x0000000000047941 */ /* 0x000fea0003800200 */
.L_x_2408:
        /* <DEDUP_REMOVED lines=14> */
.L_x_2407:
[----:B------:R-:W-:Y:S05]  /*3fa0*/  BSYNC.RECONVERGENT B3 ;  /* 0x0000000000037941 */ /* 0x000fea0003800200 */
.L_x_2406:
        /* <DEDUP_REMOVED lines=19> */
.L_x_2413:
[----:B------:R-:W-:Y:S05]  /*40e0*/  BSYNC.RECONVERGENT B4 ;  /* 0x0000000000047941 */ /* 0x000fea0003800200 */
.L_x_2412:
        /* <DEDUP_REMOVED lines=14> */
.L_x_2411:
[----:B------:R-:W-:Y:S05]  /*41d0*/  BSYNC.RECONVERGENT B3 ;  /* 0x0000000000037941 */ /* 0x000fea0003800200 */
.L_x_2410:
        /* <DEDUP_REMOVED lines=22> */
.L_x_2417:
[----:B------:R-:W-:Y:S05]  /*4340*/  BSYNC.RECONVERGENT B4 ;  /* 0x0000000000047941 */ /* 0x000fea0003800200 */
.L_x_2416:
        /* <DEDUP_REMOVED lines=14> */
.L_x_2415:
[----:B------:R-:W-:Y:S05]  /*4430*/  BSYNC.RECONVERGENT B3 ;  /* 0x0000000000037941 */ /* 0x000fea0003800200 */
.L_x_2414:
        /* <DEDUP_REMOVED lines=19> */
.L_x_2421:
[----:B------:R-:W-:Y:S05]  /*4570*/  BSYNC.RECONVERGENT B4 ;  /* 0x0000000000047941 */ /* 0x000fea0003800200 */
.L_x_2420:
        /* <DEDUP_REMOVED lines=14> */
.L_x_2419:
[----:B------:R-:W-:Y:S05]  /*4660*/  BSYNC.RECONVERGENT B3 ;  /* 0x0000000000037941 */ /* 0x000fea0003800200 */
.L_x_2418:
        /* <DEDUP_REMOVED lines=19> */
.L_x_2425:
[----:B------:R-:W-:Y:S05]  /*47a0*/  BSYNC.RECONVERGENT B4 ;  /* 0x0000000000047941 */ /* 0x000fea0003800200 */
.L_x_2424:
        /* <DEDUP_REMOVED lines=14> */
.L_x_2423:
[----:B------:R-:W-:Y:S05]  /*4890*/  BSYNC.RECONVERGENT B3 ;  /* 0x0000000000037941 */ /* 0x000fea0003800200 */
.L_x_2422:
[----:B0-----:R-:W0:Y:S02]  /*48a0*/  LDC.64 R16, c[0x0][0x3c0] ;  /* 0x0000f000ff107b82 */ /* 0x001e240000000a00 */
[----:B0-----:R-:W2:Y:S01]  /*48b0*/  LDG.E R17, desc[UR6][R16.64+0x7c] ;  /* 0x00007c0610117981 */ /* 0x001ea2000c1e1900 */
[----:B------:R-:W-:Y:S01]  /*48c0*/  IMAD.MOV.U32 R15, RZ, RZ, 0x20 ;  /* 0x00000020ff0f7424 */ /* 0x000fe200078e00ff */
        /* <DEDUP_REMOVED lines=16> */
.L_x_2427:
[----:B------:R-:W-:Y:S05]  /*49d0*/  BSYNC.RECONVERGENT B3 ;  /* 0x0000000000037941 */ /* 0x000fea0003800200 */
.L_x_2426:
        /* <DEDUP_REMOVED lines=14> */
.L_x_2317:
[----:B------:R-:W-:Y:S05]  /*4ac0*/  BSYNC.RECONVERGENT B2 ;  /* 0x0000000000027941 */ /* 0x000fea0003800200 */
.L_x_2300:
[----:B------:R-:W-:-:S13]  /*4ad0*/  ISETP.NE.AND P0, PT, R14, RZ, PT ;  /* 0x000000ff0e00720c */ /* 0x000fda0003f05270 */
[----:B------:R-:W-:Y:S05]  /*4ae0*/  @!P0 BRA `(.L_x_2299) ;  /* 0x0000000000a48947 */ /* 0x000fea0003800000 */
[----:B0-----:R-:W0:Y:S01]  /*4af0*/  LDC.64 R16, c[0x0][0x3c0] ;  /* 0x0000f000ff107b82 */ /* 0x001e220000000a00 */
[----:B------:R-:W-:-:S07]  /*4b00*/  IMAD.MOV.U32 R23, RZ, RZ, RZ ;  /* 0x000000ffff177224 */ /* 0x000fce00078e00ff */
[----:B------:R-:W1:Y:S02]  /*4b10*/  LDC.64 R18, c[0x0][0x3b8] ;  /* 0x0000ee00ff127b82 */ /* 0x000e640000000a00 */
.L_x_2432:
        /* <DEDUP_REMOVED lines=17> */
[----:B------:R-:W-:Y:S02]  /*4c30*/  MOV R3, R25 ;  /* 0x0000001900037202 */ /* 0x000fe40000000f00 */
[----:B------:R-:W-:-:S07]  /*4c40*/  MOV R20, 0x4c60 ;  /* 0x00004c6000147802 */ /* 0x000fce0000000f00 */
[----:B-1---5:R-:W-:Y:S05]  /*4c50*/  CALL.REL.NOINC `($__internal_10_$__cuda_sm3x_div_rn_noftz_f32_slowpath) ;  /* 0x0000002c00bc7944 */ /* 0x022fea0003c00000 */
[----:B------:R-:W-:-:S07]  /*4c60*/  IMAD.MOV.U32 R4, RZ, RZ, R3 ;  /* 0x000000ffff047224 */ /* 0x000fce00078e0003 */
.L_x_2431:
[----:B------:R-:W-:Y:S05]  /*4c70*/  BSYNC.RECONVERGENT B3 ;  /* 0x0000000000037941 */ /* 0x000fea0003800200 */
.L_x_2430:
[----:B-1----:R-:W-:-:S06]  /*4c80*/  IMAD.WIDE.U32 R20, R15, 0x4, R18 ;  /* 0x000000040f147825 */ /* 0x002fcc00078e0012 */
[----:B------:R-:W2:Y:S01]  /*4c90*/  LDG.E R20, desc[UR6][R20.64] ;  /* 0x0000000614147981 */ /* 0x000ea2000c1e1900 */
[----:B------:R-:W-:Y:S02]  /*4ca0*/  HFMA2 R3, -RZ, RZ, 1.75, 0 ;  /* 0x3f000000ff037431 */ /* 0x000fe400000001ff */
[----:B------:R-:W-:Y:S01]  /*4cb0*/  FMUL R4, R13, R4 ;  /* 0x000000040d047220 */ /* 0x000fe20000400000 */
[C---:B------:R-:W-:Y:S01]  /*4cc0*/  LEA R25, R0.reuse, R1, 0x2 ;  /* 0x0000000100197211 */ /* 0x040fe200078e10ff */
[----:B------:R-:W-:-:S03]  /*4cd0*/  VIADD R0, R0, 0x1 ;  /* 0x0000000100007836 */ /* 0x000fc60000000000 */
[----:B------:R-:W-:-:S05]  /*4ce0*/  LOP3.LUT R3, R3, 0x80000000, R4, 0xb8, !PT ;  /* 0x8000000003037812 */ /* 0x000fca00078eb804 */
[----:B------:R-:W-:-:S06]  /*4cf0*/  FADD.RZ R3, R4, R3 ;  /* 0x0000000304037221 */ /* 0x000fcc000000c000 */
[----:B------:R-:W0:Y:S02]  /*4d00*/  F2I.TRUNC.NTZ R3, R3 ;  /* 0x0000000300037305 */ /* 0x000e24000020f100 */
[----:B0-----:R-:W-:-:S04]  /*4d10*/  VIMNMX R4, PT, PT, R3, UR5, PT ;  /* 0x0000000503047c48 */ /* 0x001fc8000bfe0100 */
[----:B------:R-:W-:-:S05]  /*4d20*/  VIMNMX R4, PT, PT, R4, 0x1, !PT ;  /* 0x0000000104047848 */ /* 0x000fca0007fe0100 */
[----:B------:R0:W-:Y:S04]  /*4d30*/  STL [R25+0x890], R4 ;  /* 0x0008900419007387 */ /* 0x0001e80000100800 */
[----:B--2---:R0:W-:Y:S02]  /*4d40*/  STL [R25+0x810], R20 ;  /* 0x0008101419007387 */ /* 0x0041e40000100800 */
.L_x_2429:
[----:B------:R-:W-:Y:S05]  /*4d50*/  BSYNC.RECONVERGENT B2 ;  /* 0x0000000000027941 */ /* 0x000fea0003800200 */
.L_x_2428:
[----:B------:R-:W-:Y:S01]  /*4d60*/  IADD3 R15, PT, PT, R15, 0x1, RZ ;  /* 0x000000010f0f7810 */ /* 0x000fe20007ffe0ff */
[----:B------:R-:W-:Y:S06]  /*4d70*/  @P2 BRA `(.L_x_2432) ;  /* 0xfffffffc00682947 */ /* 0x000fec000383ffff */
.L_x_2299:
[----:B------:R-:W2:Y:S01]  /*4d80*/  LDCU UR4, c[0x0][0x3ac] ;  /* 0x00007580ff0477ac */ /* 0x000ea20008000800 */
[----:B------:R-:W-:Y:S01]  /*4d90*/  FSETP.GEU.AND P0, PT, R2, 0.10000000149011611938, PT ;  /* 0x3dcccccd0200780b */ /* 0x000fe20003f0e000 */
[----:B------:R-:W-:Y:S01]  /*4da0*/  BSSY.RECONVERGENT B2, `(.L_x_2433) ;  /* 0x0000018000027945 */ /* 0x000fe20003800200 */
[----:B--2---:R-:W-:-:S04]  /*4db0*/  UISETP.LT.AND UP0, UPT, UR4, 0x200, UPT ;  /* 0x000002000400788c */ /* 0x004fc8000bf01270 */
[----:B------:R-:W-:-:S06]  /*4dc0*/  USEL UR4, UR4, 0x200, UP0 ;  /* 0x0000020004047887 */ /* 0x000fcc0008000000 */
[----:B0-----:R-:W-:-:S04]  /*4dd0*/  MOV R4, UR4 ;  /* 0x0000000400047c02 */ /* 0x001fc80008000f00 */
[----:B------:R-:W-:-:S05]  /*4de0*/  @!P0 I2FP.F32.S32 R3, R4 ;  /* 0x0000000400038245 */ /* 0x000fca0000201400 */
[----:B------:R-:W-:-:S04]  /*4df0*/  @!P0 FMUL R3, R2, R3 ;  /* 0x0000000302038220 */ /* 0x000fc80000400000 */
[----:B------:R-:W-:-:S06]  /*4e00*/  @!P0 FMUL R3, R3, 10 ;  /* 0x4120000003038820 */ /* 0x000fcc0000400000 */
[----:B------:R-:W0:Y:S02]  /*4e10*/  @!P0 F2I.TRUNC.NTZ R3, R3 ;  /* 0x0000000300038305 */ /* 0x000e24000020f100 */
[----:B0-----:R-:W-:-:S04]  /*4e20*/  @!P0 VIMNMX R6, PT, PT, R4, R3, PT ;  /* 0x0000000304068248 */ /* 0x001fc80003fe0100 */
[----:B------:R-:W-:-:S04]  /*4e30*/  @!P0 VIMNMX R4, PT, PT, R6, 0xa, !PT ;  /* 0x0000000a06048848 */ /* 0x000fc80007fe0100 */
[----:B------:R-:W-:-:S04]  /*4e40*/  I2FP.F32.S32 R15, R4 ;  /* 0x00000004000f7245 */ /* 0x000fc80000201400 */
        /* <DEDUP_REMOVED lines=8> */
[----:B------:R-:W-:Y:S01]  /*4ed0*/  IMAD.MOV.U32 R3, RZ, RZ, R2 ;  /* 0x000000ffff037224 */ /* 0x000fe200078e0002 */
[----:B------:R-:W-:Y:S02]  /*4ee0*/  MOV R2, R15 ;  /* 0x0000000f00027202 */ /* 0x000fe40000000f00 */
[----:B------:R-:W-:-:S07]  /*4ef0*/  MOV R20, 0x4f10 ;  /* 0x00004f1000147802 */ /* 0x000fce0000000f00 */
[----:B-1---5:R-:W-:Y:S05]  /*4f00*/  CALL.REL.NOINC `($__internal_10_$__cuda_sm3x_div_rn_noftz_f32_slowpath) ;  /* 0x0000002c00107944 */ /* 0x022fea0003c00000 */
[----:B------:R-:W-:-:S07]  /*4f10*/  MOV R14, R3 ;  /* 0x00000003000e7202 */ /* 0x000fce0000000f00 */
.L_x_2434:
[----:B------:R-:W-:Y:S05]  /*4f20*/  BSYNC.RECONVERGENT B2 ;  /* 0x0000000000027941 */ /* 0x000fea0003800200 */
.L_x_2433:
        /* <DEDUP_REMOVED lines=10> */
.L_x_2436:
        /* <DEDUP_REMOVED lines=8> */
.L_x_2438:
[----:B------:R-:W-:Y:S01]  /*5050*/  VIADD R2, R14, 0xf3000000 ;  /* 0xf30000000e027836 */ /* 0x000fe20000000000 */
[----:B------:R0:W2:Y:S01]  /*5060*/  MUFU.RSQ R13, R14 ;  /* 0x0000000e000d7308 */ /* 0x0000a20000001400 */
[----:B------:R-:W-:Y:S03]  /*5070*/  BSSY.RECONVERGENT B0, `(.L_x_2439) ;  /* 0x000000c000007945 */ /* 0x000fe60003800200 */
[----:B------:R-:W-:-:S13]  /*5080*/  ISETP.GT.U32.AND P0, PT, R2, 0x727fffff, PT ;  /* 0x727fffff0200780c */ /* 0x000fda0003f04070 */
[----:B0-2---:R-:W-:Y:S05]  /*5090*/  @!P0 BRA `(.L_x_2440) ;  /* 0x0000000000148947 */ /* 0x005fea0003800000 */
[----:B------:R-:W-:Y:S02]  /*50a0*/  MOV R2, R14 ;  /* 0x0000000e00027202 */ /* 0x000fe40000000f00 */
[----:B-1----:R-:W-:-:S07]  /*50b0*/  MOV R18, 0x50d0 ;  /* 0x000050d000127802 */ /* 0x002fce0000000f00 */
[----:B-----5:R-:W-:Y:S05]  /*50c0*/  CALL.REL.NOINC `($__internal_9_$__cuda_sm20_sqrt_rn_f32_slowpath) ;  /* 0x0000002800447944 */ /* 0x020fea0003c00000 */
[----:B------:R-:W-:Y:S01]  /*50d0*/  MOV R3, R6 ;  /* 0x0000000600037202 */ /* 0x000fe20000000f00 */
[----:B------:R-:W-:Y:S06]  /*50e0*/  BRA `(.L_x_2441) ;  /* 0x0000000000107947 */ /* 0x000fec0003800000 */
.L_x_2440:
[C---:B------:R-:W-:Y:S01]  /*50f0*/  FMUL.FTZ R3, R13.reuse, R14 ;  /* 0x0000000e0d037220 */ /* 0x040fe20000410000 */
[----:B------:R-:W-:-:S03]  /*5100*/  FMUL.FTZ R6, R13, 0.5 ;  /* 0x3f0000000d067820 */ /* 0x000fc60000410000 */
[----:B------:R-:W-:-:S04]  /*5110*/  FFMA R2, -R3, R3, R14 ;  /* 0x0000000303027223 */ /* 0x000fc8000000010e */
[----:B------:R-:W-:-:S07]  /*5120*/  FFMA R3, R2, R6, R3 ;  /* 0x0000000602037223 */ /* 0x000fce0000000003 */
.L_x_2441:
[----:B------:R-:W-:Y:S05]  /*5130*/  BSYNC.RECONVERGENT B0 ;  /* 0x0000000000007941 */ /* 0x000fea0003800200 */
.L_x_2439:
        /* <DEDUP_REMOVED lines=14> */
[----:B------:R-:W-:-:S05]  /*5220*/  FSEL R6, R2, 1.0000009536743164062, P0 ;  /* 0x3f80000802067808 */ /* 0x000fca0000000000 */
[----:B------:R-:W-:-:S05]  /*5230*/  VIADD R2, R6, 0x1800000 ;  /* 0x0180000006027836 */ /* 0x000fca0000000000 */
[----:B------:R-:W-:-:S04]  /*5240*/  LOP3.LUT R2, R2, 0x7f800000, RZ, 0xc0, !PT ;  /* 0x7f80000002027812 */ /* 0x000fc800078ec0ff */
[----:B------:R-:W-:-:S13]  /*5250*/  ISETP.GT.U32.AND P0, PT, R2, 0x1ffffff, PT ;  /* 0x01ffffff0200780c */ /* 0x000fda0003f04070 */
[----:B------:R-:W-:Y:S05]  /*5260*/  @P0 BRA `(.L_x_2443) ;  /* 0x0000000000100947 */ /* 0x000fea0003800000 */
[----:B------:R-:W-:-:S07]  /*5270*/  MOV R12, 0x5290 ;  /* 0x00005290000c7802 */ /* 0x000fce0000000f00 */
[----:B-1---5:R-:W-:Y:S05]  /*5280*/  CALL.REL.NOINC `($__internal_8_$__cuda_sm20_rcp_rn_f32_slowpath) ;  /* 0x0000002000fc7944 */ /* 0x022fea0003c00000 */
[----:B------:R-:W-:Y:S01]  /*5290*/  MOV R13, R2 ;  /* 0x00000002000d7202 */ /* 0x000fe20000000f00 */
[----:B------:R-:W-:Y:S06]  /*52a0*/  BRA `(.L_x_2444) ;  /* 0x0000000000107947 */ /* 0x000fec0003800000 */
.L_x_2443:
[----:B------:R-:W0:Y:S02]  /*52b0*/  MUFU.RCP R13, R6 ;  /* 0x00000006000d7308 */ /* 0x000e240000001000 */
[----:B0-----:R-:W-:-:S04]  /*52c0*/  FFMA R2, R6, R13, -1 ;  /* 0xbf80000006027423 */ /* 0x001fc8000000000d */
[----:B------:R-:W-:-:S04]  /*52d0*/  FADD.FTZ R2, -R2, -RZ ;  /* 0x800000ff02027221 */ /* 0x000fc80000010100 */
[----:B------:R-:W-:-:S07]  /*52e0*/  FFMA R13, R13, R2, R13 ;  /* 0x000000020d0d7223 */ /* 0x000fce000000000d */
.L_x_2444:
[----:B------:R-:W-:Y:S05]  /*52f0*/  BSYNC.RECONVERGENT B0 ;  /* 0x0000000000007941 */ /* 0x000fea0003800200 */
.L_x_2442:
[----:B------:R-:W0:Y:S01]  /*5300*/  LDCU UR4, c[0x0][0x3a8] ;  /* 0x00007500ff0477ac */ /* 0x000e220008000800 */
[----:B------:R-:W-:Y:S02]  /*5310*/  HFMA2 R3, -RZ, RZ, 1.75, 0 ;  /* 0x3f000000ff037431 */ /* 0x000fe400000001ff */
[----:B------:R-:W-:Y:S02]  /*5320*/  IMAD.MOV.U32 R12, RZ, RZ, 0x437c0000 ;  /* 0x437c0000ff0c7424 */ /* 0x000fe400078e00ff */
[----:B------:R-:W-:Y:S01]  /*5330*/  FADD R16, R6, -R13 ;  /* 0x8000000d06107221 */ /* 0x000fe20000000000 */
[----:B------:R-:W-:Y:S01]  /*5340*/  BSSY.RECONVERGENT B3, `(.L_x_2445) ;  /* 0x0000017000037945 */ /* 0x000fe20003800200 */
[C---:B0-----:R-:W-:Y:S01]  /*5350*/  FMUL R2, R14.reuse, UR4 ;  /* 0x000000040e027c20 */ /* 0x041fe20008400000 */
[----:B------:R-:W-:-:S03]  /*5360*/  FMUL R14, R14, -UR4 ;  /* 0x800000040e0e7c20 */ /* 0x000fc60008400000 */
[----:B------:R-:W-:-:S04]  /*5370*/  FFMA.SAT R3, R2, 0.0057249800302088260651, R3 ;  /* 0x3bbb989d02037823 */ /* 0x000fc80000002003 */
[----:B------:R-:W-:Y:S02]  /*5380*/  FFMA.RM R3, R3, R12, 12582913 ;  /* 0x4b40000103037423 */ /* 0x000fe4000000400c */
[----:B------:R-:W1:Y:S02]  /*5390*/  MUFU.RCP R12, R16 ;  /* 0x00000010000c7308 */ /* 0x000e640000001000 */
[----:B------:R-:W-:-:S04]  /*53a0*/  FADD R17, R3, -12583039 ;  /* 0xcb40007f03117421 */ /* 0x000fc80000000000 */
[----:B------:R-:W-:-:S04]  /*53b0*/  FFMA R17, R2, 1.4426950216293334961, -R17 ;  /* 0x3fb8aa3b02117823 */ /* 0x000fc80000000811 */
[----:B------:R-:W-:Y:S01]  /*53c0*/  FFMA R17, R2, 1.925963033500011079e-08, R17 ;  /* 0x32a5706002117823 */ /* 0x000fe20000000011 */
[----:B------:R-:W-:-:S05]  /*53d0*/  SHF.L.U32 R2, R3, 0x17, RZ ;  /* 0x0000001703027819 */ /* 0x000fca00000006ff */
[----:B------:R-:W0:Y:S01]  /*53e0*/  MUFU.EX2 R17, R17 ;  /* 0x0000001100117308 */ /* 0x000e220000000800 */
[----:B-1----:R-:W-:Y:S01]  /*53f0*/  FFMA R19, -R16, R12, 1 ;  /* 0x3f80000010137423 */ /* 0x002fe2000000010c */
[----:B0-----:R-:W-:-:S03]  /*5400*/  FFMA R3, R2, R17, -R13 ;  /* 0x0000001102037223 */ /* 0x001fc6000000080d */
        /* <DEDUP_REMOVED lines=8> */
[----:B-----5:R-:W-:Y:S05]  /*5490*/  CALL.REL.NOINC `($__internal_10_$__cuda_sm3x_div_rn_noftz_f32_slowpath) ;  /* 0x0000002400ac7944 */ /* 0x020fea0003c00000 */
[----:B------:R-:W-:-:S07]  /*54a0*/  IMAD.MOV.U32 R2, RZ, RZ, R3 ;  /* 0x000000ffff027224 */ /* 0x000fce00078e0003 */
.L_x_2446:
[----:B------:R-:W-:Y:S05]  /*54b0*/  BSYNC.RECONVERGENT B3 ;  /* 0x0000000000037941 */ /* 0x000fea0003800200 */
.L_x_2445:
        /* <DEDUP_REMOVED lines=10> */
.L_x_2447:
[C---:B------:R-:W-:Y:S01]  /*5560*/  FMUL R12, |R13|.reuse, 16777216 ;  /* 0x4b8000000d0c7820 */ /* 0x040fe20000400200 */
[----:B------:R-:W-:Y:S01]  /*5570*/  FSETP.GEU.AND P0, PT, |R13|, 1.175494350822287508e-38, PT ;  /* 0x008000000d00780b */ /* 0x000fe20003f0e200 */
[----:B------:R-:W-:Y:S01]  /*5580*/  BSSY.RECONVERGENT B0, `(.L_x_2448) ;  /* 0x000004e000007945 */ /* 0x000fe20003800200 */
[----:B------:R-:W-:Y:S02]  /*5590*/  MOV R27, 0x3f800000 ;  /* 0x3f800000001b7802 */ /* 0x000fe40000000f00 */
        /* <DEDUP_REMOVED lines=8> */
[----:B------:R-:W-:Y:S02]  /*5620*/  I2FP.F32.S32 R12, R17 ;  /* 0x00000011000c7245 */ /* 0x000fe40000201400 */
[----:B------:R-:W-:Y:S01]  /*5630*/  ISETP.EQ.OR P0, PT, R4, RZ, !P0 ;  /* 0x000000ff0400720c */ /* 0x000fe20004702670 */
[----:B------:R-:W-:Y:S01]  /*5640*/  FADD R16, R18, R18 ;  /* 0x0000001212107221 */ /* 0x000fe20000000000 */
[----:B------:R-:W0:Y:S01]  /*5650*/  MUFU.RCP R19, R19 ;  /* 0x0000001300137308 */ /* 0x000e220000001000 */
[----:B------:R-:W-:Y:S02]  /*5660*/  FFMA R3, R12, 1.1920928955078125e-07, R3 ;  /* 0x340000000c037823 */ /* 0x000fe40000000003 */
[----:B0-----:R-:W-:Y:S01]  /*5670*/  FMUL R20, R19, R16 ;  /* 0x0000001013147220 */ /* 0x001fe20000400000 */
[----:B------:R-:W-:-:S03]  /*5680*/  IMAD.MOV.U32 R16, RZ, RZ, 0x3a2c32e4 ;  /* 0x3a2c32e4ff107424 */ /* 0x000fc600078e00ff */
        /* <DEDUP_REMOVED lines=34> */
[----:B------:R-:W-:Y:S01]  /*58b0*/  FSEL R27, RZ, +INF , !P2 ;  /* 0x7f800000ff1b7808 */ /* 0x000fe20005000000 */
[----:B0-----:R-:W-:Y:S01]  /*58c0*/  FADD R19, R18, -R17 ;  /* 0x8000001112137221 */ /* 0x001fe20000000000 */
[----:B------:R-:W-:-:S03]  /*58d0*/  FSETP.GT.AND P0, PT, R17, RZ, PT ;  /* 0x000000ff1100720b */ /* 0x000fc60003f04000 */
[----:B------:R-:W-:Y:S01]  /*58e0*/  FADD R19, R19, R20 ;  /* 0x0000001413137221 */ /* 0x000fe20000000000 */
[----:B------:R-:W-:Y:S01]  /*58f0*/  SEL R17, RZ, 0x83000000, P0 ;  /* 0x83000000ff117807 */ /* 0x000fe20000000000 */
[----:B------:R-:W0:Y:S01]  /*5900*/  F2I.NTZ R20, R18 ;  /* 0x0000001200147305 */ /* 0x000e220000203100 */
[----:B------:R-:W-:Y:S01]  /*5910*/  FSETP.NEU.AND P0, PT, |R13|, +INF , PT ;  /* 0x7f8000000d00780b */ /* 0x000fe20003f0d200 */
[----:B------:R-:W-:-:S04]  /*5920*/  FFMA R22, R19, R22, 0.0013391353422775864601 ;  /* 0x3aaf85ed13167423 */ /* 0x000fc80000000016 */
[----:B------:R-:W-:-:S04]  /*5930*/  FFMA R22, R19, R22, 0.0096188392490148544312 ;  /* 0x3c1d985613167423 */ /* 0x000fc80000000016 */
[----:B------:R-:W-:-:S04]  /*5940*/  FFMA R22, R19, R22, 0.055503588169813156128 ;  /* 0x3d6357bb13167423 */ /* 0x000fc80000000016 */
[----:B------:R-:W-:Y:S01]  /*5950*/  FFMA R22, R19, R22, 0.24022644758224487305 ;  /* 0x3e75fdec13167423 */ /* 0x000fe20000000016 */
[----:B0-----:R-:W-:Y:S01]  /*5960*/  IMAD R20, R20, 0x800000, -R17 ;  /* 0x0080000014147824 */ /* 0x001fe200078e0a11 */
[----:B------:R-:W-:Y:S02]  /*5970*/  IADD3 R17, PT, PT, R17, 0x7f000000, RZ ;  /* 0x7f00000011117810 */ /* 0x000fe40007ffe0ff */
        /* <DEDUP_REMOVED lines=14> */
.L_x_2449:
[----:B------:R-:W-:Y:S05]  /*5a60*/  BSYNC.RECONVERGENT B0 ;  /* 0x0000000000007941 */ /* 0x000fea0003800200 */
.L_x_2448:
[----:B------:R-:W-:Y:S01]  /*5a70*/  ISETP.GE.AND P0, PT, R4, RZ, PT ;  /* 0x000000ff0400720c */ /* 0x000fe20003f06270 */
[----:B------:R-:W-:-:S12]  /*5a80*/  BSSY.RECONVERGENT B0, `(.L_x_2450) ;  /* 0x00000a2000007945 */ /* 0x000fd80003800200 */
[----:B------:R-:W-:Y:S05]  /*5a90*/  @!P0 BRA `(.L_x_2451) ;  /* 0x0000000800808947 */ /* 0x000fea0003800000 */
[C---:B------:R-:W-:Y:S01]  /*5aa0*/  FMUL R15, |R6|.reuse, 16777216 ;  /* 0x4b800000060f7820 */ /* 0x040fe20000400200 */
[----:B------:R-:W-:Y:S01]  /*5ab0*/  FSETP.GEU.AND P0, PT, |R6|, 1.175494350822287508e-38, PT ;  /* 0x008000000600780b */ /* 0x000fe20003f0e200 */
[----:B------:R-:W-:Y:S01]  /*5ac0*/  FMUL R27, R8, R27 ;  /* 0x0000001b081b7220 */ /* 0x000fe20000400000 */
[-C--:B------:R-:W-:Y:S01]  /*5ad0*/  FMUL R24, R6, R6.reuse ;  /* 0x0000000606187220 */ /* 0x080fe20000400000 */
[----:B------:R-:W-:Y:S02]  /*5ae0*/  MOV R25, RZ ;  /* 0x000000ff00197202 */ /* 0x000fe40000000f00 */
[----:B------:R-:W-:-:S04]  /*5af0*/  FSEL R15, R15, |R6|, !P0 ;  /* 0x400000060f0f7208 */ /* 0x000fc80004000000 */
[----:B------:R-:W-:-:S04]  /*5b00*/  IADD3 R17, PT, PT, R15, -0x3f3504f3, RZ ;  /* 0xc0cafb0d0f117810 */ /* 0x000fc80007ffe0ff */
[----:B------:R-:W-:Y:S02]  /*5b10*/  LOP3.LUT R18, R17, 0xff800000, RZ, 0xc0, !PT ;  /* 0xff80000011127812 */ /* 0x000fe400078ec0ff */
[----:B------:R-:W-:Y:S02]  /*5b20*/  FSEL R17, RZ, -24, P0 ;  /* 0xc1c00000ff117808 */ /* 0x000fe40000000000 */
[----:B------:R-:W-:Y:S01]  /*5b30*/  FSETP.NEU.AND P0, PT, |R13|, +INF , PT ;  /* 0x7f8000000d00780b */ /* 0x000fe20003f0d200 */
[----:B------:R-:W-:Y:S01]  /*5b40*/  IMAD.IADD R15, R15, 0x1, -R18 ;  /* 0x000000010f0f7824 */ /* 0x000fe200078e0a12 */
[----:B------:R-:W-:Y:S02]  /*5b50*/  I2FP.F32.S32 R18, R18 ;  /* 0x0000001200127245 */ /* 0x000fe40000201400 */
[----:B------:R-:W-:Y:S01]  /*5b60*/  FSETP.EQ.OR P0, PT, R13, RZ, !P0 ;  /* 0x000000ff0d00720b */ /* 0x000fe20004702400 */
[C---:B------:R-:W-:Y:S01]  /*5b70*/  FADD R19, R15.reuse, 1 ;  /* 0x3f8000000f137421 */ /* 0x040fe20000000000 */
[----:B------:R-:W-:-:S04]  /*5b80*/  FADD R22, R15, -1 ;  /* 0xbf8000000f167421 */ /* 0x000fc80000000000 */
[----:B------:R-:W-:Y:S01]  /*5b90*/  FADD R20, R22, R22 ;  /* 0x0000001616147221 */ /* 0x000fe20000000000 */
[----:B------:R-:W0:Y:S03]  /*5ba0*/  MUFU.RCP R19, R19 ;  /* 0x0000001300137308 */ /* 0x000e260000001000 */
[----:B0-----:R-:W-:Y:S01]  /*5bb0*/  FMUL R15, R19, R20 ;  /* 0x00000014130f7220 */ /* 0x001fe20000400000 */
[----:B------:R-:W-:-:S03]  /*5bc0*/  FFMA R20, R18, 1.1920928955078125e-07, R17 ;  /* 0x3400000012147823 */ /* 0x000fc60000000011 */
[----:B------:R-:W-:Y:S01]  /*5bd0*/  FADD R21, R22, -R15 ;  /* 0x8000000f16157221 */ /* 0x000fe20000000000 */
[CC--:B------:R-:W-:Y:S01]  /*5be0*/  FMUL R17, R15.reuse, R15.reuse ;  /* 0x0000000f0f117220 */ /* 0x0c0fe20000400000 */
[----:B------:R-:W-:Y:S02]  /*5bf0*/  FFMA R18, R15, 1.4426950216293334961, R20 ;  /* 0x3fb8aa3b0f127823 */ /* 0x000fe40000000014 */
[----:B------:R-:W-:Y:S01]  /*5c00*/  FADD R21, R21, R21 ;  /* 0x0000001515157221 */ /* 0x000fe20000000000 */
[C---:B------:R-:W-:Y:S01]  /*5c10*/  FFMA R16, R17.reuse, R16, 0.0032181653659790754318 ;  /* 0x3b52e7db11107423 */ /* 0x040fe20000000010 */
        /* <DEDUP_REMOVED lines=10> */
[----:B------:R-:W-:-:S04]  /*5cc0*/  FFMA R17, R22, R19, R17 ;  /* 0x0000001316117223 */ /* 0x000fc80000000011 */
[----:B------:R-:W-:-:S04]  /*5cd0*/  FFMA R17, R15, R16, R17 ;  /* 0x000000100f117223 */ /* 0x000fc80000000011 */
[----:B------:R-:W-:-:S04]  /*5ce0*/  FADD R15, R18, R17 ;  /* 0x00000011120f7221 */ /* 0x000fc80000000000 */
[----:B------:R-:W-:Y:S01]  /*5cf0*/  FADD R16, -R18, R15 ;  /* 0x0000000f12107221 */ /* 0x000fe20000000100 */
[----:B------:R-:W-:-:S03]  /*5d00*/  FADD R18, R6, R6 ;  /* 0x0000000606127221 */ /* 0x000fc60000000000 */
[----:B------:R-:W-:Y:S01]  /*5d10*/  FADD R17, R17, -R16 ;  /* 0x8000001011117221 */ /* 0x000fe20000000000 */
[----:B------:R-:W-:Y:S01]  /*5d20*/  FADD R16, R13, R13 ;  /* 0x0000000d0d107221 */ /* 0x000fe20000000000 */
[----:B------:R-:W-:-:S04]  /*5d30*/  LOP3.LUT R23, R18, 0x7f800000, RZ, 0x3c, !PT ;  /* 0x7f80000012177812 */ /* 0x000fc800078e3cff */
[----:B------:R-:W-:-:S07]  /*5d40*/  LOP3.LUT R21, R16, 0x7f800000, RZ, 0x3c, !PT ;  /* 0x7f80000010157812 */ /* 0x000fce00078e3cff */
.L_x_2459:
[----:B------:R-:W-:Y:S01]  /*5d50*/  ISETP.GE.AND P1, PT, R0, 0x1, PT ;  /* 0x000000010000780c */ /* 0x000fe20003f26270 */
[----:B------:R-:W-:Y:S01]  /*5d60*/  BSSY.RECONVERGENT B1, `(.L_x_2452) ;  /* 0x0000069000017945 */ /* 0x000fe20003800200 */
[----:B------:R-:W-:-:S11]  /*5d70*/  MOV R22, R27 ;  /* 0x0000001b00167202 */ /* 0x000fd60000000f00 */
[----:B0-----:R-:W-:Y:S05]  /*5d80*/  @!P1 BRA `(.L_x_2453) ;  /* 0x0000000400989947 */ /* 0x001fea0003800000 */
[----:B------:R-:W-:Y:S02]  /*5d90*/  HFMA2 R19, -RZ, RZ, 0, 0 ;  /* 0x00000000ff137431 */ /* 0x000fe400000001ff */
[----:B------:R-:W-:Y:S01]  /*5da0*/  IMAD.IADD R20, R4, 0x1, -R25 ;  /* 0x0000000104147824 */ /* 0x000fe200078e0a19 */
[----:B------:R-:W-:-:S07]  /*5db0*/  MOV R22, R27 ;  /* 0x0000001b00167202 */ /* 0x000fce0000000f00 */
.L_x_2458:
[----:B------:R-:W-:-:S05]  /*5dc0*/  IMAD R31, R19, 0x4, R1 ;  /* 0x00000004131f7824 */ /* 0x000fca00078e0201 */
[----:B------:R-:W2:Y:S04]  /*5dd0*/  LDL R28, [R31+0x890] ;  /* 0x000890001f1c7983 */ /* 0x000ea80000100800 */
[----:B-----5:R0:W5:Y:S01]  /*5de0*/  LDL R26, [R31+0x810] ;  /* 0x000810001f1a7983 */ /* 0x0201620000100800 */
[----:B------:R-:W-:Y:S01]  /*5df0*/  IADD3 R19, PT, PT, R19, 0x1, RZ ;  /* 0x0000000113137810 */ /* 0x000fe20007ffe0ff */
[----:B------:R-:W-:Y:S01]  /*5e00*/  BSSY.RECONVERGENT B3, `(.L_x_2454) ;  /* 0x000002e000037945 */ /* 0x000fe20003800200 */
[----:B------:R-:W-:Y:S02]  /*5e10*/  IMAD.MOV.U32 R33, RZ, RZ, 0x3f800000 ;  /* 0x3f800000ff217424 */ /* 0x000fe400078e00ff */
        /* <DEDUP_REMOVED lines=11> */
[----:B------:R-:W-:-:S04]  /*5ed0*/  FMUL R34, R15, R32 ;  /* 0x000000200f227220 */ /* 0x000fc80000400000 */
[----:B------:R-:W0:Y:S01]  /*5ee0*/  FRND R31, R34 ;  /* 0x00000022001f7307 */ /* 0x000e220000201000 */
[-C--:B------:R-:W-:Y:S01]  /*5ef0*/  FFMA R36, R15, R32.reuse, -R34 ;  /* 0x000000200f247223 */ /* 0x080fe20000000822 */
[C---:B------:R-:W-:Y:S02]  /*5f00*/  FSETP.GEU.AND P4, PT, R34.reuse, RZ, PT ;  /* 0x000000ff2200720b */ /* 0x040fe40003f8e000 */
[C---:B------:R-:W-:Y:S01]  /*5f10*/  FSETP.GT.AND P3, PT, |R34|.reuse, 152, PT ;  /* 0x431800002200780b */ /* 0x040fe20003f64200 */
[----:B------:R-:W-:Y:S01]  /*5f20*/  FFMA R36, R17, R32, R36 ;  /* 0x0000002011247223 */ /* 0x000fe20000000024 */
[----:B0-----:R-:W-:Y:S01]  /*5f30*/  FSETP.GT.AND P1, PT, R31, RZ, PT ;  /* 0x000000ff1f00720b */ /* 0x001fe20003f24000 */
[----:B------:R-:W-:Y:S02]  /*5f40*/  FADD R31, R34, -R31 ;  /* 0x8000001f221f7221 */ /* 0x000fe40000000000 */
[----:B------:R-:W0:Y:S01]  /*5f50*/  F2I.NTZ R34, R34 ;  /* 0x0000002200227305 */ /* 0x000e220000203100 */
[----:B------:R-:W-:Y:S01]  /*5f60*/  SEL R33, RZ, 0x83000000, P1 ;  /* 0x83000000ff217807 */ /* 0x000fe20000800000 */
[----:B------:R-:W-:Y:S01]  /*5f70*/  FADD R31, R31, R36 ;  /* 0x000000241f1f7221 */ /* 0x000fe20000000000 */
[----:B------:R-:W-:Y:S01]  /*5f80*/  HFMA2 R36, -RZ, RZ, 0.64013671875, -15.109375 ;  /* 0x391fcb8eff247431 */ /* 0x000fe200000001ff */
[----:B------:R-:W-:-:S04]  /*5f90*/  FSETP.NEU.AND P1, PT, |R6|, +INF , PT ;  /* 0x7f8000000600780b */ /* 0x000fc80003f2d200 */
[----:B------:R-:W-:-:S04]  /*5fa0*/  FFMA R36, R31, R36, 0.0013391353422775864601 ;  /* 0x3aaf85ed1f247423 */ /* 0x000fc80000000024 */
[----:B------:R-:W-:-:S04]  /*5fb0*/  FFMA R36, R31, R36, 0.0096188392490148544312 ;  /* 0x3c1d98561f247423 */ /* 0x000fc80000000024 */
[----:B------:R-:W-:-:S04]  /*5fc0*/  FFMA R36, R31, R36, 0.055503588169813156128 ;  /* 0x3d6357bb1f247423 */ /* 0x000fc80000000024 */
[----:B------:R-:W-:-:S04]  /*5fd0*/  FFMA R36, R31, R36, 0.24022644758224487305 ;  /* 0x3e75fdec1f247423 */ /* 0x000fc80000000024 */
[----:B------:R-:W-:-:S04]  /*5fe0*/  FFMA R36, R31, R36, 0.69314718246459960938 ;  /* 0x3f3172181f247423 */ /* 0x000fc80000000024 */
[----:B------:R-:W-:Y:S01]  /*5ff0*/  FFMA R36, R31, R36, 1 ;  /* 0x3f8000001f247423 */ /* 0x000fe20000000024 */
[----:B0-----:R-:W-:Y:S01]  /*6000*/  LEA R31, R34, -R33, 0x17 ;  /* 0x80000021221f7211 */ /* 0x001fe200078eb8ff */
[----:B------:R-:W-:-:S04]  /*6010*/  VIADD R33, R33, 0x7f000000 ;  /* 0x7f00000021217836 */ /* 0x000fc80000000000 */
        /* <DEDUP_REMOVED lines=12> */
.L_x_2455:
[----:B------:R-:W-:Y:S05]  /*60e0*/  BSYNC.RECONVERGENT B3 ;  /* 0x0000000000037941 */ /* 0x000fea0003800200 */
.L_x_2454:
        /* <DEDUP_REMOVED lines=15> */
[C---:B------:R-:W-:Y:S02]  /*61e0*/  FSETP.GT.AND P3, PT, |R33|.reuse, 152, PT ;  /* 0x431800002100780b */ /* 0x040fe40003f64200 */
[C---:B------:R-:W-:Y:S01]  /*61f0*/  FSETP.GEU.AND P4, PT, R33.reuse, RZ, PT ;  /* 0x000000ff2100720b */ /* 0x040fe20003f8e000 */
[----:B------:R-:W-:Y:S01]  /*6200*/  FFMA R35, R2, R31, R35 ;  /* 0x0000001f02237223 */ /* 0x000fe20000000023 */
[----:B0-----:R-:W-:Y:S01]  /*6210*/  FADD R30, R33, -R26 ;  /* 0x8000001a211e7221 */ /* 0x001fe20000000000 */
[----:B------:R-:W-:Y:S02]  /*6220*/  FSETP.GT.AND P1, PT, R26, RZ, PT ;  /* 0x000000ff1a00720b */ /* 0x000fe40003f24000 */
[----:B------:R-:W0:Y:S01]  /*6230*/  F2I.NTZ R26, R33 ;  /* 0x00000021001a7305 */ /* 0x000e220000203100 */
[----:B------:R-:W-:Y:S01]  /*6240*/  FADD R30, R30, R35 ;  /* 0x000000231e1e7221 */ /* 0x000fe20000000000 */
[----:B------:R-:W-:-:S05]  /*6250*/  HFMA2 R35, -RZ, RZ, 0.64013671875, -15.109375 ;  /* 0x391fcb8eff237431 */ /* 0x000fca00000001ff */
[----:B------:R-:W-:-:S04]  /*6260*/  FFMA R35, R30, R35, 0.0013391353422775864601 ;  /* 0x3aaf85ed1e237423 */ /* 0x000fc80000000023 */
[----:B------:R-:W-:-:S04]  /*6270*/  FFMA R35, R30, R35, 0.0096188392490148544312 ;  /* 0x3c1d98561e237423 */ /* 0x000fc80000000023 */
[----:B------:R-:W-:-:S04]  /*6280*/  FFMA R35, R30, R35, 0.055503588169813156128 ;  /* 0x3d6357bb1e237423 */ /* 0x000fc80000000023 */
[----:B------:R-:W-:-:S04]  /*6290*/  FFMA R35, R30, R35, 0.24022644758224487305 ;  /* 0x3e75fdec1e237423 */ /* 0x000fc80000000023 */
[----:B------:R-:W-:-:S04]  /*62a0*/  FFMA R35, R30, R35, 0.69314718246459960938 ;  /* 0x3f3172181e237423 */ /* 0x000fc80000000023 */
[----:B------:R-:W-:Y:S01]  /*62b0*/  FFMA R37, R30, R35, 1 ;  /* 0x3f8000001e257423 */ /* 0x000fe20000000023 */
[----:B------:R-:W-:-:S05]  /*62c0*/  SEL R35, RZ, 0x83000000, P1 ;  /* 0x83000000ff237807 */ /* 0x000fca0000800000 */
[----:B------:R-:W-:Y:S01]  /*62d0*/  VIADD R30, R35, 0x7f000000 ;  /* 0x7f000000231e7836 */ /* 0x000fe20000000000 */
        /* <DEDUP_REMOVED lines=13> */
.L_x_2457:
[----:B------:R-:W-:Y:S05]  /*63b0*/  BSYNC.RECONVERGENT B3 ;  /* 0x0000000000037941 */ /* 0x000fea0003800200 */
.L_x_2456:
[----:B------:R-:W-:-:S05]  /*63c0*/  FFMA R29, -R29, R26, R22 ;  /* 0x0000001a1d1d7223 */ /* 0x000fca0000000116 */
[----:B------:R-:W-:Y:S01]  /*63d0*/  FMNMX.NAN R22, R29, 9.9999999392252902908e-09, !PT ;  /* 0x322bcc771d167809 */ /* 0x000fe20007820000 */
[----:B------:R-:W-:Y:S06]  /*63e0*/  @P2 BRA `(.L_x_2458) ;  /* 0xfffffff800742947 */ /* 0x000fec000383ffff */
.L_x_2453:
[----:B------:R-:W-:Y:S05]  /*63f0*/  BSYNC.RECONVERGENT B1 ;  /* 0x0000000000017941 */ /* 0x000fea0003800200 */
.L_x_2452:
[----:B-----5:R-:W-:Y:S01]  /*6400*/  ISETP.NE.AND P1, PT, R9, RZ, PT ;  /* 0x000000ff0900720c */ /* 0x020fe20003f25270 */
[----:B------:R-:W-:Y:S01]  /*6410*/  FADD R19, -R7, R22 ;  /* 0x0000001607137221 */ /* 0x000fe20000000100 */
[----:B------:R-:W-:Y:S01]  /*6420*/  LEA R20, R25, R1, 0x2 ;  /* 0x0000000119147211 */ /* 0x000fe200078e10ff */
[----:B------:R-:W-:-:S10]  /*6430*/  FMUL R27, R24, R27 ;  /* 0x0000001b181b7220 */ /* 0x000fd40000400000 */
[----:B------:R-:W-:Y:S01]  /*6440*/  @!P1 FADD R19, R7, -R22 ;  /* 0x8000001607139221 */ /* 0x000fe20000000000 */
[----:B------:R-:W-:Y:S01]  /*6450*/  ISETP.NE.AND P1, PT, R4, R25, PT ;  /* 0x000000190400720c */ /* 0x000fe20003f25270 */
[----:B------:R-:W-:-:S03]  /*6460*/  VIADD R25, R25, 0x1 ;  /* 0x0000000119197836 */ /* 0x000fc60000000000 */
[----:B------:R-:W-:-:S05]  /*6470*/  FMNMX R19, RZ, R19, !PT ;  /* 0x00000013ff137209 */ /* 0x000fca0007800000 */
[----:B------:R0:W-:Y:S04]  /*6480*/  STL [R20], R19 ;  /* 0x0000001314007387 */ /* 0x0001e80000100800 */
[----:B------:R-:W-:Y:S05]  /*6490*/  @P1 BRA `(.L_x_2459) ;  /* 0xfffffff8002c1947 */ /* 0x000fea000383ffff */
.L_x_2451:
[----:B------:R-:W-:Y:S05]  /*64a0*/  BSYNC.RECONVERGENT B0 ;  /* 0x0000000000007941 */ /* 0x000fea0003800200 */
.L_x_2450:
[----:B------:R-:W-:Y:S01]  /*64b0*/  ISETP.GE.AND P0, PT, R4, 0x1, PT ;  /* 0x000000010400780c */ /* 0x000fe20003f06270 */
[----:B------:R-:W-:-:S12]  /*64c0*/  BSSY.RECONVERGENT B0, `(.L_x_2460) ;  /* 0x0000110000007945 */ /* 0x000fd80003800200 */
[----:B------:R-:W-:Y:S05]  /*64d0*/  @!P0 BRA `(.L_x_2461) ;  /* 0x0000001000388947 */ /* 0x000fea0003800000 */
[C---:B------:R-:W-:Y:S01]  /*64e0*/  FMUL R15, |R6|.reuse, 16777216 ;  /* 0x4b800000060f7820 */ /* 0x040fe20000400200 */
[----:B------:R-:W-:Y:S01]  /*64f0*/  FSETP.GEU.AND P0, PT, |R6|, 1.175494350822287508e-38, PT ;  /* 0x008000000600780b */ /* 0x000fe20003f0e200 */
[----:B------:R-:W-:Y:S02]  /*6500*/  HFMA2 R25, -RZ, RZ, 0.771484375, 0.21533203125 ;  /* 0x3a2c32e4ff197431 */ /* 0x000fe400000001ff */
[----:B------:R-:W-:Y:S01]  /*6510*/  IMAD.MOV.U32 R17, RZ, RZ, 0x3bbb989d ;  /* 0x3bbb989dff117424 */ /* 0x000fe200078e00ff */
[----:B------:R-:W-:-:S04]  /*6520*/  FSEL R15, R15, |R6|, !P0 ;  /* 0x400000060f0f7208 */ /* 0x000fc80004000000 */
[----:B------:R-:W-:-:S04]  /*6530*/  IADD3 R16, PT, PT, R15, -0x3f3504f3, RZ ;  /* 0xc0cafb0d0f107810 */ /* 0x000fc80007ffe0ff */
[----:B------:R-:W-:Y:S02]  /*6540*/  LOP3.LUT R18, R16, 0xff800000, RZ, 0xc0, !PT ;  /* 0xff80000010127812 */ /* 0x000fe400078ec0ff */
[----:B------:R-:W-:Y:S02]  /*6550*/  FSEL R16, RZ, -24, P0 ;  /* 0xc1c00000ff107808 */ /* 0x000fe40000000000 */
[-C--:B------:R-:W-:Y:S02]  /*6560*/  IADD3 R15, PT, PT, R15, -R18.reuse, RZ ;  /* 0x800000120f0f7210 */ /* 0x080fe40007ffe0ff */
[----:B0-----:R-:W-:Y:S02]  /*6570*/  I2FP.F32.S32 R19, R18 ;  /* 0x0000001200137245 */ /* 0x001fe40000201400 */
[----:B------:R-:W-:Y:S01]  /*6580*/  FSETP.NEU.AND P0, PT, |R13|, +INF , PT ;  /* 0x7f8000000d00780b */ /* 0x000fe20003f0d200 */
[C---:B------:R-:W-:Y:S01]  /*6590*/  FADD R21, R15.reuse, 1 ;  /* 0x3f8000000f157421 */ /* 0x040fe20000000000 */
[----:B------:R-:W-:-:S02]  /*65a0*/  FADD R22, R15, -1 ;  /* 0xbf8000000f167421 */ /* 0x000fc40000000000 */
[----:B------:R-:W-:Y:S02]  /*65b0*/  FSETP.EQ.OR P0, PT, R13, RZ, !P0 ;  /* 0x000000ff0d00720b */ /* 0x000fe40004702400 */
[C---:B------:R-:W-:Y:S01]  /*65c0*/  FADD R20, R22.reuse, R22 ;  /* 0x0000001616147221 */ /* 0x040fe20000000000 */
[----:B------:R-:W0:Y:S03]  /*65d0*/  MUFU.RCP R21, R21 ;  /* 0x0000001500157308 */ /* 0x000e260000001000 */
[----:B0-----:R-:W-:Y:S01]  /*65e0*/  FMUL R15, R21, R20 ;  /* 0x00000014150f7220 */ /* 0x001fe20000400000 */
[----:B------:R-:W-:Y:S01]  /*65f0*/  FFMA R20, R19, 1.1920928955078125e-07, R16 ;  /* 0x3400000013147823 */ /* 0x000fe20000000010 */
[----:B------:R-:W-:Y:S02]  /*6600*/  MOV R19, 0x437c0000 ;  /* 0x437c000000137802 */ /* 0x000fe40000000f00 */
[----:B------:R-:W-:Y:S01]  /*6610*/  FADD R18, R22, -R15 ;  /* 0x8000000f16127221 */ /* 0x000fe20000000000 */
[----:B------:R-:W-:-:S03]  /*6620*/  FMUL R16, R15, R15 ;  /* 0x0000000f0f107220 */ /* 0x000fc60000400000 */
[----:B------:R-:W-:Y:S01]  /*6630*/  FADD R23, R18, R18 ;  /* 0x0000001212177221 */ /* 0x000fe20000000000 */
[----:B------:R-:W-:Y:S01]  /*6640*/  FFMA.SAT R18, R14, R17, 0.5 ;  /* 0x3f0000000e127423 */ /* 0x000fe20000002011 */
[----:B------:R-:W-:Y:S01]  /*6650*/  FFMA R17, R15, 1.4426950216293334961, R20 ;  /* 0x3fb8aa3b0f117823 */ /* 0x000fe20000000014 */
[----:B------:R-:W-:Y:S01]  /*6660*/  FFMA R25, R16, R25, 0.0032181653659790754318 ;  /* 0x3b52e7db10197423 */ /* 0x000fe20000000019 */
        /* <DEDUP_REMOVED lines=10> */
[----:B------:R-:W-:Y:S01]  /*6710*/  FMUL R16, R16, R25 ;  /* 0x0000001910107220 */ /* 0x000fe20000400000 */
[----:B------:R-:W-:Y:S01]  /*6720*/  FADD R21, R6, R6 ;  /* 0x0000000606157221 */ /* 0x000fe20000000000 */
[----:B------:R-:W-:Y:S01]  /*6730*/  FFMA R14, R14, 1.925963033500011079e-08, R19 ;  /* 0x32a570600e0e7823 */ /* 0x000fe20000000013 */
[----:B------:R-:W-:Y:S01]  /*6740*/  FFMA R19, R15, 1.9251366722983220825e-08, R20 ;  /* 0x32a55e340f137823 */ /* 0x000fe20000000014 */
[----:B------:R-:W-:-:S04]  /*6750*/  FMUL R20, R16, 3 ;  /* 0x4040000010147820 */ /* 0x000fc80000400000 */
[----:B------:R-:W0:Y:S01]  /*6760*/  MUFU.EX2 R14, R14 ;  /* 0x0000000e000e7308 */ /* 0x000e220000000800 */
[----:B------:R-:W-:Y:S01]  /*6770*/  FFMA R20, R22, R20, R19 ;  /* 0x0000001416147223 */ /* 0x000fe20000000013 */
[----:B------:R-:W-:-:S03]  /*6780*/  IMAD.SHL.U32 R19, R18, 0x800000, RZ ;  /* 0x0080000012137824 */ /* 0x000fc600078e00ff */
[----:B------:R-:W-:Y:S01]  /*6790*/  FFMA R15, R15, R16, R20 ;  /* 0x000000100f0f7223 */ /* 0x000fe20000000014 */
[----:B------:R-:W-:Y:S01]  /*67a0*/  FADD R20, R13, R13 ;  /* 0x0000000d0d147221 */ /* 0x000fe20000000000 */
[----:B------:R-:W-:Y:S02]  /*67b0*/  LOP3.LUT R16, R21, 0x7f800000, RZ, 0x3c, !PT ;  /* 0x7f80000015107812 */ /* 0x000fe400078e3cff */
[----:B------:R-:W-:-:S04]  /*67c0*/  FADD R22, R17, R15 ;  /* 0x0000000f11167221 */ /* 0x000fc80000000000 */
[----:B------:R-:W-:Y:S01]  /*67d0*/  FADD R18, -R17, R22 ;  /* 0x0000001611127221 */ /* 0x000fe20000000100 */
[----:B------:R-:W-:Y:S01]  /*67e0*/  LOP3.LUT R17, R20, 0x7f800000, RZ, 0x3c, !PT ;  /* 0x7f80000014117812 */ /* 0x000fe200078e3cff */
[----:B0-----:R-:W-:Y:S02]  /*67f0*/  FMUL R19, R14, R19 ;  /* 0x000000130e137220 */ /* 0x001fe40000400000 */
[----:B------:R-:W-:-:S07]  /*6800*/  FADD R18, R15, -R18 ;  /* 0x800000120f127221 */ /* 0x000fce0000000000 */
.L_x_2477:
[----:B------:R-:W-:Y:S01]  /*6810*/  BSSY.RECONVERGENT B1, `(.L_x_2462) ;  /* 0x00000d8000017945 */ /* 0x000fe20003800200 */
[----:B------:R-:W-:Y:S01]  /*6820*/  MOV R15, R4 ;  /* 0x00000004000f7202 */ /* 0x000fe20000000f00 */
[----:B------:R-:W-:Y:S01]  /*6830*/  VIADD R4, R4, 0xffffffff ;  /* 0xffffffff04047836 */ /* 0x000fe20000000000 */
[----:B0-----:R-:W-:-:S07]  /*6840*/  MOV R14, RZ ;  /* 0x000000ff000e7202 */ /* 0x001fce0000000f00 */
.L_x_2476:
[----:B------:R-:W-:Y:S01]  /*6850*/  FSETP.NEU.AND P2, PT, R6, 1, PT ;  /* 0x3f8000000600780b */ /* 0x000fe20003f4d000 */
[----:B------:R-:W-:Y:S01]  /*6860*/  BSSY.RECONVERGENT B3, `(.L_x_2463) ;  /* 0x0000028000037945 */ /* 0x000fe20003800200 */
[----:B------:R-:W-:Y:S02]  /*6870*/  MOV R25, 0x3f800000 ;  /* 0x3f80000000197802 */ /* 0x000fe40000000f00 */
[----:B------:R-:W-:-:S13]  /*6880*/  ISETP.EQ.OR P1, PT, R14, RZ, !P2 ;  /* 0x000000ff0e00720c */ /* 0x000fda0005722670 */
[----:B0-----:R-:W-:Y:S05]  /*6890*/  @P1 BRA `(.L_x_2464) ;  /* 0x0000000000901947 */ /* 0x001fea0003800000 */
        /* <DEDUP_REMOVED lines=12> */
[----:B------:R-:W-:Y:S02]  /*6960*/  F2I.NTZ R26, R25 ;  /* 0x00000019001a7305 */ /* 0x000fe40000203100 */
[----:B------:R-:W-:Y:S01]  /*6970*/  @!P4 FMUL R30, R23, 0.5 ;  /* 0x3f000000171ec820 */ /* 0x000fe20000400000 */
[----:B0-----:R-:W-:-:S05]  /*6980*/  FADD R24, R25, -R28 ;  /* 0x8000001c19187221 */ /* 0x001fca0000000000 */
[----:B------:R-:W0:Y:S01]  /*6990*/  @!P4 FRND.TRUNC R30, R30 ;  /* 0x0000001e001ec307 */ /* 0x000e22000020d000 */
[----:B------:R-:W-:Y:S01]  /*69a0*/  FSETP.GT.AND P1, PT, R28, RZ, PT ;  /* 0x000000ff1c00720b */ /* 0x000fe20003f24000 */
[----:B------:R-:W-:-:S04]  /*69b0*/  FADD R24, R24, R27 ;  /* 0x0000001b18187221 */ /* 0x000fc80000000000 */
[----:B------:R-:W-:-:S04]  /*69c0*/  FFMA R27, R24, R29, 0.0013391353422775864601 ;  /* 0x3aaf85ed181b7423 */ /* 0x000fc8000000001d */
[----:B------:R-:W-:-:S04]  /*69d0*/  FFMA R27, R24, R27, 0.0096188392490148544312 ;  /* 0x3c1d9856181b7423 */ /* 0x000fc8000000001b */
[----:B------:R-:W-:Y:S01]  /*69e0*/  FFMA R27, R24, R27, 0.055503588169813156128 ;  /* 0x3d6357bb181b7423 */ /* 0x000fe2000000001b */
[----:B0-----:R-:W-:-:S03]  /*69f0*/  @!P4 FADD R32, R30, R30 ;  /* 0x0000001e1e20c221 */ /* 0x001fc60000000000 */
[C---:B------:R-:W-:Y:S01]  /*6a00*/  FFMA R29, R24.reuse, R27, 0.24022644758224487305 ;  /* 0x3e75fdec181d7423 */ /* 0x040fe2000000001b */
[----:B------:R-:W-:Y:S01]  /*6a10*/  SEL R27, RZ, 0x83000000, P1 ;  /* 0x83000000ff1b7807 */ /* 0x000fe20000800000 */
[----:B------:R-:W-:Y:S01]  /*6a20*/  @!P4 FADD R32, R23, -R32 ;  /* 0x800000201720c221 */ /* 0x000fe20000000000 */
[----:B------:R-:W-:Y:S01]  /*6a30*/  FSETP.GEU.AND P1, PT, R25, RZ, PT ;  /* 0x000000ff1900720b */ /* 0x000fe20003f2e000 */
[----:B------:R-:W-:Y:S01]  /*6a40*/  FFMA R29, R24, R29, 0.69314718246459960938 ;  /* 0x3f317218181d7423 */ /* 0x000fe2000000001d */
[----:B------:R-:W-:Y:S01]  /*6a50*/  LEA R26, R26, -R27, 0x17 ;  /* 0x8000001b1a1a7211 */ /* 0x000fe200078eb8ff */
[----:B------:R-:W-:Y:S01]  /*6a60*/  VIADD R28, R27, 0x7f000000 ;  /* 0x7f0000001b1c7836 */ /* 0x000fe20000000000 */
[----:B------:R-:W-:Y:S01]  /*6a70*/  FSEL R25, RZ, +INF , !P1 ;  /* 0x7f800000ff197808 */ /* 0x000fe20004800000 */
[----:B------:R-:W-:Y:S01]  /*6a80*/  FFMA R29, R24, R29, 1 ;  /* 0x3f800000181d7423 */ /* 0x000fe2000000001d */
[----:B------:R-:W-:Y:S02]  /*6a90*/  @!P4 FSETP.NEU.AND P1, PT, |R32|, 1, PT ;  /* 0x3f8000002000c80b */ /* 0x000fe40003f2d200 */
[----:B------:R-:W-:Y:S01]  /*6aa0*/  @!P4 LOP3.LUT R24, R21, 0x7fffffff, RZ, 0xc0, !PT ;  /* 0x7fffffff1518c812 */ /* 0x000fe200078ec0ff */
[----:B------:R-:W-:-:S04]  /*6ab0*/  FMUL R29, R28, R29 ;  /* 0x0000001d1c1d7220 */ /* 0x000fc80000400000 */
[----:B------:R-:W-:Y:S01]  /*6ac0*/  @!P3 FMUL R25, R26, R29 ;  /* 0x0000001d1a19b220 */ /* 0x000fe20000400000 */
[----:B------:R-:W-:-:S07]  /*6ad0*/  @!P4 FSEL R25, R24, R21, P1 ;  /* 0x000000151819c208 */ /* 0x000fce0000800000 */
.L_x_2464:
[----:B------:R-:W-:Y:S05]  /*6ae0*/  BSYNC.RECONVERGENT B3 ;  /* 0x0000000000037941 */ /* 0x000fea0003800200 */
.L_x_2463:
[----:B------:R-:W-:Y:S01]  /*6af0*/  FSETP.NEU.AND P3, PT, R13, 1, PT ;  /* 0x3f8000000d00780b */ /* 0x000fe20003f6d000 */
[----:B------:R-:W-:Y:S01]  /*6b00*/  BSSY.RECONVERGENT B3, `(.L_x_2465) ;  /* 0x000002a000037945 */ /* 0x000fe20003800200 */
[----:B------:R-:W-:Y:S01]  /*6b10*/  IADD3 R23, PT, PT, R4, -R14, RZ ;  /* 0x8000000e04177210 */ /* 0x000fe20007ffe0ff */
        /* <DEDUP_REMOVED lines=40> */
.L_x_2466:
[----:B------:R-:W-:Y:S05]  /*6da0*/  BSYNC.RECONVERGENT B3 ;  /* 0x0000000000037941 */ /* 0x000fea0003800200 */
.L_x_2465:
[----:B------:R-:W-:Y:S01]  /*6db0*/  ISETP.GE.AND P1, PT, R0, 0x1, PT ;  /* 0x000000010000780c */ /* 0x000fe20003f26270 */
[----:B------:R-:W-:Y:S01]  /*6dc0*/  FMUL R25, R8, R25 ;  /* 0x0000001908197220 */ /* 0x000fe20000400000 */
[----:B------:R-:W-:Y:S03]  /*6dd0*/  BSSY.RECONVERGENT B3, `(.L_x_2467) ;  /* 0x000006c000037945 */ /* 0x000fe60003800200 */
[----:B------:R-:W-:-:S08]  /*6de0*/  FMUL R24, R25, R24 ;  /* 0x0000001819187220 */ /* 0x000fd00000400000 */
[----:B------:R-:W-:Y:S05]  /*6df0*/  @!P1 BRA `(.L_x_2468) ;  /* 0x0000000400a49947 */ /* 0x000fea0003800000 */
[----:B------:R-:W-:Y:S01]  /*6e00*/  IADD3 R25, PT, PT, -R0, RZ, RZ ;  /* 0x000000ff00197210 */ /* 0x000fe20007ffe1ff */
[----:B------:R-:W-:Y:S01]  /*6e10*/  IMAD.MOV.U32 R27, RZ, RZ, R10 ;  /* 0x000000ffff1b7224 */ /* 0x000fe200078e000a */
[----:B------:R-:W-:-:S07]  /*6e20*/  MOV R26, R11 ;  /* 0x0000000b001a7202 */ /* 0x000fce0000000f00 */
.L_x_2475:
[----:B------:R-:W2:Y:S01]  /*6e30*/  LDL R28, [R26] ;  /* 0x000000001a1c7983 */ /* 0x000ea20000100800 */
[----:B------:R-:W-:Y:S01]  /*6e40*/  IADD3 R25, PT, PT, R25, 0x1, RZ ;  /* 0x0000000119197810 */ /* 0x000fe20007ffe0ff */
[----:B------:R-:W-:Y:S03]  /*6e50*/  BSSY.RECONVERGENT B4, `(.L_x_2469) ;  /* 0x0000060000047945 */ /* 0x000fe60003800200 */
[----:B------:R-:W-:Y:S02]  /*6e60*/  ISETP.NE.AND P4, PT, R25, RZ, PT ;  /* 0x000000ff1900720c */ /* 0x000fe40003f85270 */
[----:B--2---:R-:W-:-:S13]  /*6e70*/  ISETP.GE.AND P1, PT, R28, R15, PT ;  /* 0x0000000f1c00720c */ /* 0x004fda0003f26270 */
[----:B------:R-:W-:Y:S05]  /*6e80*/  @P1 BRA `(.L_x_2470) ;  /* 0x0000000400701947 */ /* 0x000fea0003800000 */
[----:B------:R0:W5:Y:S01]  /*6e90*/  LDL R29, [R27] ;  /* 0x000000001b1d7983 */ /* 0x0001620000100800 */
[-C--:B------:R-:W-:Y:S01]  /*6ea0*/  VIMNMX R31, PT, PT, R28, R14.reuse, PT ;  /* 0x0000000e1c1f7248 */ /* 0x080fe20003fe0100 */
[----:B------:R-:W-:Y:S01]  /*6eb0*/  BSSY.RECONVERGENT B5, `(.L_x_2471) ;  /* 0x000002b000057945 */ /* 0x000fe20003800200 */
[----:B------:R-:W-:Y:S02]  /*6ec0*/  IMAD.MOV.U32 R34, RZ, RZ, 0x3f800000 ;  /* 0x3f800000ff227424 */ /* 0x000fe400078e00ff */
        /* <DEDUP_REMOVED lines=25> */
[----:B------:R-:W-:Y:S02]  /*7060*/  SEL R37, RZ, 0x83000000, P6 ;  /* 0x83000000ff257807 */ /* 0x000fe40003000000 */
[----:B------:R-:W-:Y:S02]  /*7070*/  FSETP.NEU.AND P6, PT, |R6|, +INF , PT ;  /* 0x7f8000000600780b */ /* 0x000fe40003fcd200 */
[----:B0-----:R-:W-:Y:S01]  /*7080*/  LEA R32, R32, -R37, 0x17 ;  /* 0x8000002520207211 */ /* 0x001fe200078eb8ff */
[----:B------:R-:W-:-:S04]  /*7090*/  VIADD R37, R37, 0x7f000000 ;  /* 0x7f00000025257836 */ /* 0x000fc80000000000 */
[----:B------:R-:W-:Y:S01]  /*70a0*/  FMUL R37, R37, R34 ;  /* 0x0000002225257220 */ /* 0x000fe20000400000 */
[----:B------:R-:W-:-:S03]  /*70b0*/  FSEL R34, RZ, +INF , !P5 ;  /* 0x7f800000ff227808 */ /* 0x000fc60006800000 */
[----:B------:R-:W-:Y:S02]  /*70c0*/  @!P1 FMUL R34, R32, R37 ;  /* 0x0000002520229220 */ /* 0x000fe40000400000 */
[----:B------:R-:W-:Y:S05]  /*70d0*/  @P6 BRA `(.L_x_2472) ;  /* 0x0000000000206947 */ /* 0x000fea0003800000 */
        /* <DEDUP_REMOVED lines=8> */
.L_x_2472:
[----:B------:R-:W-:Y:S05]  /*7160*/  BSYNC.RECONVERGENT B5 ;  /* 0x0000000000057941 */ /* 0x000fea0003800200 */
.L_x_2471:
        /* <DEDUP_REMOVED lines=19> */
[----:B------:R-:W0:Y:S02]  /*72a0*/  F2I.NTZ R33, R33 ;  /* 0x0000002100217305 */ /* 0x000e240000203100 */
        /* <DEDUP_REMOVED lines=9> */
[----:B0-----:R-:W-:Y:S01]  /*7340*/  IMAD R32, R33, 0x800000, -R30 ;  /* 0x0080000021207824 */ /* 0x001fe200078e0a1e */
[----:B------:R-:W-:-:S05]  /*7350*/  IADD3 R30, PT, PT, R30, 0x7f000000, RZ ;  /* 0x7f0000001e1e7810 */ /* 0x000fca0007ffe0ff */
[----:B------:R-:W-:Y:S01]  /*7360*/  FMUL R35, R30, R35 ;  /* 0x000000231e237220 */ /* 0x000fe20000400000 */
[----:B------:R-:W-:-:S03]  /*7370*/  FSEL R30, RZ, +INF , !P6 ;  /* 0x7f800000ff1e7808 */ /* 0x000fc60007000000 */
        /* <DEDUP_REMOVED lines=10> */
.L_x_2474:
[----:B------:R-:W-:Y:S05]  /*7420*/  BSYNC.RECONVERGENT B5 ;  /* 0x0000000000057941 */ /* 0x000fea0003800200 */
.L_x_2473:
[----:B------:R-:W-:-:S05]  /*7430*/  FFMA R24, -R29, R30, R24 ;  /* 0x0000001e1d187223 */ /* 0x000fca0000000118 */
[----:B------:R-:W-:-:S07]  /*7440*/  FMNMX.NAN R24, R24, 9.9999999392252902908e-09, !PT ;  /* 0x322bcc7718187809 */ /* 0x000fce0007820000 */
.L_x_2470:
[----:B------:R-:W-:Y:S05]  /*7450*/  BSYNC.RECONVERGENT B4 ;  /* 0x0000000000047941 */ /* 0x000fea0003800200 */
.L_x_2469:
[----:B------:R-:W-:Y:S01]  /*7460*/  IADD3 R27, PT, PT, R27, 0x4, RZ ;  /* 0x000000041b1b7810 */ /* 0x000fe20007ffe0ff */
[----:B------:R-:W-:Y:S01]  /*7470*/  VIADD R26, R26, 0x4 ;  /* 0x000000041a1a7836 */ /* 0x000fe20000000000 */
[----:B------:R-:W-:Y:S06]  /*7480*/  @P4 BRA `(.L_x_2475) ;  /* 0xfffffff800684947 */ /* 0x000fec000383ffff */
.L_x_2468:
[----:B------:R-:W-:Y:S05]  /*7490*/  BSYNC.RECONVERGENT B3 ;  /* 0x0000000000037941 */ /* 0x000fea0003800200 */
.L_x_2467:
[----:B------:R-:W-:-:S05]  /*74a0*/  LEA R23, R14, R1, 0x2 ;  /* 0x000000010e177211 */ /* 0x000fca00078e10ff */
        /* <DEDUP_REMOVED lines=15> */
.L_x_2462:
[----:B------:R-:W-:-:S13]  /*75a0*/  ISETP.GE.AND P1, PT, R15, 0x2, PT ;  /* 0x000000020f00780c */ /* 0x000fda0003f26270 */
[----:B------:R-:W-:Y:S05]  /*75b0*/  @P1 BRA `(.L_x_2477) ;  /* 0xfffffff000941947 */ /* 0x000fea000383ffff */
.L_x_2461:
[----:B------:R-:W-:Y:S05]  /*75c0*/  BSYNC.RECONVERGENT B0 ;  /* 0x0000000000007941 */ /* 0x000fea0003800200 */
.L_x_2460:
[----:B------:R2:W5:Y:S02]  /*75d0*/  LDL R7, [R1] ;  /* 0x0000000001077983 */ /* 0x0005640000100800 */
.L_x_2437:
[----:B------:R-:W-:Y:S05]  /*75e0*/  BSYNC.RECONVERGENT B2 ;  /* 0x0000000000027941 */ /* 0x000fea0003800200 */
.L_x_2435:
[----:B------:R-:W3:Y:S02]  /*75f0*/  LDC.64 R2, c[0x0][0x3d0] ;  /* 0x0000f400ff027b82 */ /* 0x000ee40000000a00 */
[----:B---3--:R-:W-:-:S05]  /*7600*/  IMAD.WIDE R2, R5, 0x4, R2 ;  /* 0x0000000405027825 */ /* 0x008fca00078e0202 */
[----:B-----5:R-:W-:Y:S01]  /*7610*/  STG.E desc[UR6][R2.64], R7 ;  /* 0x0000000702007986 */ /* 0x020fe2000c101906 */
[----:B------:R-:W-:Y:S05]  /*7620*/  EXIT ;  /* 0x000000000000794d */ /* 0x000fea0003800000 */
.L_x_2298:
[----:B------:R-:W0:Y:S01]  /*7630*/  LDC.64 R2, c[0x0][0x3d0] ;  /* 0x0000f400ff027b82 */ /* 0x000e220000000a00 */
[----:B------:R-:W-:Y:S02]  /*7640*/  IMAD.MOV.U32 R7, RZ, RZ, 0x7fc00000 ;  /* 0x7fc00000ff077424 */ /* 0x000fe400078e00ff */
[----:B0-----:R-:W-:-:S05]  /*7650*/  IMAD.WIDE R2, R5, 0x4, R2 ;  /* 0x0000000405027825 */ /* 0x001fca00078e0202 */
[----:B------:R-:W-:Y:S01]  /*7660*/  STG.E desc[UR6][R2.64], R7 ;  /* 0x0000000702007986 */ /* 0x000fe2000c101906 */
[----:B------:R-:W-:Y:S05]  /*7670*/  EXIT ;  /* 0x000000000000794d */ /* 0x000fea0003800000 */
        .weak           $__internal_8_$__cuda_sm20_rcp_rn_f32_slowpath
        .type           $__internal_8_$__cuda_sm20_rcp_rn_f32_slowpath,@function
        .size           $__internal_8_$__cuda_sm20_rcp_rn_f32_slowpath,($__internal_9_$__cuda_sm20_sqrt_rn_f32_slowpath - $__internal_8_$__cuda_sm20_rcp_rn_f32_slowpath)
$__internal_8_$__cuda_sm20_rcp_rn_f32_slowpath:
[----:B------:R-:W-:Y:S01]  /*7680*/  SHF.L.U32 R2, R6, 0x1, RZ ;  /* 0x0000000106027819 */ /* 0x000fe200000006ff */
[----:B------:R-:W-:Y:S03]  /*7690*/  BSSY.RECONVERGENT B1, `(.L_x_2478) ;  /* 0x0000031000017945 */ /* 0x000fe60003800200 */
[----:B------:R-:W-:Y:S02]  /*76a0*/  SHF.R.U32.HI R19, RZ, 0x18, R2 ;  /* 0x00000018ff137819 */ /* 0x000fe40000011602 */
[----:B------:R-:W-:Y:S02]  /*76b0*/  MOV R2, R6 ;  /* 0x0000000600027202 */ /* 0x000fe40000000f00 */
[----:B------:R-:W-:-:S13]  /*76c0*/  ISETP.NE.U32.AND P0, PT, R19, RZ, PT ;  /* 0x000000ff1300720c */ /* 0x000fda0003f05070 */
[----:B------:R-:W-:Y:S05]  /*76d0*/  @P0 BRA `(.L_x_2479) ;  /* 0x0000000000280947 */ /* 0x000fea0003800000 */
[----:B------:R-:W-:-:S05]  /*76e0*/  IMAD.SHL.U32 R3, R2, 0x2, RZ ;  /* 0x0000000202037824 */ /* 0x000fca00078e00ff */
        /* <DEDUP_REMOVED lines=9> */
.L_x_2479:
        /* <DEDUP_REMOVED lines=29> */
[----:B------:R-:W-:-:S05]  /*7950*/  @!P0 VIADD R13, R13, 0x1 ;  /* 0x000000010d0d8836 */ /* 0x000fca0000000000 */
[----:B------:R-:W-:-:S04]  /*7960*/  @!P1 SHF.L.U32 R13, R13, 0x1, RZ ;  /* 0x000000010d0d9819 */ /* 0x000fc800000006ff */
[----:B------:R-:W-:Y:S01]  /*7970*/  LOP3.LUT R13, R13, 0x80000000, R2, 0xf8, !PT ;  /* 0x800000000d0d7812 */ /* 0x000fe200078ef802 */
[----:B------:R-:W-:Y:S06]  /*7980*/  BRA `(.L_x_2480) ;  /* 0x0000000000047947 */ /* 0x000fec0003800000 */
.L_x_2481:
[----:B------:R0:W1:Y:S02]  /*7990*/  MUFU.RCP R13, R2 ;  /* 0x00000002000d7308 */ /* 0x0000640000001000 */
.L_x_2480:
[----:B------:R-:W-:Y:S05]  /*79a0*/  BSYNC.RECONVERGENT B1 ;  /* 0x0000000000017941 */ /* 0x000fea0003800200 */
.L_x_2478:
[----:B01----:R-:W-:Y:S01]  /*79b0*/  MOV R2, R13 ;  /* 0x0000000d00027202 */ /* 0x003fe20000000f00 */
[----:B------:R-:W-:-:S04]  /*79c0*/  IMAD.MOV.U32 R13, RZ, RZ, 0x0 ;  /* 0x00000000ff0d7424 */ /* 0x000fc800078e00ff */
[----:B------:R-:W-:Y:S05]  /*79d0*/  RET.REL.NODEC R12 `(_Z32compute_price_kernel_threadlocalPKfS0_S0_S0_PKifiiS0_S0_iPf) ;  /* 0xffffff840c887950 */ /* 0x000fea0003c3ffff */
        .weak           $__internal_9_$__cuda_sm20_sqrt_rn_f32_slowpath
        .type           $__internal_9_$__cuda_sm20_sqrt_rn_f32_slowpath,@function
        .size           $__internal_9_$__cuda_sm20_sqrt_rn_f32_slowpath,($__internal_10_$__cuda_sm3x_div_rn_noftz_f32_slowpath - $__internal_9_$__cuda_sm20_sqrt_rn_f32_slowpath)
$__internal_9_$__cuda_sm20_sqrt_rn_f32_slowpath:
        /* <DEDUP_REMOVED lines=19> */
.L_x_2482:
[----:B------:R-:W-:Y:S01]  /*7b10*/  MOV R6, R3 ;  /* 0x0000000300067202 */ /* 0x000fe20000000f00 */
[----:B------:R-:W-:Y:S01]  /*7b20*/  IMAD.MOV.U32 R3, RZ, RZ, 0x0 ;  /* 0x00000000ff037424 */ /* 0x000fe200078e00ff */
[----:B------:R-:W-:-:S04]  /*7b30*/  MOV R2, R18 ;  /* 0x0000001200027202 */ /* 0x000fc80000000f00 */
[----:B------:R-:W-:Y:S05]  /*7b40*/  RET.REL.NODEC R2 `(_Z32compute_price_kernel_threadlocalPKfS0_S0_S0_PKifiiS0_S0_iPf) ;  /* 0xffffff84022c7950 */ /* 0x000fea0003c3ffff */
        .weak           $__internal_10_$__cuda_sm3x_div_rn_noftz_f32_slowpath
        .type           $__internal_10_$__cuda_sm3x_div_rn_noftz_f32_slowpath,@function
        .size           $__internal_10_$__cuda_sm3x_div_rn_noftz_f32_slowpath,(.L_x_2862 - $__internal_10_$__cuda_sm3x_div_rn_noftz_f32_slowpath)
$__internal_10_$__cuda_sm3x_div_rn_noftz_f32_slowpath:
[--C-:B------:R-:W-:Y:S01]  /*7b50*/  SHF.R.U32.HI R21, RZ, 0x17, R2.reuse ;  /* 0x00000017ff157819 */ /* 0x100fe20000011602 */
[----:B------:R-:W-:Y:S01]  /*7b60*/  BSSY.RECONVERGENT B0, `(.L_x_2483) ;  /* 0x0000063000007945 */ /* 0x000fe20003800200 */
[----:B------:R-:W-:Y:S01]  /*7b70*/  SHF.R.U32.HI R24, RZ, 0x17, R3 ;  /* 0x00000017ff187819 */ /* 0x000fe20000011603 */
[----:B------:R-:W-:Y:S01]  /*7b80*/  IMAD.MOV.U32 R26, RZ, RZ, R2 ;  /* 0x000000ffff1a7224 */ /* 0x000fe200078e0002 */
        /* <DEDUP_REMOVED lines=27> */
[----:B------:R-:W-:Y:S02]  /*7d40*/  @!P0 IMAD.MOV.U32 R22, RZ, RZ, -0x40 ;  /* 0xffffffc0ff168424 */ /* 0x000fe400078e00ff */
[----:B------:R-:W-:Y:S01]  /*7d50*/  @!P0 FFMA R3, R3, 1.84467440737095516160e+19, RZ ;  /* 0x5f80000003038823 */ /* 0x000fe200000000ff */
[----:B------:R-:W-:Y:S02]  /*7d60*/  @!P1 FFMA R26, R2, 1.84467440737095516160e+19, RZ ;  /* 0x5f800000021a9823 */ /* 0x000fe400000000ff */
[----:B------:R-:W-:-:S07]  /*7d70*/  @!P1 IADD3 R22, PT, PT, R22, 0x40, RZ ;  /* 0x0000004016169810 */ /* 0x000fce0007ffe0ff */
.L_x_2484:
[----:B------:R-:W-:Y:S01]  /*7d80*/  LEA R25, R21, 0xc0800000, 0x17 ;  /* 0xc080000015197811 */ /* 0x000fe200078eb8ff */
[----:B------:R-:W-:Y:S01]  /*7d90*/  VIADD R24, R24, 0xffffff81 ;  /* 0xffffff8118187836 */ /* 0x000fe20000000000 */
[----:B------:R-:W-:Y:S02]  /*7da0*/  BSSY.RECONVERGENT B1, `(.L_x_2489) ;  /* 0x0000035000017945 */ /* 0x000fe40003800200 */
[----:B------:R-:W-:Y:S01]  /*7db0*/  IADD3 R27, PT, PT, -R25, R26, RZ ;  /* 0x0000001a191b7210 */ /* 0x000fe20007ffe1ff */
[----:B------:R-:W-:-:S03]  /*7dc0*/  IMAD R3, R24, -0x800000, R3 ;  /* 0xff80000018037824 */ /* 0x000fc600078e0203 */
        /* <DEDUP_REMOVED lines=46> */
.L_x_2491:
[----:B------:R-:W-:-:S04]  /*80b0*/  LOP3.LUT R3, R3, 0x80000000, RZ, 0xc0, !PT ;  /* 0x8000000003037812 */ /* 0x000fc800078ec0ff */
[----:B------:R-:W-:Y:S01]  /*80c0*/  LOP3.LUT R3, R3, 0x7f800000, RZ, 0xfc, !PT ;  /* 0x7f80000003037812 */ /* 0x000fe200078efcff */
[----:B------:R-:W-:Y:S06]  /*80d0*/  BRA `(.L_x_2492) ;  /* 0x0000000000047947 */ /* 0x000fec0003800000 */
.L_x_2490:
[----:B------:R-:W-:-:S07]  /*80e0*/  LEA R3, R22, R3, 0x17 ;  /* 0x0000000316037211 */ /* 0x000fce00078eb8ff */
.L_x_2492:
[----:B------:R-:W-:Y:S05]  /*80f0*/  BSYNC.RECONVERGENT B1 ;  /* 0x0000000000017941 */ /* 0x000fea0003800200 */
.L_x_2489:
[----:B------:R-:W-:Y:S05]  /*8100*/  BRA `(.L_x_2493) ;  /* 0x0000000000207947 */ /* 0x000fea0003800000 */
.L_x_2488:
[----:B------:R-:W-:-:S04]  /*8110*/  LOP3.LUT R3, R26, 0x80000000, R3, 0x48, !PT ;  /* 0x800000001a037812 */ /* 0x000fc800078e4803 */
[----:B------:R-:W-:Y:S01]  /*8120*/  LOP3.LUT R3, R3, 0x7f800000, RZ, 0xfc, !PT ;  /* 0x7f80000003037812 */ /* 0x000fe200078efcff */
[----:B------:R-:W-:Y:S06]  /*8130*/  BRA `(.L_x_2493) ;  /* 0x0000000000147947 */ /* 0x000fec0003800000 */
.L_x_2487:
[----:B------:R-:W-:Y:S01]  /*8140*/  LOP3.LUT R3, R26, 0x80000000, R3, 0x48, !PT ;  /* 0x800000001a037812 */ /* 0x000fe200078e4803 */
[----:B------:R-:W-:Y:S06]  /*8150*/  BRA `(.L_x_2493) ;  /* 0x00000000000c7947 */ /* 0x000fec0003800000 */
.L_x_2486:
[----:B------:R-:W0:Y:S01]  /*8160*/  MUFU.RSQ R3, -QNAN ;  /* 0xffc0000000037908 */ /* 0x000e220000001400 */
[----:B------:R-:W-:Y:S05]  /*8170*/  BRA `(.L_x_2493) ;  /* 0x0000000000047947 */ /* 0x000fea0003800000 */
.L_x_2485:
[----:B------:R-:W-:-:S07]  /*8180*/  FADD.FTZ R3, R3, R2 ;  /* 0x0000000203037221 */ /* 0x000fce0000010000 */
.L_x_2493:
[----:B------:R-:W-:Y:S05]  /*8190*/  BSYNC.RECONVERGENT B0 ;  /* 0x0000000000007941 */ /* 0x000fea0003800200 */
.L_x_2483:
[----:B------:R-:W-:-:S04]  /*81a0*/  HFMA2 R21, -RZ, RZ, 0, 0 ;  /* 0x00000000ff157431 */ /* 0x000fc800000001ff */
[----:B0-----:R-:W-:Y:S05]  /*81b0*/  RET.REL.NODEC R20 `(_Z32compute_price_kernel_threadlocalPKfS0_S0_S0_PKifiiS0_S0_iPf) ;  /* 0xffffff7c14907950 */ /* 0x001fea0003c3ffff */
.L_x_2494:
        /* <DEDUP_REMOVED lines=12> */
.L_x_2862:


//--------------------- .text._Z33compute_single_iv_parallel_kernelfffffbiPKfPKiiffPf --------------------------
	.section	.text._Z33compute_single_iv_parallel_kernelfffffbiPKfPKiiffPf,"ax",@progbits
	.align	128
        .global         _Z33compute_single_iv_parallel_kernelfffffbiPKfPKiiffPf
        .type           _Z33compute_single_iv_parallel_kernelfffffbiPKfPKiiffPf,@function
        .size           _Z33compute_single_iv_parallel_kernelfffffbiPKfPKiiffPf,(.L_x_2865 - _Z33compute_single_iv_parallel_kernelfffffbiPKfPKiiffPf)
        .other          _Z33compute_single_iv_parallel_kernelfffffbiPKfPKiiffPf,@"STO_CUDA_ENTRY STV_DEFAULT"
_Z33compute_single_iv_parallel_kernelfffffbiPKfPKiiffPf:
.text._Z33compute_single_iv_parallel_kernelfffffbiPKfPKiiffPf:
[----:B------:R-:W0:Y:S01]  /*0000*/  LDC R1, c[0x0][0x37c] ;  /* 0x0000df00ff017b82 */ /* 0x000e220000000800 */
[----:B------:R-:W1:Y:S07]  /*0010*/  LDCU UR4, c[0x0][0x360] ;  /* 0x00006c00ff0477ac */ /* 0x000e6e0008000800 */
[----:B------:R-:W2:Y:S01]  /*0020*/  LDC R0, c[0x0][0x3b4] ;  /* 0x0000ed00ff007b82 */ /* 0x000ea20000000800 */
[----:B------:R-:W3:Y:S01]  /*0030*/  S2R R2, SR_TID.X ;  /* 0x0000000000027919 */ /* 0x000ee20000002100 */
[----:B0-----:R-:W-:Y:S01]  /*0040*/  IADD3 R1, PT, PT, R1, -0x808, RZ ;  /* 0xfffff7f801017810 */ /* 0x001fe20007ffe0ff */
[----:B-1----:R-:W-:-:S06]  /*0050*/  UIADD3 UR4, UPT, UPT, UR4, -0x1, URZ ;  /* 0xffffffff04047890 */ /* 0x002fcc000fffe0ff */
[----:B------:R-:W-:-:S04]  /*0060*/  I2FP.F32.U32 R3, UR4 ;  /* 0x0000000400037c45 */ /* 0x000fc80008201000 */
[----:B------:R-:W0:Y:S01]  /*0070*/  MUFU.RCP R4, R3 ;  /* 0x0000000300047308 */ /* 0x000e220000001000 */
[----:B------:R-:W2:Y:S01]  /*0080*/  LDCU UR4, c[0x0][0x3b8] ;  /* 0x00007700ff0477ac */ /* 0x000ea20008000800 */
[----:B0-----:R-:W-:Y:S01]  /*0090*/  FFMA R5, -R3, R4, 1 ;  /* 0x3f80000003057423 */ /* 0x001fe20000000104 */
[----:B--2---:R-:W-:-:S03]  /*00a0*/  FADD R0, -R0, UR4 ;  /* 0x0000000400007e21 */ /* 0x004fc60008000100 */
[----:B------:R-:W-:Y:S02]  /*00b0*/  FFMA R5, R4, R5, R4 ;  /* 0x0000000504057223 */ /* 0x000fe40000000004 */
[----:B------:R-:W0:Y:S02]  /*00c0*/  FCHK P0, R0, R3 ;  /* 0x0000000300007302 */ /* 0x000e240000000000 */
[----:B------:R-:W-:-:S04]  /*00d0*/  FFMA R4, R0, R5, RZ ;  /* 0x0000000500047223 */ /* 0x000fc800000000ff */
[----:B------:R-:W-:-:S04]  /*00e0*/  FFMA R6, -R3, R4, R0 ;  /* 0x0000000403067223 */ /* 0x000fc80000000100 */
[----:B------:R-:W-:Y:S01]  /*00f0*/  FFMA R5, R5, R6, R4 ;  /* 0x0000000605057223 */ /* 0x000fe20000000004 */
[----:B0--3--:R-:W-:Y:S06]  /*0100*/  @!P0 BRA `(.L_x_2495) ;  /* 0x00000000000c8947 */ /* 0x009fec0003800000 */
[----:B------:R-:W-:-:S07]  /*0110*/  MOV R10, 0x130 ;  /* 0x00000130000a7802 */ /* 0x000fce0000000f00 */
[----:B------:R-:W-:Y:S05]  /*0120*/  CALL.REL.NOINC `($__internal_13_$__cuda_sm3x_div_rn_noftz_f32_slowpath) ;  /* 0x0000003c00c07944 */ /* 0x000fea0003c00000 */
[----:B------:R-:W-:-:S07]  /*0130*/  MOV R5, R9 ;  /* 0x0000000900057202 */ /* 0x000fce0000000f00 */
.L_x_2495:
[----:B------:R-:W0:Y:S01]  /*0140*/  LDC R6, c[0x0][0x38c] ;  /* 0x0000e300ff067b82 */ /* 0x000e220000000800 */
[----:B------:R-:W1:Y:S01]  /*0150*/  LDCU UR4, c[0x0][0x398] ;  /* 0x00007300ff0477ac */ /* 0x000e620008000800 */
[----:B------:R-:W-:Y:S01]  /*0160*/  I2FP.F32.U32 R2, R2 ;  /* 0x0000000200027245 */ /* 0x000fe20000201000 */
[----:B-1----:R-:W-:-:S04]  /*0170*/  UISETP.LT.AND UP0, UPT, UR4, 0x200, UPT ;  /* 0x000002000400788c */ /* 0x002fc8000bf01270 */
[----:B------:R-:W-:Y:S01]  /*0180*/  USEL UR4, UR4, 0x200, UP0 ;  /* 0x0000020004047887 */ /* 0x000fe20008000000 */
[----:B0-----:R-:W-:-:S05]  /*0190*/  FSETP.GEU.AND P0, PT, R6, 0.10000000149011611938, PT ;  /* 0x3dcccccd0600780b */ /* 0x001fca0003f0e000 */
[----:B------:R-:W-:-:S05]  /*01a0*/  MOV R4, UR4 ;  /* 0x0000000400047c02 */ /* 0x000fca0008000f00 */
[----:B------:R-:W0:Y:S03]  /*01b0*/  LDCU UR4, c[0x0][0x3b4] ;  /* 0x00007680ff0477ac */ /* 0x000e260008000800 */
[----:B------:R-:W-:-:S05]  /*01c0*/  @!P0 I2FP.F32.S32 R0, R4 ;  /* 0x0000000400008245 */ /* 0x000fca0000201400 */
[----:B------:R-:W-:-:S04]  /*01d0*/  @!P0 FMUL R0, R0, R6 ;  /* 0x0000000600008220 */ /* 0x000fc80000400000 */
[----:B------:R-:W-:-:S06]  /*01e0*/  @!P0 FMUL R3, R0, 10 ;  /* 0x4120000000038820 */ /* 0x000fcc0000400000 */
[----:B------:R-:W1:Y:S01]  /*01f0*/  @!P0 F2I.TRUNC.NTZ R3, R3 ;  /* 0x0000000300038305 */ /* 0x000e62000020f100 */
[----:B0-----:R-:W-:Y:S01]  /*0200*/  FFMA R2, R2, R5, UR4 ;  /* 0x0000000402027e23 */ /* 0x001fe20008000005 */
[----:B-1----:R-:W-:-:S04]  /*0210*/  @!P0 VIMNMX R0, PT, PT, R4, R3, PT ;  /* 0x0000000304008248 */ /* 0x002fc80003fe0100 */
        /* <DEDUP_REMOVED lines=10> */
[----:B------:R-:W0:Y:S01]  /*02c0*/  LDCU UR4, c[0x0][0x38c] ;  /* 0x00007180ff0477ac */ /* 0x000e220008000800 */
[----:B------:R-:W-:Y:S01]  /*02d0*/  IMAD.MOV.U32 R3, RZ, RZ, R11 ;  /* 0x000000ffff037224 */ /* 0x000fe200078e000b */
[----:B------:R-:W-:Y:S02]  /*02e0*/  MOV R10, 0x310 ;  /* 0x00000310000a7802 */ /* 0x000fe40000000f00 */
[----:B0-----:R-:W-:-:S07]  /*02f0*/  MOV R0, UR4 ;  /* 0x0000000400007c02 */ /* 0x001fce0008000f00 */
[----:B------:R-:W-:Y:S05]  /*0300*/  CALL.REL.NOINC `($__internal_13_$__cuda_sm3x_div_rn_noftz_f32_slowpath) ;  /* 0x0000003c00487944 */ /* 0x000fea0003c00000 */
[----:B------:R-:W-:-:S07]  /*0310*/  MOV R3, R9 ;  /* 0x0000000900037202 */ /* 0x000fce0000000f00 */
.L_x_2496:
[C---:B------:R-:W-:Y:S01]  /*0320*/  FSETP.GT.AND P0, PT, R3.reuse, 0.0099999997764825820923, PT ;  /* 0x3c23d70a0300780b */ /* 0x040fe20003f04000 */
[----:B------:R-:W0:Y:S01]  /*0330*/  LDCU.64 UR6, c[0x0][0x358] ;  /* 0x00006b00ff0677ac */ /* 0x000e220008000a00 */
[----:B------:R-:W-:Y:S01]  /*0340*/  FSETP.GTU.AND P1, PT, R3, RZ, PT ;  /* 0x000000ff0300720b */ /* 0x000fe20003f2c000 */
[----:B------:R-:W-:-:S12]  /*0350*/  BSSY.RECONVERGENT B0, `(.L_x_2497) ;  /* 0x0000379000007945 */ /* 0x000fd80003800200 */
[----:B------:R-:W-:Y:S05]  /*0360*/  @!P0 BRA P1, `(.L_x_2498) ;  /* 0x0000000000288947 */ /* 0x000fea0000800000 */
[----:B------:R-:W1:Y:S01]  /*0370*/  LDCU.U8 UR4, c[0x0][0x394] ;  /* 0x00007280ff0477ac */ /* 0x000e620008000000 */
[----:B------:R-:W2:Y:S01]  /*0380*/  LDC R2, c[0x0][0x388] ;  /* 0x0000e200ff027b82 */ /* 0x000ea20000000800 */
[----:B------:R-:W2:Y:S01]  /*0390*/  LDCU UR5, c[0x0][0x384] ;  /* 0x00007080ff0577ac */ /* 0x000ea20008000800 */
[----:B-1----:R-:W-:-:S06]  /*03a0*/  UPRMT UR4, UR4, 0x8880, URZ ;  /* 0x0000888004047896 */ /* 0x002fcc00080000ff */
[----:B------:R-:W-:-:S13]  /*03b0*/  ISETP.NE.AND P0, PT, RZ, UR4, PT ;  /* 0x00000004ff007c0c */ /* 0x000fda000bf05270 */
[C---:B--2---:R-:W-:Y:S01]  /*03c0*/  @P0 FADD R0, -R2.reuse, UR5 ;  /* 0x0000000502000e21 */ /* 0x044fe20008000100 */
[----:B------:R-:W-:-:S04]  /*03d0*/  @!P0 FADD R2, R2, -UR5 ;  /* 0x8000000502028e21 */ /* 0x000fc80008000000 */
[----:B------:R-:W-:Y:S02]  /*03e0*/  @P0 FMNMX R0, RZ, R0, !PT ;  /* 0x00000000ff000209 */ /* 0x000fe40007800000 */
[----:B------:R-:W-:Y:S01]  /*03f0*/  @!P0 FMNMX R0, RZ, R2, !PT ;  /* 0x00000002ff008209 */ /* 0x000fe20007800000 */
[----:B------:R-:W-:Y:S06]  /*0400*/  BRA `(.L_x_2499) ;  /* 0x0000003400b47947 */ /* 0x000fec0003800000 */
.L_x_2498:
[----:B------:R-:W-:-:S13]  /*0410*/  FSETP.GEU.AND P0, PT, R3, 9.9999999747524270788e-07, PT ;  /* 0x358637bd0300780b */ /* 0x000fda0003f0e000 */
[----:B------:R-:W-:Y:S05]  /*0420*/  @P0 BRA `(.L_x_2500) ;  /* 0x0000000000280947 */ /* 0x000fea0003800000 */
        /* <DEDUP_REMOVED lines=10> */
.L_x_2500:
[----:B------:R-:W-:Y:S01]  /*04d0*/  VIADD R0, R3, 0xf3000000 ;  /* 0xf300000003007836 */ /* 0x000fe20000000000 */
[----:B------:R1:W2:Y:S01]  /*04e0*/  MUFU.RSQ R6, R3 ;  /* 0x0000000300067308 */ /* 0x0002a20000001400 */
[----:B------:R-:W-:Y:S03]  /*04f0*/  BSSY.RECONVERGENT B1, `(.L_x_2501) ;  /* 0x000000b000017945 */ /* 0x000fe60003800200 */
[----:B------:R-:W-:-:S13]  /*0500*/  ISETP.GT.U32.AND P0, PT, R0, 0x727fffff, PT ;  /* 0x727fffff0000780c */ /* 0x000fda0003f04070 */
[----:B-12---:R-:W-:Y:S05]  /*0510*/  @!P0 BRA `(.L_x_2502) ;  /* 0x0000000000108947 */ /* 0x006fea0003800000 */
[----:B------:R-:W-:Y:S02]  /*0520*/  MOV R0, R3 ;  /* 0x0000000300007202 */ /* 0x000fe40000000f00 */
[----:B------:R-:W-:-:S07]  /*0530*/  MOV R10, 0x550 ;  /* 0x00000550000a7802 */ /* 0x000fce0000000f00 */
[----:B0-----:R-:W-:Y:S05]  /*0540*/  CALL.REL.NOINC `($__internal_12_$__cuda_sm20_sqrt_rn_f32_slowpath) ;  /* 0x0000003800607944 */ /* 0x001fea0003c00000 */
[----:B------:R-:W-:Y:S05]  /*0550*/  BRA `(.L_x_2503) ;  /* 0x0000000000107947 */ /* 0x000fea0003800000 */
.L_x_2502:
[C---:B------:R-:W-:Y:S01]  /*0560*/  FMUL.FTZ R0, R6.reuse, R3 ;  /* 0x0000000306007220 */ /* 0x040fe20000410000 */
[----:B------:R-:W-:-:S03]  /*0570*/  FMUL.FTZ R6, R6, 0.5 ;  /* 0x3f00000006067820 */ /* 0x000fc60000410000 */
[----:B------:R-:W-:-:S04]  /*0580*/  FFMA R5, -R0, R0, R3 ;  /* 0x0000000000057223 */ /* 0x000fc80000000103 */
[----:B------:R-:W-:-:S07]  /*0590*/  FFMA R5, R5, R6, R0 ;  /* 0x0000000605057223 */ /* 0x000fce0000000000 */
.L_x_2503:
[----:B0-----:R-:W-:Y:S05]  /*05a0*/  BSYNC.RECONVERGENT B1 ;  /* 0x0000000000017941 */ /* 0x001fea0003800200 */
.L_x_2501:
[----:B------:R-:W-:Y:S02]  /*05b0*/  HFMA2 R7, -RZ, RZ, 0.96630859375, -0.0022525787353515625 ;  /* 0x3bbb989dff077431 */ /* 0x000fe400000001ff */
[----:B------:R-:W-:Y:S01]  /*05c0*/  FMUL R2, R2, R5 ;  /* 0x0000000502027220 */ /* 0x000fe20000400000 */
[----:B------:R-:W-:Y:S01]  /*05d0*/  MOV R5, 0x437c0000 ;  /* 0x437c000000057802 */ /* 0x000fe20000000f00 */
[----:B------:R-:W-:Y:S02]  /*05e0*/  BSSY.RECONVERGENT B1, `(.L_x_2504) ;  /* 0x0000017000017945 */ /* 0x000fe40003800200 */
[----:B------:R-:W-:-:S04]  /*05f0*/  FFMA.SAT R0, R2, R7, 0.5 ;  /* 0x3f00000002007423 */ /* 0x000fc80000002007 */
[----:B------:R-:W-:-:S04]  /*0600*/  FFMA.RM R0, R0, R5, 12582913 ;  /* 0x4b40000100007423 */ /* 0x000fc80000004005 */
[C---:B------:R-:W-:Y:S01]  /*0610*/  FADD R5, R0.reuse, -12583039 ;  /* 0xcb40007f00057421 */ /* 0x040fe20000000000 */
[----:B------:R-:W-:-:S03]  /*0620*/  IMAD.SHL.U32 R0, R0, 0x800000, RZ ;  /* 0x0080000000007824 */ /* 0x000fc600078e00ff */
        /* <DEDUP_REMOVED lines=11> */
[----:B------:R-:W-:-:S07]  /*06e0*/  MOV R10, 0x700 ;  /* 0x00000700000a7802 */ /* 0x000fce0000000f00 */
[----:B------:R-:W-:Y:S05]  /*06f0*/  CALL.REL.NOINC `($__internal_11_$__cuda_sm20_rcp_rn_f32_slowpath) ;  /* 0x0000003400187944 */ /* 0x000fea0003c00000 */
[----:B------:R-:W-:Y:S05]  /*0700*/  BRA `(.L_x_2506) ;  /* 0x0000000000107947 */ /* 0x000fea0003800000 */
.L_x_2505:
[----:B------:R-:W0:Y:S02]  /*0710*/  MUFU.RCP R8, R5 ;  /* 0x0000000500087308 */ /* 0x000e240000001000 */
[----:B0-----:R-:W-:-:S04]  /*0720*/  FFMA R0, R5, R8, -1 ;  /* 0xbf80000005007423 */ /* 0x001fc80000000008 */
[----:B------:R-:W-:-:S04]  /*0730*/  FADD.FTZ R7, -R0, -RZ ;  /* 0x800000ff00077221 */ /* 0x000fc80000010100 */
[----:B------:R-:W-:-:S07]  /*0740*/  FFMA R8, R8, R7, R8 ;  /* 0x0000000708087223 */ /* 0x000fce0000000008 */
.L_x_2506:
[----:B------:R-:W-:Y:S05]  /*0750*/  BSYNC.RECONVERGENT B1 ;  /* 0x0000000000017941 */ /* 0x000fea0003800200 */
.L_x_2504:
[----:B------:R-:W0:Y:S01]  /*0760*/  LDCU UR4, c[0x0][0x390] ;  /* 0x00007200ff0477ac */ /* 0x000e220008000800 */
[----:B------:R-:W-:Y:S01]  /*0770*/  HFMA2 R2, -RZ, RZ, 0.96630859375, -0.0022525787353515625 ;  /* 0x3bbb989dff027431 */ /* 0x000fe200000001ff */
[----:B------:R-:W-:Y:S01]  /*0780*/  MOV R13, 0x437c0000 ;  /* 0x437c0000000d7802 */ /* 0x000fe20000000f00 */
[----:B------:R-:W-:Y:S01]  /*0790*/  FADD R15, R5, -R8 ;  /* 0x80000008050f7221 */ /* 0x000fe20000000000 */
[----:B------:R-:W-:Y:S03]  /*07a0*/  BSSY.RECONVERGENT B1, `(.L_x_2507) ;  /* 0x000001f000017945 */ /* 0x000fe60003800200 */
[----:B------:R-:W1:Y:S01]  /*07b0*/  MUFU.RCP R10, R15 ;  /* 0x0000000f000a7308 */ /* 0x000e620000001000 */
[C---:B0-----:R-:W-:Y:S01]  /*07c0*/  FMUL R6, R3.reuse, UR4 ;  /* 0x0000000403067c20 */ /* 0x041fe20008400000 */
[----:B------:R-:W-:-:S03]  /*07d0*/  FMUL R3, R3, -UR4 ;  /* 0x8000000403037c20 */ /* 0x000fc60008400000 */
[----:B------:R-:W-:-:S04]  /*07e0*/  FFMA.SAT R0, R6, R2, 0.5 ;  /* 0x3f00000006007423 */ /* 0x000fc80000002002 */
[----:B------:R-:W-:Y:S01]  /*07f0*/  FFMA.RM R7, R0, R13, 12582913 ;  /* 0x4b40000100077423 */ /* 0x000fe2000000400d */
[----:B------:R-:W-:-:S03]  /*0800*/  FFMA.SAT R0, R3, R2, 0.5 ;  /* 0x3f00000003007423 */ /* 0x000fc60000002002 */
[C---:B------:R-:W-:Y:S01]  /*0810*/  FADD R9, R7.reuse, -12583039 ;  /* 0xcb40007f07097421 */ /* 0x040fe20000000000 */
[----:B------:R-:W-:Y:S01]  /*0820*/  FFMA.RM R2, R0, R13, 12582913 ;  /* 0x4b40000100027423 */ /* 0x000fe2000000400d */
[----:B------:R-:W-:Y:S02]  /*0830*/  IMAD.SHL.U32 R7, R7, 0x800000, RZ ;  /* 0x0080000007077824 */ /* 0x000fe400078e00ff */
[----:B-1----:R-:W-:Y:S01]  /*0840*/  FFMA R13, -R15, R10, 1 ;  /* 0x3f8000000f0d7423 */ /* 0x002fe2000000010a */
[----:B------:R-:W-:Y:S01]  /*0850*/  FFMA R9, R6, 1.4426950216293334961, -R9 ;  /* 0x3fb8aa3b06097823 */ /* 0x000fe20000000809 */
[----:B------:R-:W-:Y:S02]  /*0860*/  FADD R0, R2, -12583039 ;  /* 0xcb40007f02007421 */ /* 0x000fe40000000000 */
[----:B------:R-:W-:Y:S01]  /*0870*/  FFMA R13, R10, R13, R10 ;  /* 0x0000000d0a0d7223 */ /* 0x000fe2000000000a */
[----:B------:R-:W-:Y:S01]  /*0880*/  FFMA R9, R6, 1.925963033500011079e-08, R9 ;  /* 0x32a5706006097823 */ /* 0x000fe20000000009 */
[----:B------:R-:W-:Y:S01]  /*0890*/  FFMA R0, R3, 1.4426950216293334961, -R0 ;  /* 0x3fb8aa3b03007823 */ /* 0x000fe20000000800 */
[----:B------:R-:W-:-:S03]  /*08a0*/  SHF.L.U32 R6, R2, 0x17, RZ ;  /* 0x0000001702067819 */ /* 0x000fc600000006ff */
[----:B------:R-:W-:Y:S01]  /*08b0*/  FFMA R3, R3, 1.925963033500011079e-08, R0 ;  /* 0x32a5706003037823 */ /* 0x000fe20000000000 */
[----:B------:R-:W0:Y:S08]  /*08c0*/  MUFU.EX2 R9, R9 ;  /* 0x0000000900097308 */ /* 0x000e300000000800 */
[----:B------:R-:W1:Y:S01]  /*08d0*/  MUFU.EX2 R3, R3 ;  /* 0x0000000300037308 */ /* 0x000e620000000800 */
[----:B0-----:R-:W-:-:S07]  /*08e0*/  FFMA R0, R7, R9, -R8 ;  /* 0x0000000907007223 */ /* 0x001fce0000000808 */
[----:B------:R-:W0:Y:S01]  /*08f0*/  FCHK P0, R0, R15 ;  /* 0x0000000f00007302 */ /* 0x000e220000000000 */
[----:B------:R-:W-:Y:S01]  /*0900*/  FFMA R10, R0, R13, RZ ;  /* 0x0000000d000a7223 */ /* 0x000fe200000000ff */
[----:B-1----:R-:W-:-:S03]  /*0910*/  FMUL R6, R6, R3 ;  /* 0x0000000306067220 */ /* 0x002fc60000400000 */
[----:B------:R-:W-:-:S04]  /*0920*/  FFMA R7, -R15, R10, R0 ;  /* 0x0000000a0f077223 */ /* 0x000fc80000000100 */
[----:B------:R-:W-:Y:S01]  /*0930*/  FFMA R7, R13, R7, R10 ;  /* 0x000000070d077223 */ /* 0x000fe2000000000a */
[----:B0-----:R-:W-:Y:S06]  /*0940*/  @!P0 BRA `(.L_x_2508) ;  /* 0x0000000000108947 */ /* 0x001fec0003800000 */
[----:B------:R-:W-:Y:S02]  /*0950*/  MOV R3, R15 ;  /* 0x0000000f00037202 */ /* 0x000fe40000000f00 */
[----:B------:R-:W-:-:S07]  /*0960*/  MOV R10, 0x980 ;  /* 0x00000980000a7802 */ /* 0x000fce0000000f00 */
[----:B------:R-:W-:Y:S05]  /*0970*/  CALL.REL.NOINC `($__internal_13_$__cuda_sm3x_div_rn_noftz_f32_slowpath) ;  /* 0x0000003400ac7944 */ /* 0x000fea0003c00000 */
[----:B------:R-:W-:-:S07]  /*0980*/  MOV R7, R9 ;  /* 0x0000000900077202 */ /* 0x000fce0000000f00 */
.L_x_2508:
[----:B------:R-:W-:Y:S05]  /*0990*/  BSYNC.RECONVERGENT B1 ;  /* 0x0000000000017941 */ /* 0x000fea0003800200 */
.L_x_2507:
[C---:B------:R-:W-:Y:S02]  /*09a0*/  FSETP.GE.AND P0, PT, R7.reuse, 1, PT ;  /* 0x3f8000000700780b */ /* 0x040fe40003f06000 */
[C---:B------:R-:W-:Y:S02]  /*09b0*/  FSETP.NE.AND P1, PT, |R7|.reuse, +INF , PT ;  /* 0x7f8000000700780b */ /* 0x040fe40003f25200 */
[----:B------:R-:W-:-:S13]  /*09c0*/  FSETP.GTU.AND P0, PT, R7, RZ, !P0 ;  /* 0x000000ff0700720b */ /* 0x000fda000470c000 */
[----:B------:R-:W-:Y:S05]  /*09d0*/  @P0 BRA P1, `(.L_x_2509) ;  /* 0x0000000000280947 */ /* 0x000fea0000800000 */
[----:B------:R-:W0:Y:S01]  /*09e0*/  LDCU.U8 UR4, c[0x0][0x394] ;  /* 0x00007280ff0477ac */ /* 0x000e220008000000 */
[----:B------:R-:W1:Y:S01]  /*09f0*/  LDC R0, c[0x0][0x388] ;  /* 0x0000e200ff007b82 */ /* 0x000e620000000800 */
[----:B------:R-:W1:Y:S01]  /*0a00*/  LDCU UR5, c[0x0][0x384] ;  /* 0x00007080ff0577ac */ /* 0x000e620008000800 */
[----:B0-----:R-:W-:-:S06]  /*0a10*/  UPRMT UR4, UR4, 0x8880, URZ ;  /* 0x0000888004047896 */ /* 0x001fcc00080000ff */
[----:B------:R-:W-:-:S13]  /*0a20*/  ISETP.NE.AND P0, PT, RZ, UR4, PT ;  /* 0x00000004ff007c0c */ /* 0x000fda000bf05270 */
[C---:B-1----:R-:W-:Y:S01]  /*0a30*/  @P0 FADD R2, -R0.reuse, UR5 ;  /* 0x0000000500020e21 */ /* 0x042fe20008000100 */
[----:B------:R-:W-:-:S04]  /*0a40*/  @!P0 FADD R3, R0, -UR5 ;  /* 0x8000000500038e21 */ /* 0x000fc80008000000 */
[----:B------:R-:W-:Y:S02]  /*0a50*/  @P0 FMNMX R0, RZ, R2, !PT ;  /* 0x00000002ff000209 */ /* 0x000fe40007800000 */
[----:B------:R-:W-:Y:S01]  /*0a60*/  @!P0 FMNMX R0, RZ, R3, !PT ;  /* 0x00000003ff008209 */ /* 0x000fe20007800000 */
[----:B------:R-:W-:Y:S06]  /*0a70*/  BRA `(.L_x_2499) ;  /* 0x0000003000187947 */ /* 0x000fec0003800000 */
.L_x_2509:
[C---:B------:R-:W-:Y:S01]  /*0a80*/  FMUL R3, |R8|.reuse, 16777216 ;  /* 0x4b80000008037820 */ /* 0x040fe20000400200 */
[----:B------:R-:W-:Y:S01]  /*0a90*/  FSETP.GEU.AND P0, PT, |R8|, 1.175494350822287508e-38, PT ;  /* 0x008000000800780b */ /* 0x000fe20003f0e200 */
[----:B------:R-:W-:Y:S01]  /*0aa0*/  BSSY.RECONVERGENT B1, `(.L_x_2510) ;  /* 0x000004f000017945 */ /* 0x000fe20003800200 */
[----:B------:R-:W-:Y:S02]  /*0ab0*/  FADD.SAT R7, RZ, R7 ;  /* 0x00000007ff077221 */ /* 0x000fe40000002000 */
[----:B------:R-:W-:-:S05]  /*0ac0*/  FSEL R3, R3, |R8|, !P0 ;  /* 0x4000000803037208 */ /* 0x000fca0004000000 */
[----:B------:R-:W-:-:S05]  /*0ad0*/  VIADD R0, R3, 0xc0cafb0d ;  /* 0xc0cafb0d03007836 */ /* 0x000fca0000000000 */
        /* <DEDUP_REMOVED lines=21> */
[----:B------:R-:W-:Y:S01]  /*0c30*/  FFMA R0, R13, 1.4426950216293334961, R0 ;  /* 0x3fb8aa3b0d007823 */ /* 0x000fe20000000000 */
[----:B------:R-:W-:Y:S01]  /*0c40*/  FMUL R12, R5, R5 ;  /* 0x00000005050c7220 */ /* 0x000fe20000400000 */
[----:B------:R-:W-:Y:S01]  /*0c50*/  FMUL R9, R10, R9 ;  /* 0x000000090a097220 */ /* 0x000fe20000400000 */
[----:B------:R-:W-:-:S03]  /*0c60*/  FFMA R14, R3, R14, 0.12022458761930465698 ;  /* 0x3df6384f030e7423 */ /* 0x000fc6000000000e */
[----:B------:R-:W-:Y:S01]  /*0c70*/  FFMA R0, R9, 1.4426950216293334961, R0 ;  /* 0x3fb8aa3b09007823 */ /* 0x000fe20000000000 */
[----:B------:R-:W-:-:S03]  /*0c80*/  FMUL R14, R3, R14 ;  /* 0x0000000e030e7220 */ /* 0x000fc60000400000 */
[----:B------:R-:W-:Y:S01]  /*0c90*/  FFMA R0, R13, 1.9251366722983220825e-08, R0 ;  /* 0x32a55e340d007823 */ /* 0x000fe20000000000 */
[----:B------:R-:W-:-:S04]  /*0ca0*/  FMUL R3, R14, 3 ;  /* 0x404000000e037820 */ /* 0x000fc80000400000 */
[----:B------:R-:W-:-:S04]  /*0cb0*/  FFMA R3, R9, R3, R0 ;  /* 0x0000000309037223 */ /* 0x000fc80000000000 */
[----:B------:R-:W-:Y:S01]  /*0cc0*/  FFMA R14, R13, R14, R3 ;  /* 0x0000000e0d0e7223 */ /* 0x000fe20000000003 */
[----:B------:R-:W-:-:S03]  /*0cd0*/  MOV R3, 0x3f800000 ;  /* 0x3f80000000037802 */ /* 0x000fc60000000f00 */
        /* <DEDUP_REMOVED lines=9> */
[----:B------:R-:W-:Y:S01]  /*0d70*/  IMAD.MOV.U32 R16, RZ, RZ, 0x391fcb8e ;  /* 0x391fcb8eff107424 */ /* 0x000fe200078e00ff */
[----:B------:R-:W-:Y:S02]  /*0d80*/  FSETP.NEU.AND P3, PT, R8, RZ, PT ;  /* 0x000000ff0800720b */ /* 0x000fe40003f6d000 */
        /* <DEDUP_REMOVED lines=11> */
[----:B------:R-:W-:Y:S01]  /*0e40*/  FFMA R16, R13, R16, 0.0013391353422775864601 ;  /* 0x3aaf85ed0d107423 */ /* 0x000fe20000000010 */
[----:B------:R-:W-:-:S03]  /*0e50*/  IADD3 R15, PT, PT, R3, 0x7f000000, RZ ;  /* 0x7f000000030f7810 */ /* 0x000fc60007ffe0ff */
        /* <DEDUP_REMOVED lines=19> */
.L_x_2511:
[----:B------:R-:W-:Y:S05]  /*0f90*/  BSYNC.RECONVERGENT B1 ;  /* 0x0000000000017941 */ /* 0x000fea0003800200 */
.L_x_2510:
[----:B------:R-:W0:Y:S01]  /*0fa0*/  LDCU UR4, c[0x0][0x384] ;  /* 0x00007080ff0477ac */ /* 0x000e220008000800 */
[----:B------:R-:W-:Y:S01]  /*0fb0*/  ISETP.GE.AND P0, PT, R4, RZ, PT ;  /* 0x000000ff0400720c */ /* 0x000fe20003f06270 */
[----:B0-----:R-:W-:-:S12]  /*0fc0*/  FMUL R13, R3, UR4 ;  /* 0x00000004030d7c20 */ /* 0x001fd80008400000 */
[----:B------:R-:W-:Y:S05]  /*0fd0*/  @!P0 BRA `(.L_x_2512) ;  /* 0x0000001000888947 */ /* 0x000fea0003800000 */
[----:B------:R-:W0:Y:S02]  /*0fe0*/  LDCU UR4, c[0x0][0x3b0] ;  /* 0x00007600ff0477ac */ /* 0x000e240008000800 */
[----:B0-----:R-:W-:-:S09]  /*0ff0*/  UISETP.GE.AND UP0, UPT, UR4, 0x1, UPT ;  /* 0x000000010400788c */ /* 0x001fd2000bf06270 */
[----:B------:R-:W-:Y:S05]  /*1000*/  BRA.U !UP0, `(.L_x_2513) ;  /* 0x00000009088c7547 */ /* 0x000fea000b800000 */
[C---:B------:R-:W-:Y:S01]  /*1010*/  FMUL R10, |R5|.reuse, 16777216 ;  /* 0x4b800000050a7820 */ /* 0x040fe20000400200 */
[----:B------:R-:W-:Y:S01]  /*1020*/  FSETP.GEU.AND P0, PT, |R5|, 1.175494350822287508e-38, PT ;  /* 0x008000000500780b */ /* 0x000fe20003f0e200 */
[----:B------:R-:W-:-:S03]  /*1030*/  HFMA2 R25, -RZ, RZ, 0, 0 ;  /* 0x00000000ff197431 */ /* 0x000fc600000001ff */
[----:B------:R-:W-:-:S04]  /*1040*/  FSEL R10, R10, |R5|, !P0 ;  /* 0x400000050a0a7208 */ /* 0x000fc80004000000 */
[----:B------:R-:W-:-:S04]  /*1050*/  IADD3 R3, PT, PT, R10, -0x3f3504f3, RZ ;  /* 0xc0cafb0d0a037810 */ /* 0x000fc80007ffe0ff */
[----:B------:R-:W-:Y:S02]  /*1060*/  LOP3.LUT R11, R3, 0xff800000, RZ, 0xc0, !PT ;  /* 0xff800000030b7812 */ /* 0x000fe400078ec0ff */
[----:B------:R-:W-:Y:S02]  /*1070*/  FSEL R3, RZ, -24, P0 ;  /* 0xc1c00000ff037808 */ /* 0x000fe40000000000 */
[----:B------:R-:W-:Y:S01]  /*1080*/  FSETP.NEU.AND P0, PT, |R8|, +INF , PT ;  /* 0x7f8000000800780b */ /* 0x000fe20003f0d200 */
[----:B------:R-:W-:-:S03]  /*1090*/  IMAD.IADD R10, R10, 0x1, -R11 ;  /* 0x000000010a0a7824 */ /* 0x000fc600078e0a0b */
[----:B------:R-:W-:Y:S01]  /*10a0*/  FSETP.EQ.OR P0, PT, R8, RZ, !P0 ;  /* 0x000000ff0800720b */ /* 0x000fe20004702400 */
[C---:B------:R-:W-:Y:S01]  /*10b0*/  FADD R15, R10.reuse, 1 ;  /* 0x3f8000000a0f7421 */ /* 0x040fe20000000000 */
[----:B------:R-:W-:Y:S01]  /*10c0*/  FADD R14, R10, -1 ;  /* 0xbf8000000a0e7421 */ /* 0x000fe20000000000 */
[----:B------:R-:W-:-:S03]  /*10d0*/  I2FP.F32.S32 R10, R11 ;  /* 0x0000000b000a7245 */ /* 0x000fc60000201400 */
[----:B------:R-:W-:Y:S01]  /*10e0*/  FADD R16, R14, R14 ;  /* 0x0000000e0e107221 */ /* 0x000fe20000000000 */
[----:B------:R-:W0:Y:S01]  /*10f0*/  MUFU.RCP R15, R15 ;  /* 0x0000000f000f7308 */ /* 0x000e220000001000 */
[----:B------:R-:W-:Y:S02]  /*1100*/  FFMA R3, R10, 1.1920928955078125e-07, R3 ;  /* 0x340000000a037823 */ /* 0x000fe40000000003 */
        /* <DEDUP_REMOVED lines=20> */
[----:B------:R-:W-:Y:S02]  /*1250*/  LOP3.LUT R23, R14, 0x7f800000, RZ, 0x3c, !PT ;  /* 0x7f8000000e177812 */ /* 0x000fe400078e3cff */
[----:B------:R-:W-:Y:S02]  /*1260*/  FADD R15, R18, R11 ;  /* 0x0000000b120f7221 */ /* 0x000fe40000000000 */
[----:B------:R-:W-:Y:S02]  /*1270*/  LOP3.LUT R21, R16, 0x7f800000, RZ, 0x3c, !PT ;  /* 0x7f80000010157812 */ /* 0x000fe400078e3cff */
[----:B------:R-:W-:-:S04]  /*1280*/  FADD R20, -R18, R15 ;  /* 0x0000000f12147221 */ /* 0x000fc80000000100 */
[----:B------:R-:W-:-:S07]  /*1290*/  FADD R20, R11, -R20 ;  /* 0x800000140b147221 */ /* 0x000fce0000000000 */
.L_x_2521:
[----:B------:R-:W-:Y:S01]  /*12a0*/  IADD3 R18, PT, PT, R4, -R25, RZ ;  /* 0x8000001904127210 */ /* 0x000fe20007ffe0ff */
[----:B------:R-:W-:Y:S01]  /*12b0*/  IMAD.MOV.U32 R17, RZ, RZ, R13 ;  /* 0x000000ffff117224 */ /* 0x000fe200078e000d */
[----:B0-----:R-:W-:-:S07]  /*12c0*/  MOV R19, RZ ;  /* 0x000000ff00137202 */ /* 0x001fce0000000f00 */
.L_x_2520:
[----:B------:R-:W0:Y:S01]  /*12d0*/  LDC.64 R2, c[0x0][0x3a8] ;  /* 0x0000ea00ff027b82 */ /* 0x000e220000000a00 */
[----:B------:R-:W1:Y:S07]  /*12e0*/  LDCU UR4, c[0x0][0x3b0] ;  /* 0x00007600ff0477ac */ /* 0x000e6e0008000800 */
[----:B------:R-:W2:Y:S01]  /*12f0*/  LDC.64 R10, c[0x0][0x3a0] ;  /* 0x0000e800ff0a7b82 */ /* 0x000ea20000000a00 */
[----:B0-----:R-:W-:-:S06]  /*1300*/  IMAD.WIDE.U32 R2, R19, 0x4, R2 ;  /* 0x0000000413027825 */ /* 0x001fcc00078e0002 */
[----:B------:R-:W3:Y:S01]  /*1310*/  LDG.E R2, desc[UR6][R2.64] ;  /* 0x0000000602027981 */ /* 0x000ee2000c1e1900 */
[----:B--2---:R-:W-:-:S06]  /*1320*/  IMAD.WIDE.U32 R10, R19, 0x4, R10 ;  /* 0x00000004130a7825 */ /* 0x004fcc00078e000a */
[----:B------:R0:W5:Y:S01]  /*1330*/  LDG.E R10, desc[UR6][R10.64] ;  /* 0x000000060a0a7981 */ /* 0x000162000c1e1900 */
[----:B------:R-:W-:Y:S01]  /*1340*/  IADD3 R19, PT, PT, R19, 0x1, RZ ;  /* 0x0000000113137810 */ /* 0x000fe20007ffe0ff */
[----:B------:R-:W-:Y:S01]  /*1350*/  BSSY.RECONVERGENT B1, `(.L_x_2514) ;  /* 0x000002f000017945 */ /* 0x000fe20003800200 */
[----:B------:R-:W-:Y:S02]  /*1360*/  MOV R29, 0x3f800000 ;  /* 0x3f800000001d7802 */ /* 0x000fe40000000f00 */
[----:B-1----:R-:W-:Y:S02]  /*1370*/  ISETP.NE.AND P2, PT, R19, UR4, PT ;  /* 0x0000000413007c0c */ /* 0x002fe4000bf45270 */
[----:B---3--:R-:W-:-:S04]  /*1380*/  VIMNMX R27, PT, PT, R2, R25, PT ;  /* 0x00000019021b7248 */ /* 0x008fc80003fe0100 */
[----:B------:R-:W-:-:S04]  /*1390*/  IADD3 R22, PT, PT, -R27, R25, RZ ;  /* 0x000000191b167210 */ /* 0x000fc80007ffe1ff */
[----:B------:R-:W-:-:S04]  /*13a0*/  ISETP.NE.AND P1, PT, R22, RZ, PT ;  /* 0x000000ff1600720c */ /* 0x000fc80003f25270 */
[----:B------:R-:W-:-:S13]  /*13b0*/  FSETP.EQ.OR P1, PT, R5, 1, !P1 ;  /* 0x3f8000000500780b */ /* 0x000fda0004f22400 */
[----:B0-----:R-:W-:Y:S05]  /*13c0*/  @P1 BRA `(.L_x_2515) ;  /* 0x00000000009c1947 */ /* 0x001fea0003800000 */
[----:B------:R-:W-:-:S04]  /*13d0*/  I2FP.F32.S32 R24, R22 ;  /* 0x0000001600187245 */ /* 0x000fc80000201400 */
[----:B------:R-:W-:-:S04]  /*13e0*/  FSETP.NAN.AND P1, PT, |R24|, |R24|, PT ;  /* 0x400000181800720b */ /* 0x000fc80003f28200 */
[----:B------:R-:W-:-:S13]  /*13f0*/  FSETP.NAN.OR P1, PT, |R5|, |R5|, P1 ;  /* 0x400000050500720b */ /* 0x000fda0000f28600 */
[----:B------:R-:W-:Y:S05]  /*1400*/  @P1 BRA `(.L_x_2516) ;  /* 0x0000000000881947 */ /* 0x000fea0003800000 */
        /* <DEDUP_REMOVED lines=12> */
[----:B------:R-:W-:-:S03]  /*14d0*/  FFMA R28, R11, R30, 0.0013391353422775864601 ;  /* 0x3aaf85ed0b1c7423 */ /* 0x000fc6000000001e */
[----:B------:R-:W-:Y:S01]  /*14e0*/  FSEL R29, RZ, +INF , !P1 ;  /* 0x7f800000ff1d7808 */ /* 0x000fe20004800000 */
[C---:B------:R-:W-:Y:S02]  /*14f0*/  FFMA R30, R11.reuse, R28, 0.0096188392490148544312 ;  /* 0x3c1d98560b1e7423 */ /* 0x040fe4000000001c */
[----:B------:R-:W0:Y:S02]  /*1500*/  F2I.NTZ R28, R26 ;  /* 0x0000001a001c7305 */ /* 0x000e240000203100 */
[----:B------:R-:W-:-:S04]  /*1510*/  FFMA R30, R11, R30, 0.055503588169813156128 ;  /* 0x3d6357bb0b1e7423 */ /* 0x000fc8000000001e */
[----:B------:R-:W-:-:S04]  /*1520*/  FFMA R30, R11, R30, 0.24022644758224487305 ;  /* 0x3e75fdec0b1e7423 */ /* 0x000fc8000000001e */
[----:B------:R-:W-:Y:S01]  /*1530*/  FFMA R32, R11, R30, 0.69314718246459960938 ;  /* 0x3f3172180b207423 */ /* 0x000fe2000000001e */
[----:B------:R-:W-:-:S03]  /*1540*/  IADD3 R30, PT, PT, R3, 0x7f000000, RZ ;  /* 0x7f000000031e7810 */ /* 0x000fc60007ffe0ff */
[----:B------:R-:W-:Y:S01]  /*1550*/  FFMA R11, R11, R32, 1 ;  /* 0x3f8000000b0b7423 */ /* 0x000fe20000000020 */
[----:B0-----:R-:W-:-:S03]  /*1560*/  LEA R28, R28, -R3, 0x17 ;  /* 0x800000031c1c7211 */ /* 0x001fc600078eb8ff */
        /* <DEDUP_REMOVED lines=10> */
[----:B------:R-:W-:Y:S01]  /*1610*/  @P1 LOP3.LUT R29, R29, 0x7fffffff, RZ, 0xc0, !PT ;  /* 0x7fffffff1d1d1812 */ /* 0x000fe200078ec0ff */
[----:B------:R-:W-:Y:S06]  /*1620*/  BRA `(.L_x_2515) ;  /* 0x0000000000047947 */ /* 0x000fec0003800000 */
.L_x_2516:
[----:B------:R-:W-:-:S07]  /*1630*/  FADD R29, R5, R24 ;  /* 0x00000018051d7221 */ /* 0x000fce0000000000 */
.L_x_2515:
[----:B------:R-:W-:Y:S05]  /*1640*/  BSYNC.RECONVERGENT B1 ;  /* 0x0000000000017941 */ /* 0x000fea0003800200 */
.L_x_2514:
        /* <DEDUP_REMOVED lines=9> */
[----:B------:R-:W-:-:S13]  /*16e0*/  FSETP.NAN.OR P1, PT, |R8|, |R8|, P1 ;  /* 0x400000080800720b */ /* 0x000fda0000f28600 */
[----:B------:R-:W-:Y:S05]  /*16f0*/  @P1 BRA `(.L_x_2519) ;  /* 0x0000000000841947 */ /* 0x000fea0003800000 */
        /* <DEDUP_REMOVED lines=33> */
.L_x_2519:
[----:B------:R-:W-:-:S07]  /*1910*/  FADD R11, R3, R8 ;  /* 0x00000008030b7221 */ /* 0x000fce0000000000 */
.L_x_2518:
[----:B------:R-:W-:Y:S05]  /*1920*/  BSYNC.RECONVERGENT B1 ;  /* 0x0000000000017941 */ /* 0x000fea0003800200 */
.L_x_2517:
[----:B------:R-:W-:-:S05]  /*1930*/  FFMA R10, -R10, R11, R17 ;  /* 0x0000000b0a0a7223 */ /* 0x000fca0000000111 */
[----:B------:R-:W-:Y:S01]  /*1940*/  FMNMX.NAN R17, R10, 9.9999999392252902908e-09, !PT ;  /* 0x322bcc770a117809 */ /* 0x000fe20007820000 */
[----:B------:R-:W-:Y:S06]  /*1950*/  @P2 BRA `(.L_x_2520) ;  /* 0xfffffff8005c2947 */ /* 0x000fec000383ffff */
[----:B------:R-:W0:Y:S01]  /*1960*/  LDCU.U8 UR4, c[0x0][0x394] ;  /* 0x00007280ff0477ac */ /* 0x000e220008000000 */
[----:B------:R-:W-:Y:S01]  /*1970*/  LEA R3, R25, R1, 0x2 ;  /* 0x0000000119037211 */ /* 0x000fe200078e10ff */
[----:B------:R-:W1:Y:S01]  /*1980*/  LDCU UR5, c[0x0][0x388] ;  /* 0x00007100ff0577ac */ /* 0x000e620008000800 */
[----:B0-----:R-:W-:Y:S01]  /*1990*/  UPRMT UR4, UR4, 0x8880, URZ ;  /* 0x0000888004047896 */ /* 0x001fe200080000ff */
[----:B-1----:R-:W-:-:S05]  /*19a0*/  FADD R2, R17, -UR5 ;  /* 0x8000000511027e21 */ /* 0x002fca0008000000 */
[----:B------:R-:W-:-:S13]  /*19b0*/  ISETP.NE.AND P1, PT, RZ, UR4, PT ;  /* 0x00000004ff007c0c */ /* 0x000fda000bf25270 */
[----:B------:R-:W-:Y:S01]  /*19c0*/  @!P1 FADD R2, -R17, UR5 ;  /* 0x0000000511029e21 */ /* 0x000fe20008000100 */
[----:B------:R-:W-:-:S04]  /*19d0*/  ISETP.NE.AND P1, PT, R4, R25, PT ;  /* 0x000000190400720c */ /* 0x000fc80003f25270 */
[----:B------:R-:W-:-:S05]  /*19e0*/  FMNMX R2, RZ, R2, !PT ;  /* 0x00000002ff027209 */ /* 0x000fca0007800000 */
[----:B------:R0:W-:Y:S04]  /*19f0*/  STL [R3], R2 ;  /* 0x0000000203007387 */ /* 0x0001e80000100800 */
[----:B------:R-:W-:Y:S05]  /*1a00*/  @!P1 BRA `(.L_x_2512) ;  /* 0x0000000400fc9947 */ /* 0x000fea0003800000 */
[----:B------:R-:W-:Y:S01]  /*1a10*/  FMUL R13, R12, R13 ;  /* 0x0000000d0c0d7220 */ /* 0x000fe20000400000 */
[----:B------:R-:W-:Y:S01]  /*1a20*/  VIADD R25, R25, 0x1 ;  /* 0x0000000119197836 */ /* 0x000fe20000000000 */
[----:B------:R-:W-:Y:S06]  /*1a30*/  BRA `(.L_x_2521) ;  /* 0xfffffff800187947 */ /* 0x000fec000383ffff */
.L_x_2513:
[C---:B------:R-:W-:Y:S02]  /*1a40*/  ISETP.GE.U32.AND P0, PT, R4.reuse, 0x7, PT ;  /* 0x000000070400780c */ /* 0x040fe40003f06070 */
[----:B------:R-:W-:Y:S02]  /*1a50*/  IADD3 R17, PT, PT, R4, 0x1, RZ ;  /* 0x0000000104117810 */ /* 0x000fe40007ffe0ff */
[----:B------:R-:W-:Y:S02]  /*1a60*/  MOV R16, RZ ;  /* 0x000000ff00107202 */ /* 0x000fe40000000f00 */
[----:B------:R-:W-:-:S04]  /*1a70*/  LOP3.LUT R22, R17, 0x7, RZ, 0xc0, !PT ;  /* 0x0000000711167812 */ /* 0x000fc800078ec0ff */
[----:B------:R-:W-:-:S03]  /*1a80*/  ISETP.NE.AND P1, PT, R22, RZ, PT ;  /* 0x000000ff1600720c */ /* 0x000fc60003f25270 */
[----:B------:R-:W-:Y:S10]  /*1a90*/  @!P0 BRA `(.L_x_2522) ;  /* 0x0000000000d88947 */ /* 0x000ff40003800000 */
[----:B------:R-:W0:Y:S01]  /*1aa0*/  LDCU.U8 UR4, c[0x0][0x394] ;  /* 0x00007280ff0477ac */ /* 0x000e220008000000 */
[----:B------:R-:W-:Y:S01]  /*1ab0*/  HFMA2 R18, -RZ, RZ, 0, 0 ;  /* 0x00000000ff127431 */ /* 0x000fe200000001ff */
[----:B------:R-:W-:Y:S01]  /*1ac0*/  LOP3.LUT R16, R17, 0x7ffffff8, RZ, 0xc0, !PT ;  /* 0x7ffffff811107812 */ /* 0x000fe200078ec0ff */
[----:B------:R-:W1:Y:S01]  /*1ad0*/  LDCU UR5, c[0x0][0x388] ;  /* 0x00007100ff0577ac */ /* 0x000e620008000800 */
[----:B0-----:R-:W-:-:S06]  /*1ae0*/  UPRMT UR4, UR4, 0x8880, URZ ;  /* 0x0000888004047896 */ /* 0x001fcc00080000ff */
[----:B-1----:R-:W-:-:S13]  /*1af0*/  ISETP.NE.AND P2, PT, RZ, UR4, PT ;  /* 0x00000004ff007c0c */ /* 0x002fda000bf45270 */
.L_x_2523:
[C---:B------:R-:W-:Y:S01]  /*1b00*/  FMUL R3, R12.reuse, R13 ;  /* 0x0000000d0c037220 */ /* 0x040fe20000400000 */
[C---:B------:R-:W-:Y:S01]  /*1b10*/  FADD R2, R13.reuse, -UR5 ;  /* 0x800000050d027e21 */ /* 0x040fe20008000000 */
[----:B------:R-:W-:Y:S02]  /*1b20*/  FADD R13, -R13, UR5 ;  /* 0x000000050d0d7e21 */ /* 0x000fe40008000100 */
[C---:B------:R-:W-:Y:S01]  /*1b30*/  FMUL R11, R12.reuse, R3 ;  /* 0x000000030c0b7220 */ /* 0x040fe20000400000 */
[C---:B------:R-:W-:Y:S01]  /*1b40*/  FADD R10, R3.reuse, -UR5 ;  /* 0x80000005030a7e21 */ /* 0x040fe20008000000 */
[----:B------:R-:W-:Y:S01]  /*1b50*/  FADD R14, -R3, UR5 ;  /* 0x00000005030e7e21 */ /* 0x000fe20008000100 */
[----:B------:R-:W-:Y:S01]  /*1b60*/  FMNMX R2, RZ, R2, !PT ;  /* 0x00000002ff027209 */ /* 0x000fe20007800000 */
[C---:B------:R-:W-:Y:S01]  /*1b70*/  FMUL R15, R12.reuse, R11 ;  /* 0x0000000b0c0f7220 */ /* 0x040fe20000400000 */
[----:B------:R-:W-:Y:S01]  /*1b80*/  @!P2 FMNMX R2, RZ, R13, !PT ;  /* 0x0000000dff02a209 */ /* 0x000fe20007800000 */
[C---:B------:R-:W-:Y:S01]  /*1b90*/  FADD R13, -R11.reuse, UR5 ;  /* 0x000000050b0d7e21 */ /* 0x040fe20008000100 */
[----:B------:R-:W-:Y:S01]  /*1ba0*/  FMNMX R3, RZ, R10, !PT ;  /* 0x0000000aff037209 */ /* 0x000fe20007800000 */
[C---:B------:R-:W-:Y:S01]  /*1bb0*/  FMUL R19, R12.reuse, R15 ;  /* 0x0000000f0c137220 */ /* 0x040fe20000400000 */
[----:B------:R-:W-:Y:S01]  /*1bc0*/  FADD R10, R11, -UR5 ;  /* 0x800000050b0a7e21 */ /* 0x000fe20008000000 */
[C---:B------:R-:W-:Y:S01]  /*1bd0*/  FADD R11, R15.reuse, -UR5 ;  /* 0x800000050f0b7e21 */ /* 0x040fe20008000000 */
[----:B------:R-:W-:Y:S01]  /*1be0*/  FADD R15, -R15, UR5 ;  /* 0x000000050f0f7e21 */ /* 0x000fe20008000100 */
[C---:B------:R-:W-:Y:S01]  /*1bf0*/  FMUL R21, R12.reuse, R19 ;  /* 0x000000130c157220 */ /* 0x040fe20000400000 */
[----:B------:R-:W-:Y:S01]  /*1c00*/  @!P2 FMNMX R3, RZ, R14, !PT ;  /* 0x0000000eff03a209 */ /* 0x000fe20007800000 */
[C---:B------:R-:W-:Y:S01]  /*1c10*/  FADD R14, R19.reuse, -UR5 ;  /* 0x80000005130e7e21 */ /* 0x040fe20008000000 */
[----:B------:R-:W-:Y:S01]  /*1c20*/  FMNMX R10, RZ, R10, !PT ;  /* 0x0000000aff0a7209 */ /* 0x000fe20007800000 */
[C---:B------:R-:W-:Y:S01]  /*1c30*/  FMUL R23, R12.reuse, R21 ;  /* 0x000000150c177220 */ /* 0x040fe20000400000 */
[----:B------:R-:W-:Y:S01]  /*1c40*/  FMNMX R11, RZ, R11, !PT ;  /* 0x0000000bff0b7209 */ /* 0x000fe20007800000 */
[----:B------:R-:W-:Y:S01]  /*1c50*/  FADD R19, -R19, UR5 ;  /* 0x0000000513137e21 */ /* 0x000fe20008000100 */
[----:B------:R-:W-:Y:S01]  /*1c60*/  @!P2 FMNMX R10, RZ, R13, !PT ;  /* 0x0000000dff0aa209 */ /* 0x000fe20007800000 */
[----:B------:R-:W-:Y:S01]  /*1c70*/  FMUL R25, R12, R23 ;  /* 0x000000170c197220 */ /* 0x000fe20000400000 */
[----:B------:R-:W-:Y:S01]  /*1c80*/  @!P2 FMNMX R11, RZ, R15, !PT ;  /* 0x0000000fff0ba209 */ /* 0x000fe20007800000 */
[C---:B------:R-:W-:Y:S01]  /*1c90*/  FADD R15, R21.reuse, -UR5 ;  /* 0x80000005150f7e21 */ /* 0x040fe20008000000 */
[----:B------:R-:W-:Y:S01]  /*1ca0*/  FADD R13, -R21, UR5 ;  /* 0x00000005150d7e21 */ /* 0x000fe20008000100 */
[----:B------:R-:W-:Y:S01]  /*1cb0*/  FADD R20, R23, -UR5 ;  /* 0x8000000517147e21 */ /* 0x000fe20008000000 */
[----:B------:R-:W-:Y:S01]  /*1cc0*/  FADD R21, R25, -UR5 ;  /* 0x8000000519157e21 */ /* 0x000fe20008000000 */
[----:B------:R-:W-:Y:S01]  /*1cd0*/  FADD R23, -R23, UR5 ;  /* 0x0000000517177e21 */ /* 0x000fe20008000100 */
[----:B------:R-:W-:Y:S01]  /*1ce0*/  FADD R24, -R25, UR5 ;  /* 0x0000000519187e21 */ /* 0x000fe20008000100 */
[----:B------:R-:W-:-:S02]  /*1cf0*/  FMNMX R14, RZ, R14, !PT ;  /* 0x0000000eff0e7209 */ /* 0x000fc40007800000 */
[----:B------:R-:W-:Y:S01]  /*1d00*/  @!P2 FMNMX R14, RZ, R19, !PT ;  /* 0x00000013ff0ea209 */ /* 0x000fe20007800000 */
[----:B------:R-:W-:Y:S01]  /*1d10*/  IMAD R19, R18, 0x4, R1 ;  /* 0x0000000412137824 */ /* 0x000fe200078e0201 */
[----:B------:R-:W-:Y:S02]  /*1d20*/  FMNMX R15, RZ, R15, !PT ;  /* 0x0000000fff0f7209 */ /* 0x000fe40007800000 */
[----:B------:R-:W-:Y:S02]  /*1d30*/  FMNMX R20, RZ, R20, !PT ;  /* 0x00000014ff147209 */ /* 0x000fe40007800000 */
[----:B------:R-:W-:Y:S01]  /*1d40*/  FMNMX R21, RZ, R21, !PT ;  /* 0x00000015ff157209 */ /* 0x000fe20007800000 */
[----:B------:R0:W-:Y:S01]  /*1d50*/  STL.64 [R19], R2 ;  /* 0x0000000213007387 */ /* 0x0001e20000100a00 */
[----:B------:R-:W-:Y:S01]  /*1d60*/  @!P2 FMNMX R15, RZ, R13, !PT ;  /* 0x0000000dff0fa209 */ /* 0x000fe20007800000 */
[----:B------:R-:W-:Y:S01]  /*1d70*/  FMUL R13, R12, R25 ;  /* 0x000000190c0d7220 */ /* 0x000fe20000400000 */
[----:B------:R-:W-:Y:S01]  /*1d80*/  @!P2 FMNMX R20, RZ, R23, !PT ;  /* 0x00000017ff14a209 */ /* 0x000fe20007800000 */
[----:B------:R0:W-:Y:S01]  /*1d90*/  STL.64 [R19+0x8], R10 ;  /* 0x0000080a13007387 */ /* 0x0001e20000100a00 */
[----:B------:R-:W-:-:S02]  /*1da0*/  @!P2 FMNMX R21, RZ, R24, !PT ;  /* 0x00000018ff15a209 */ /* 0x000fc40007800000 */
[----:B------:R-:W-:Y:S01]  /*1db0*/  IADD3 R18, PT, PT, R18, 0x8, RZ ;  /* 0x0000000812127810 */ /* 0x000fe20007ffe0ff */
[----:B------:R0:W-:Y:S03]  /*1dc0*/  STL.64 [R19+0x10], R14 ;  /* 0x0000100e13007387 */ /* 0x0001e60000100a00 */
[----:B------:R-:W-:Y:S01]  /*1dd0*/  ISETP.NE.AND P0, PT, R18, R16, PT ;  /* 0x000000101200720c */ /* 0x000fe20003f05270 */
[----:B------:R0:W-:-:S12]  /*1de0*/  STL.64 [R19+0x18], R20 ;  /* 0x0000181413007387 */ /* 0x0001d80000100a00 */
[----:B0-----:R-:W-:Y:S05]  /*1df0*/  @P0 BRA `(.L_x_2523) ;  /* 0xfffffffc00400947 */ /* 0x001fea000383ffff */
.L_x_2522:
[----:B------:R-:W-:Y:S05]  /*1e00*/  @!P1 BRA `(.L_x_2512) ;  /* 0x0000000000fc9947 */ /* 0x000fea0003800000 */
[----:B------:R-:W-:Y:S02]  /*1e10*/  ISETP.GE.U32.AND P0, PT, R22, 0x4, PT ;  /* 0x000000041600780c */ /* 0x000fe40003f06070 */
[----:B------:R-:W-:-:S11]  /*1e20*/  LOP3.LUT P1, R19, R17, 0x3, RZ, 0xc0, !PT ;  /* 0x0000000311137812 */ /* 0x000fd6000782c0ff */
[----:B------:R-:W-:Y:S05]  /*1e30*/  @!P0 BRA `(.L_x_2524) ;  /* 0x0000000000708947 */ /* 0x000fea0003800000 */
[----:B------:R-:W0:Y:S01]  /*1e40*/  LDCU.U8 UR4, c[0x0][0x394] ;  /* 0x00007280ff0477ac */ /* 0x000e220008000000 */
[C---:B------:R-:W-:Y:S01]  /*1e50*/  FMUL R3, R12.reuse, R13 ;  /* 0x0000000d0c037220 */ /* 0x040fe20000400000 */
[----:B------:R-:W1:Y:S03]  /*1e60*/  LDCU UR5, c[0x0][0x388] ;  /* 0x00007100ff0577ac */ /* 0x000e660008000800 */
[----:B------:R-:W-:-:S04]  /*1e70*/  FMUL R11, R12, R3 ;  /* 0x000000030c0b7220 */ /* 0x000fc80000400000 */
[----:B------:R-:W-:Y:S01]  /*1e80*/  FMUL R17, R12, R11 ;  /* 0x0000000b0c117220 */ /* 0x000fe20000400000 */
[----:B0-----:R-:W-:Y:S01]  /*1e90*/  UPRMT UR4, UR4, 0x8880, URZ ;  /* 0x0000888004047896 */ /* 0x001fe200080000ff */
[C---:B-1----:R-:W-:Y:S01]  /*1ea0*/  FADD R2, R13.reuse, -UR5 ;  /* 0x800000050d027e21 */ /* 0x042fe20008000000 */
[----:B------:R-:W-:-:S04]  /*1eb0*/  FADD R13, -R13, UR5 ;  /* 0x000000050d0d7e21 */ /* 0x000fc80008000100 */
[----:B------:R-:W-:Y:S01]  /*1ec0*/  ISETP.NE.AND P0, PT, RZ, UR4, PT ;  /* 0x00000004ff007c0c */ /* 0x000fe2000bf05270 */
[----:B------:R-:W-:Y:S01]  /*1ed0*/  FADD R10, R3, -UR5 ;  /* 0x80000005030a7e21 */ /* 0x000fe20008000000 */
[----:B------:R-:W-:Y:S01]  /*1ee0*/  FADD R14, R11, -UR5 ;  /* 0x800000050b0e7e21 */ /* 0x000fe20008000000 */
[----:B------:R-:W-:Y:S01]  /*1ef0*/  FMNMX R2, RZ, R2, !PT ;  /* 0x00000002ff027209 */ /* 0x000fe20007800000 */
[----:B------:R-:W-:Y:S01]  /*1f00*/  FADD R18, R17, -UR5 ;  /* 0x8000000511127e21 */ /* 0x000fe20008000000 */
[----:B------:R-:W-:Y:S01]  /*1f10*/  FADD R15, -R11, UR5 ;  /* 0x000000050b0f7e21 */ /* 0x000fe20008000100 */
[----:B------:R-:W-:-:S03]  /*1f20*/  FADD R20, -R17, UR5 ;  /* 0x0000000511147e21 */ /* 0x000fc60008000100 */
[----:B------:R-:W-:-:S04]  /*1f30*/  FMNMX R11, RZ, R18, !PT ;  /* 0x00000012ff0b7209 */ /* 0x000fc80007800000 */
[----:B------:R-:W-:Y:S01]  /*1f40*/  @!P0 FMNMX R2, RZ, R13, !PT ;  /* 0x0000000dff028209 */ /* 0x000fe20007800000 */
[----:B------:R-:W-:Y:S01]  /*1f50*/  FADD R13, -R3, UR5 ;  /* 0x00000005030d7e21 */ /* 0x000fe20008000100 */
[----:B------:R-:W-:Y:S02]  /*1f60*/  FMNMX R3, RZ, R10, !PT ;  /* 0x0000000aff037209 */ /* 0x000fe40007800000 */
[----:B------:R-:W-:Y:S02]  /*1f70*/  FMNMX R10, RZ, R14, !PT ;  /* 0x0000000eff0a7209 */ /* 0x000fe40007800000 */
[----:B------:R-:W-:Y:S01]  /*1f80*/  @!P0 FMNMX R3, RZ, R13, !PT ;  /* 0x0000000dff038209 */ /* 0x000fe20007800000 */
[----:B------:R-:W-:Y:S01]  /*1f90*/  FMUL R13, R12, R17 ;  /* 0x000000110c0d7220 */ /* 0x000fe20000400000 */
[----:B------:R-:W-:Y:S02]  /*1fa0*/  @!P0 FMNMX R10, RZ, R15, !PT ;  /* 0x0000000fff0a8209 */ /* 0x000fe40007800000 */
[----:B------:R-:W-:-:S02]  /*1fb0*/  LEA R14, R16, R1, 0x2 ;  /* 0x00000001100e7211 */ /* 0x000fc400078e10ff */
[----:B------:R-:W-:Y:S02]  /*1fc0*/  @!P0 FMNMX R11, RZ, R20, !PT ;  /* 0x00000014ff0b8209 */ /* 0x000fe40007800000 */
[----:B------:R-:W-:Y:S01]  /*1fd0*/  IADD3 R16, PT, PT, R16, 0x4, RZ ;  /* 0x0000000410107810 */ /* 0x000fe20007ffe0ff */
[----:B------:R0:W-:Y:S04]  /*1fe0*/  STL.64 [R14], R2 ;  /* 0x000000020e007387 */ /* 0x0001e80000100a00 */
[----:B------:R0:W-:Y:S02]  /*1ff0*/  STL.64 [R14+0x8], R10 ;  /* 0x0000080a0e007387 */ /* 0x0001e40000100a00 */
.L_x_2524:
[----:B------:R-:W-:Y:S05]  /*2000*/  @!P1 BRA `(.L_x_2512) ;  /* 0x00000000007c9947 */ /* 0x000fea0003800000 */
[----:B------:R-:W-:Y:S02]  /*2010*/  ISETP.NE.AND P0, PT, R19, 0x1, PT ;  /* 0x000000011300780c */ /* 0x000fe40003f05270 */
[----:B0-----:R-:W-:-:S04]  /*2020*/  LOP3.LUT R2, R4, 0x1, RZ, 0xc0, !PT ;  /* 0x0000000104027812 */ /* 0x001fc800078ec0ff */
[----:B------:R-:W-:-:S07]  /*2030*/  ISETP.NE.U32.AND P1, PT, R2, 0x1, PT ;  /* 0x000000010200780c */ /* 0x000fce0003f25070 */
[----:B------:R-:W-:Y:S06]  /*2040*/  @!P0 BRA `(.L_x_2525) ;  /* 0x0000000000448947 */ /* 0x000fec0003800000 */
[----:B------:R-:W0:Y:S01]  /*2050*/  LDCU.U8 UR4, c[0x0][0x394] ;  /* 0x00007280ff0477ac */ /* 0x000e220008000000 */
[----:B------:R-:W-:Y:S01]  /*2060*/  FMUL R11, R12, R13 ;  /* 0x0000000d0c0b7220 */ /* 0x000fe20000400000 */
[C---:B------:R-:W-:Y:S01]  /*2070*/  IMAD R10, R16.reuse, 0x4, R1 ;  /* 0x00000004100a7824 */ /* 0x040fe200078e0201 */
[----:B------:R-:W-:Y:S01]  /*2080*/  IADD3 R16, PT, PT, R16, 0x2, RZ ;  /* 0x0000000210107810 */ /* 0x000fe20007ffe0ff */
[----:B------:R-:W1:Y:S01]  /*2090*/  LDCU UR5, c[0x0][0x388] ;  /* 0x00007100ff0577ac */ /* 0x000e620008000800 */
[----:B0-----:R-:W-:Y:S01]  /*20a0*/  UPRMT UR4, UR4, 0x8880, URZ ;  /* 0x0000888004047896 */ /* 0x001fe200080000ff */
[----:B-1----:R-:W-:Y:S01]  /*20b0*/  FADD R2, R13, -UR5 ;  /* 0x800000050d027e21 */ /* 0x002fe20008000000 */
[----:B------:R-:W-:-:S04]  /*20c0*/  FADD R3, R11, -UR5 ;  /* 0x800000050b037e21 */ /* 0x000fc80008000000 */
[----:B------:R-:W-:Y:S01]  /*20d0*/  ISETP.NE.AND P0, PT, RZ, UR4, PT ;  /* 0x00000004ff007c0c */ /* 0x000fe2000bf05270 */
[----:B------:R-:W-:Y:S01]  /*20e0*/  FADD R13, -R13, UR5 ;  /* 0x000000050d0d7e21 */ /* 0x000fe20008000100 */
[----:B------:R-:W-:Y:S01]  /*20f0*/  FADD R14, -R11, UR5 ;  /* 0x000000050b0e7e21 */ /* 0x000fe20008000100 */
[----:B------:R-:W-:Y:S02]  /*2100*/  FMNMX R2, RZ, R2, !PT ;  /* 0x00000002ff027209 */ /* 0x000fe40007800000 */
[----:B------:R-:W-:-:S08]  /*2110*/  FMNMX R3, RZ, R3, !PT ;  /* 0x00000003ff037209 */ /* 0x000fd00007800000 */
[----:B------:R-:W-:Y:S01]  /*2120*/  @!P0 FMNMX R2, RZ, R13, !PT ;  /* 0x0000000dff028209 */ /* 0x000fe20007800000 */
[----:B------:R-:W-:Y:S01]  /*2130*/  FMUL R13, R12, R11 ;  /* 0x0000000b0c0d7220 */ /* 0x000fe20000400000 */
[----:B------:R-:W-:-:S05]  /*2140*/  @!P0 FMNMX R3, RZ, R14, !PT ;  /* 0x0000000eff038209 */ /* 0x000fca0007800000 */
[----:B------:R0:W-:Y:S02]  /*2150*/  STL.64 [R10], R2 ;  /* 0x000000020a007387 */ /* 0x0001e40000100a00 */
.L_x_2525:
[----:B------:R-:W-:Y:S05]  /*2160*/  @!P1 BRA `(.L_x_2512) ;  /* 0x0000000000249947 */ /* 0x000fea0003800000 */
[----:B------:R-:W1:Y:S01]  /*2170*/  LDCU.U8 UR4, c[0x0][0x394] ;  /* 0x00007280ff0477ac */ /* 0x000e620008000000 */
[----:B0-----:R-:W-:Y:S01]  /*2180*/  LEA R3, R16, R1, 0x2 ;  /* 0x0000000110037211 */ /* 0x001fe200078e10ff */
[----:B------:R-:W0:Y:S01]  /*2190*/  LDCU UR5, c[0x0][0x388] ;  /* 0x00007100ff0577ac */ /* 0x000e220008000800 */
[----:B-1----:R-:W-:Y:S01]  /*21a0*/  UPRMT UR4, UR4, 0x8880, URZ ;  /* 0x0000888004047896 */ /* 0x002fe200080000ff */
[----:B0-----:R-:W-:-:S05]  /*21b0*/  FADD R2, R13, -UR5 ;  /* 0x800000050d027e21 */ /* 0x001fca0008000000 */
[----:B------:R-:W-:-:S13]  /*21c0*/  ISETP.NE.AND P0, PT, RZ, UR4, PT ;  /* 0x00000004ff007c0c */ /* 0x000fda000bf05270 */
[----:B------:R-:W-:-:S05]  /*21d0*/  @!P0 FADD R2, -R13, UR5 ;  /* 0x000000050d028e21 */ /* 0x000fca0008000100 */
[----:B------:R-:W-:-:S05]  /*21e0*/  FMNMX R2, RZ, R2, !PT ;  /* 0x00000002ff027209 */ /* 0x000fca0007800000 */
[----:B------:R1:W-:Y:S02]  /*21f0*/  STL [R3], R2 ;  /* 0x0000000203007387 */ /* 0x0003e40000100800 */
.L_x_2512:
[----:B------:R-:W-:-:S13]  /*2200*/  ISETP.GE.AND P0, PT, R4, 0x1, PT ;  /* 0x000000010400780c */ /* 0x000fda0003f06270 */
[----:B------:R-:W-:Y:S05]  /*2210*/  @!P0 BRA `(.L_x_2526) ;  /* 0x00000018002c8947 */ /* 0x000fea0003800000 */
[C---:B01----:R-:W-:Y:S01]  /*2220*/  FMUL R2, |R5|.reuse, 16777216 ;  /* 0x4b80000005027820 */ /* 0x043fe20000400200 */
[----:B------:R-:W-:Y:S01]  /*2230*/  FSETP.GEU.AND P0, PT, |R5|, 1.175494350822287508e-38, PT ;  /* 0x008000000500780b */ /* 0x000fe20003f0e200 */
[----:B------:R-:W0:Y:S01]  /*2240*/  LDCU UR4, c[0x0][0x3b0] ;  /* 0x00007600ff0477ac */ /* 0x000e220008000800 */
[----:B------:R-:W-:Y:S01]  /*2250*/  MOV R14, 0x3a2c32e4 ;  /* 0x3a2c32e4000e7802 */ /* 0x000fe20000000f00 */
[----:B------:R-:W-:Y:S01]  /*2260*/  BSSY.RECONVERGENT B1, `(.L_x_2526) ;  /* 0x0000186000017945 */ /* 0x000fe20003800200 */
[----:B------:R-:W-:-:S04]  /*2270*/  FSEL R2, R2, |R5|, !P0 ;  /* 0x4000000502027208 */ /* 0x000fc80004000000 */
[----:B------:R-:W-:-:S04]  /*2280*/  IADD3 R3, PT, PT, R2, -0x3f3504f3, RZ ;  /* 0xc0cafb0d02037810 */ /* 0x000fc80007ffe0ff */
[----:B------:R-:W-:-:S05]  /*2290*/  LOP3.LUT R3, R3, 0xff800000, RZ, 0xc0, !PT ;  /* 0xff80000003037812 */ /* 0x000fca00078ec0ff */
[----:B------:R-:W-:Y:S01]  /*22a0*/  IMAD.IADD R2, R2, 0x1, -R3 ;  /* 0x0000000102027824 */ /* 0x000fe200078e0a03 */
[----:B------:R-:W-:Y:S01]  /*22b0*/  I2FP.F32.S32 R3, R3 ;  /* 0x0000000300037245 */ /* 0x000fe20000201400 */
[----:B0-----:R-:W-:Y:S02]  /*22c0*/  UISETP.GT.AND UP0, UPT, UR4, URZ, UPT ;  /* 0x000000ff0400728c */ /* 0x001fe4000bf04270 */
[C---:B------:R-:W-:Y:S01]  /*22d0*/  FADD R11, R2.reuse, 1 ;  /* 0x3f800000020b7421 */ /* 0x040fe20000000000 */
[----:B------:R-:W-:Y:S01]  /*22e0*/  FADD R10, R2, -1 ;  /* 0xbf800000020a7421 */ /* 0x000fe20000000000 */
[----:B------:R-:W-:Y:S02]  /*22f0*/  FSEL R2, RZ, -24, P0 ;  /* 0xc1c00000ff027808 */ /* 0x000fe40000000000 */
[----:B------:R-:W-:Y:S01]  /*2300*/  FSETP.NEU.AND P0, PT, |R8|, +INF , PT ;  /* 0x7f8000000800780b */ /* 0x000fe20003f0d200 */
        /* <DEDUP_REMOVED lines=9> */
[C---:B------:R-:W-:Y:S01]  /*23a0*/  FFMA R14, R3.reuse, R14, 0.0032181653659790754318 ;  /* 0x3b52e7db030e7423 */ /* 0x040fe2000000000e */
[----:B------:R-:W-:Y:S01]  /*23b0*/  FADD R2, R2, -R17 ;  /* 0x8000001102027221 */ /* 0x000fe20000000000 */
[----:B------:R-:W-:Y:S01]  /*23c0*/  FADD R12, R8, R8 ;  /* 0x00000008080c7221 */ /* 0x000fe20000000000 */
[----:B------:R-:W-:Y:S01]  /*23d0*/  FFMA R10, R10, -R13, R15 ;  /* 0x8000000d0a0a7223 */ /* 0x000fe2000000000f */
[----:B------:R-:W-:Y:S01]  /*23e0*/  FFMA R14, R3, R14, 0.018033718690276145935 ;  /* 0x3c93bb73030e7423 */ /* 0x000fe2000000000e */
[----:B------:R-:W-:-:S02]  /*23f0*/  FFMA R15, R13, 1.4426950216293334961, R2 ;  /* 0x3fb8aa3b0d0f7823 */ /* 0x000fc40000000002 */
[----:B------:R-:W-:Y:S01]  /*2400*/  FMUL R10, R11, R10 ;  /* 0x0000000a0b0a7220 */ /* 0x000fe20000400000 */
[----:B------:R-:W-:Y:S01]  /*2410*/  FFMA R14, R3, R14, 0.12022458761930465698 ;  /* 0x3df6384f030e7423 */ /* 0x000fe2000000000e */
[----:B------:R-:W-:Y:S02]  /*2420*/  FADD R11, R5, R5 ;  /* 0x00000005050b7221 */ /* 0x000fe40000000000 */
[----:B------:R-:W-:Y:S01]  /*2430*/  FFMA R2, R10, 1.4426950216293334961, R15 ;  /* 0x3fb8aa3b0a027823 */ /* 0x000fe2000000000f */
[----:B------:R-:W-:Y:S01]  /*2440*/  FMUL R14, R3, R14 ;  /* 0x0000000e030e7220 */ /* 0x000fe20000400000 */
[----:B------:R-:W-:Y:S02]  /*2450*/  LOP3.LUT R15, R12, 0x7f800000, RZ, 0x3c, !PT ;  /* 0x7f8000000c0f7812 */ /* 0x000fe400078e3cff */
[----:B------:R-:W-:Y:S01]  /*2460*/  FFMA R3, R13, 1.9251366722983220825e-08, R2 ;  /* 0x32a55e340d037823 */ /* 0x000fe20000000002 */
[----:B------:R-:W-:-:S04]  /*2470*/  FMUL R2, R14, 3 ;  /* 0x404000000e027820 */ /* 0x000fc80000400000 */
[----:B------:R-:W-:-:S04]  /*2480*/  FFMA R2, R10, R2, R3 ;  /* 0x000000020a027223 */ /* 0x000fc80000000003 */
[----:B------:R-:W-:Y:S01]  /*2490*/  FFMA R2, R13, R14, R2 ;  /* 0x0000000e0d027223 */ /* 0x000fe20000000002 */
[----:B------:R-:W-:-:S03]  /*24a0*/  LOP3.LUT R14, R11, 0x7fffffff, RZ, 0xc0, !PT ;  /* 0x7fffffff0b0e7812 */ /* 0x000fc600078ec0ff */
[----:B------:R-:W-:-:S04]  /*24b0*/  FADD R10, R17, R2 ;  /* 0x00000002110a7221 */ /* 0x000fc80000000000 */
[----:B------:R-:W-:-:S04]  /*24c0*/  FADD R13, -R17, R10 ;  /* 0x0000000a110d7221 */ /* 0x000fc80000000100 */
[----:B------:R-:W-:Y:S01]  /*24d0*/  FADD R13, R2, -R13 ;  /* 0x8000000d020d7221 */ /* 0x000fe20000000000 */
[----:B------:R-:W-:Y:S01]  /*24e0*/  FADD R2, -R7, 1 ;  /* 0x3f80000007027421 */ /* 0x000fe20000000100 */
[----:B------:R-:W-:Y:S06]  /*24f0*/  BRA.U UP0, `(.L_x_2527) ;  /* 0x0000000500c07547 */ /* 0x000fec000b800000 */
.L_x_2534:
[----:B0-----:R-:W0:Y:S01]  /*2500*/  LDCU.U8 UR4, c[0x0][0x394] ;  /* 0x00007280ff0477ac */ /* 0x001e220008000000 */
[----:B------:R-:W-:Y:S01]  /*2510*/  HFMA2 R16, -RZ, RZ, 0, 0 ;  /* 0x00000000ff107431 */ /* 0x000fe200000001ff */
[----:B------:R-:W-:Y:S01]  /*2520*/  BSSY.RECONVERGENT B2, `(.L_x_2528) ;  /* 0x000006a000027945 */ /* 0x000fe20003800200 */
[----:B------:R-:W-:Y:S01]  /*2530*/  MOV R3, R4 ;  /* 0x0000000400037202 */ /* 0x000fe20000000f00 */
[----:B------:R-:W-:Y:S01]  /*2540*/  VIADD R4, R4, 0xffffffff ;  /* 0xffffffff04047836 */ /* 0x000fe20000000000 */
[----:B0-----:R-:W-:-:S06]  /*2550*/  UPRMT UR4, UR4, 0x8880, URZ ;  /* 0x0000888004047896 */ /* 0x001fcc00080000ff */
[----:B------:R-:W-:-:S13]  /*2560*/  ISETP.NE.AND P2, PT, RZ, UR4, PT ;  /* 0x00000004ff007c0c */ /* 0x000fda000bf45270 */
.L_x_2533:
[----:B------:R-:W-:Y:S01]  /*2570*/  ISETP.NE.AND P1, PT, R16, RZ, PT ;  /* 0x000000ff1000720c */ /* 0x000fe20003f25270 */
[----:B------:R-:W-:Y:S01]  /*2580*/  BSSY.RECONVERGENT B3, `(.L_x_2529) ;  /* 0x0000028000037945 */ /* 0x000fe20003800200 */
[----:B0-----:R-:W-:Y:S02]  /*2590*/  IADD3 R24, PT, PT, R4, -R16, RZ ;  /* 0x8000001004187210 */ /* 0x001fe40007ffe0ff */
[----:B------:R-:W-:Y:S02]  /*25a0*/  FSETP.EQ.OR P1, PT, R5, 1, !P1 ;  /* 0x3f8000000500780b */ /* 0x000fe40004f22400 */
[----:B------:R-:W-:-:S11]  /*25b0*/  MOV R18, 0x3f800000 ;  /* 0x3f80000000127802 */ /* 0x000fd60000000f00 */
[----:B------:R-:W-:Y:S05]  /*25c0*/  @P1 BRA `(.L_x_2530) ;  /* 0x00000000008c1947 */ /* 0x000fea0003800000 */
        /* <DEDUP_REMOVED lines=21> */
[----:B------:R-:W1:Y:S02]  /*2720*/  F2I.NTZ R21, R19 ;  /* 0x0000001300157305 */ /* 0x000e640000203100 */
[----:B------:R-:W-:Y:S01]  /*2730*/  FFMA R23, R20, R23, 0.055503588169813156128 ;  /* 0x3d6357bb14177423 */ /* 0x000fe20000000017 */
[----:B0-----:R-:W-:Y:S01]  /*2740*/  @!P4 FADD R26, R22, R22 ;  /* 0x00000016161ac221 */ /* 0x001fe20000000000 */
[----:B------:R-:W-:Y:S02]  /*2750*/  VIADD R22, R18, 0x7f000000 ;  /* 0x7f00000012167836 */ /* 0x000fe40000000000 */
[----:B------:R-:W-:Y:S01]  /*2760*/  FFMA R23, R20, R23, 0.24022644758224487305 ;  /* 0x3e75fdec14177423 */ /* 0x000fe20000000017 */
[----:B------:R-:W-:-:S03]  /*2770*/  @!P4 FADD R26, R17, -R26 ;  /* 0x8000001a111ac221 */ /* 0x000fc60000000000 */
[----:B------:R-:W-:-:S04]  /*2780*/  FFMA R23, R20, R23, 0.69314718246459960938 ;  /* 0x3f31721814177423 */ /* 0x000fc80000000017 */
[----:B------:R-:W-:Y:S01]  /*2790*/  FFMA R23, R20, R23, 1 ;  /* 0x3f80000014177423 */ /* 0x000fe20000000017 */
[----:B-1----:R-:W-:Y:S02]  /*27a0*/  LEA R21, R21, -R18, 0x17 ;  /* 0x8000001215157211 */ /* 0x002fe400078eb8ff */
[----:B------:R-:W-:Y:S01]  /*27b0*/  FSEL R18, RZ, +INF , !P1 ;  /* 0x7f800000ff127808 */ /* 0x000fe20004800000 */
[----:B------:R-:W-:Y:S01]  /*27c0*/  FMUL R22, R22, R23 ;  /* 0x0000001716167220 */ /* 0x000fe20000400000 */
[----:B------:R-:W-:-:S03]  /*27d0*/  @!P4 FSETP.NEU.AND P1, PT, |R26|, 1, PT ;  /* 0x3f8000001a00c80b */ /* 0x000fc60003f2d200 */
[----:B------:R-:W-:Y:S01]  /*27e0*/  @!P3 FMUL R18, R21, R22 ;  /* 0x000000161512b220 */ /* 0x000fe20000400000 */
[----:B------:R-:W-:-:S09]  /*27f0*/  @!P4 FSEL R18, R14, R11, P1 ;  /* 0x0000000b0e12c208 */ /* 0x000fd20000800000 */
.L_x_2530:
[----:B------:R-:W-:Y:S05]  /*2800*/  BSYNC.RECONVERGENT B3 ;  /* 0x0000000000037941 */ /* 0x000fea0003800200 */
.L_x_2529:
[----:B------:R-:W-:Y:S01]  /*2810*/  ISETP.NE.AND P1, PT, R24, RZ, PT ;  /* 0x000000ff1800720c */ /* 0x000fe20003f25270 */
[----:B------:R-:W-:Y:S01]  /*2820*/  BSSY.RECONVERGENT B3, `(.L_x_2531) ;  /* 0x0000029000037945 */ /* 0x000fe20003800200 */
[----:B------:R-:W-:Y:S02]  /*2830*/  HFMA2 R17, -RZ, RZ, 1.875, 0 ;  /* 0x3f800000ff117431 */ /* 0x000fe400000001ff */
[----:B------:R-:W-:-:S13]  /*2840*/  FSETP.EQ.OR P1, PT, R8, 1, !P1 ;  /* 0x3f8000000800780b */ /* 0x000fda0004f22400 */
[----:B------:R-:W-:Y:S05]  /*2850*/  @P1 BRA `(.L_x_2532) ;  /* 0x0000000000941947 */ /* 0x000fea0003800000 */
[----:B------:R-:W-:-:S04]  /*2860*/  I2FP.F32.S32 R27, R24 ;  /* 0x00000018001b7245 */ /* 0x000fc80000201400 */
[----:B------:R-:W-:-:S04]  /*2870*/  FSETP.NAN.AND P1, PT, |R27|, |R27|, PT ;  /* 0x4000001b1b00720b */ /* 0x000fc80003f28200 */
[----:B------:R-:W-:-:S13]  /*2880*/  FSETP.NUM.AND P1, PT, |R8|, |R8|, !P1 ;  /* 0x400000080800720b */ /* 0x000fda0004f27200 */
[----:B------:R-:W-:Y:S01]  /*2890*/  @!P1 FADD R17, R27, R8 ;  /* 0x000000081b119221 */ /* 0x000fe20000000000 */
[----:B------:R-:W-:Y:S06]  /*28a0*/  @!P1 BRA `(.L_x_2532) ;  /* 0x0000000000809947 */ /* 0x000fec0003800000 */
[CC--:B------:R-:W-:Y:S01]  /*28b0*/  FMUL R17, R0.reuse, R27.reuse ;  /* 0x0000001b00117220 */ /* 0x0c0fe20000400000 */
[----:B------:R-:W-:Y:S01]  /*28c0*/  @P0 FMUL R23, R27, 0.5 ;  /* 0x3f0000001b170820 */ /* 0x000fe20000400000 */
[----:B------:R-:W-:Y:S02]  /*28d0*/  MOV R26, 0x391fcb8e ;  /* 0x391fcb8e001a7802 */ /* 0x000fe40000000f00 */
[----:B------:R-:W0:Y:S01]  /*28e0*/  FRND R20, R17 ;  /* 0x0000001100147307 */ /* 0x000e220000201000 */
[-C--:B------:R-:W-:Y:S01]  /*28f0*/  FFMA R22, R0, R27.reuse, -R17 ;  /* 0x0000001b00167223 */ /* 0x080fe20000000811 */
[----:B------:R-:W-:Y:S02]  /*2900*/  FSETP.GT.AND P3, PT, |R17|, 152, PT ;  /* 0x431800001100780b */ /* 0x000fe40003f64200 */
[----:B------:R-:W-:Y:S01]  /*2910*/  @P0 ISETP.GE.AND P4, PT, R24, RZ, PT ;  /* 0x000000ff1800020c */ /* 0x000fe20003f86270 */
[----:B------:R-:W-:-:S03]  /*2920*/  FFMA R22, R9, R27, R22 ;  /* 0x0000001b09167223 */ /* 0x000fc60000000016 */
[----:B------:R-:W1:Y:S01]  /*2930*/  @P0 FRND.TRUNC R23, R23 ;  /* 0x0000001700170307 */ /* 0x000e62000020d000 */
[----:B0-----:R-:W-:Y:S01]  /*2940*/  FADD R19, R17, -R20 ;  /* 0x8000001411137221 */ /* 0x001fe20000000000 */
[----:B------:R-:W-:-:S06]  /*2950*/  FSETP.GT.AND P1, PT, R20, RZ, PT ;  /* 0x000000ff1400720b */ /* 0x000fcc0003f24000 */
[----:B------:R0:W2:Y:S01]  /*2960*/  F2I.NTZ R21, R17 ;  /* 0x0000001100157305 */ /* 0x0000a20000203100 */
[----:B------:R-:W-:Y:S01]  /*2970*/  FADD R19, R19, R22 ;  /* 0x0000001613137221 */ /* 0x000fe20000000000 */
[----:B------:R-:W-:Y:S02]  /*2980*/  SEL R20, RZ, 0x83000000, P1 ;  /* 0x83000000ff147807 */ /* 0x000fe40000800000 */
[----:B------:R-:W-:Y:S01]  /*2990*/  FSETP.GEU.AND P1, PT, R17, RZ, PT ;  /* 0x000000ff1100720b */ /* 0x000fe20003f2e000 */
[----:B------:R-:W-:Y:S01]  /*29a0*/  FFMA R22, R19, R26, 0.0013391353422775864601 ;  /* 0x3aaf85ed13167423 */ /* 0x000fe2000000001a */
[----:B-1----:R-:W-:Y:S02]  /*29b0*/  @P0 FADD R25, R23, R23 ;  /* 0x0000001717190221 */ /* 0x002fe40000000000 */
[----:B0-----:R-:W-:Y:S01]  /*29c0*/  FSEL R17, RZ, +INF , !P1 ;  /* 0x7f800000ff117808 */ /* 0x001fe20004800000 */
[----:B------:R-:W-:Y:S01]  /*29d0*/  FFMA R22, R19, R22, 0.0096188392490148544312 ;  /* 0x3c1d985613167423 */ /* 0x000fe20000000016 */
[----:B------:R-:W-:-:S03]  /*29e0*/  @P0 FADD R25, R27, -R25 ;  /* 0x800000191b190221 */ /* 0x000fc60000000000 */
[----:B------:R-:W-:Y:S01]  /*29f0*/  FFMA R22, R19, R22, 0.055503588169813156128 ;  /* 0x3d6357bb13167423 */ /* 0x000fe20000000016 */
[----:B--2---:R-:W-:Y:S02]  /*2a00*/  LEA R21, R21, -R20, 0x17 ;  /* 0x8000001415157211 */ /* 0x004fe400078eb8ff */
[----:B------:R-:W-:Y:S01]  /*2a10*/  FSETP.NEU.AND P5, PT, |R25|, 1, P0 ;  /* 0x3f8000001900780b */ /* 0x000fe200007ad200 */
[----:B------:R-:W-:-:S04]  /*2a20*/  FFMA R22, R19, R22, 0.24022644758224487305 ;  /* 0x3e75fdec13167423 */ /* 0x000fc80000000016 */
[----:B------:R-:W-:Y:S01]  /*2a30*/  FFMA R26, R19, R22, 0.69314718246459960938 ;  /* 0x3f317218131a7423 */ /* 0x000fe20000000016 */
[----:B------:R-:W-:-:S03]  /*2a40*/  VIADD R22, R20, 0x7f000000 ;  /* 0x7f00000014167836 */ /* 0x000fc60000000000 */
[----:B------:R-:W-:-:S04]  /*2a50*/  FFMA R19, R19, R26, 1 ;  /* 0x3f80000013137423 */ /* 0x000fc8000000001a */
[----:B------:R-:W-:Y:S01]  /*2a60*/  FMUL R22, R22, R19 ;  /* 0x0000001316167220 */ /* 0x000fe20000400000 */
[----:B------:R-:W-:-:S03]  /*2a70*/  @P0 SEL R19, R15, R12, !P4 ;  /* 0x0000000c0f130207 */ /* 0x000fc60006000000 */
[----:B------:R-:W-:Y:S01]  /*2a80*/  @!P3 FMUL R17, R21, R22 ;  /* 0x000000161511b220 */ /* 0x000fe20000400000 */
[----:B------:R-:W-:-:S04]  /*2a90*/  @P5 LOP3.LUT R19, R19, 0x7fffffff, RZ, 0xc0, !PT ;  /* 0x7fffffff13135812 */ /* 0x000fc800078ec0ff */
[----:B------:R-:W-:-:S07]  /*2aa0*/  @P0 MOV R17, R19 ;  /* 0x0000001300110202 */ /* 0x000fce0000000f00 */
.L_x_2532:
[----:B------:R-:W-:Y:S05]  /*2ab0*/  BSYNC.RECONVERGENT B3 ;  /* 0x0000000000037941 */ /* 0x000fea0003800200 */
.L_x_2531:
[C---:B------:R-:W-:Y:S01]  /*2ac0*/  LEA R19, R16.reuse, R1, 0x2 ;  /* 0x0000000110137211 */ /* 0x040fe200078e10ff */
[----:B------:R-:W0:Y:S04]  /*2ad0*/  LDCU UR4, c[0x0][0x384] ;  /* 0x00007080ff0477ac */ /* 0x000e280008000800 */
[----:B------:R-:W2:Y:S01]  /*2ae0*/  LDL R21, [R19] ;  /* 0x0000000013157983 */ /* 0x000ea20000100800 */
[----:B------:R-:W1:Y:S03]  /*2af0*/  LDCU UR5, c[0x0][0x388] ;  /* 0x00007100ff0577ac */ /* 0x000e660008000800 */
[----:B------:R-:W3:Y:S01]  /*2b00*/  LDL R20, [R19+0x4] ;  /* 0x0000040013147983 */ /* 0x000ee20000100800 */
[----:B------:R-:W-:-:S05]  /*2b10*/  VIADD R16, R16, 0x1 ;  /* 0x0000000110107836 */ /* 0x000fca0000000000 */
[----:B------:R-:W-:Y:S01]  /*2b20*/  ISETP.NE.AND P1, PT, R16, R3, PT ;  /* 0x000000031000720c */ /* 0x000fe20003f25270 */
[----:B0-----:R-:W-:-:S04]  /*2b30*/  FMUL R18, R18, UR4 ;  /* 0x0000000412127c20 */ /* 0x001fc80008400000 */
[CC--:B-1----:R-:W-:Y:S01]  /*2b40*/  FFMA R24, R18.reuse, R17.reuse, -UR5 ;  /* 0x8000000512187e23 */ /* 0x0c2fe20008000011 */
[----:B------:R-:W-:Y:S01]  /*2b50*/  @!P2 FFMA R24, -R18, R17, UR5 ;  /* 0x000000051218ae23 */ /* 0x000fe20008000111 */
[----:B--2---:R-:W-:-:S04]  /*2b60*/  FMUL R22, R2, R21 ;  /* 0x0000001502167220 */ /* 0x004fc80000400000 */
[----:B---3--:R-:W-:-:S04]  /*2b70*/  FFMA R21, R7, R20, R22 ;  /* 0x0000001407157223 */ /* 0x008fc80000000016 */
[----:B------:R-:W-:-:S05]  /*2b80*/  FMUL R21, R6, R21 ;  /* 0x0000001506157220 */ /* 0x000fca0000400000 */
[----:B------:R-:W-:-:S05]  /*2b90*/  FMNMX3 R24, R24, RZ, R21, !PT ;  /* 0x000000ff18187276 */ /* 0x000fca0007800015 */
[----:B------:R0:W-:Y:S01]  /*2ba0*/  STL [R19], R24 ;  /* 0x0000001813007387 */ /* 0x0001e20000100800 */
[----:B------:R-:W-:Y:S05]  /*2bb0*/  @P1 BRA `(.L_x_2533) ;  /* 0xfffffff8006c1947 */ /* 0x000fea000383ffff */
[----:B------:R-:W-:Y:S05]  /*2bc0*/  BSYNC.RECONVERGENT B2 ;  /* 0x0000000000027941 */ /* 0x000fea0003800200 */
.L_x_2528:
[----:B------:R-:W-:-:S13]  /*2bd0*/  ISETP.GE.AND P1, PT, R3, 0x2, PT ;  /* 0x000000020300780c */ /* 0x000fda0003f26270 */
[----:B------:R-:W-:Y:S05]  /*2be0*/  @P1 BRA `(.L_x_2534) ;  /* 0xfffffff800441947 */ /* 0x000fea000383ffff */
[----:B------:R-:W-:Y:S05]  /*2bf0*/  BRA `(.L_x_2535) ;  /* 0x0000000c00b07947 */ /* 0x000fea0003800000 */
.L_x_2527:
[----:B------:R-:W-:-:S07]  /*2c00*/  IADD3 R14, PT, PT, RZ, -UR4, RZ ;  /* 0x80000004ff0e7c10 */ /* 0x000fce000fffe0ff */
.L_x_2553:
[----:B------:R-:W-:Y:S01]  /*2c10*/  HFMA2 R16, -RZ, RZ, 0, 0 ;  /* 0x00000000ff107431 */ /* 0x000fe200000001ff */
[----:B0-----:R-:W-:Y:S06]  /*2c20*/  BSSY.RECONVERGENT B2, `(.L_x_2536) ;  /* 0x00000e6000027945 */ /* 0x001fec0003800200 */
.L_x_2552:
[----:B------:R-:W-:Y:S01]  /*2c30*/  FSETP.NEU.AND P2, PT, R5, 1, PT ;  /* 0x3f8000000500780b */ /* 0x000fe20003f4d000 */
[----:B------:R-:W-:Y:S01]  /*2c40*/  BSSY.RECONVERGENT B3, `(.L_x_2537) ;  /* 0x000002a000037945 */ /* 0x000fe20003800200 */
[----:B0-----:R-:W-:Y:S02]  /*2c50*/  MOV R2, 0x3f800000 ;  /* 0x3f80000000027802 */ /* 0x001fe40000000f00 */
[----:B------:R-:W-:-:S13]  /*2c60*/  ISETP.EQ.OR P1, PT, R16, RZ, !P2 ;  /* 0x000000ff1000720c */ /* 0x000fda0005722670 */
[----:B------:R-:W-:Y:S05]  /*2c70*/  @P1 BRA `(.L_x_2538) ;  /* 0x0000000000981947 */ /* 0x000fea0003800000 */
[----:B------:R-:W-:-:S04]  /*2c80*/  I2FP.F32.U32 R3, R16 ;  /* 0x0000001000037245 */ /* 0x000fc80000201000 */
[----:B------:R-:W-:-:S04]  /*2c90*/  FSETP.NAN.AND P1, PT, |R3|, |R3|, PT ;  /* 0x400000030300720b */ /* 0x000fc80003f28200 */
[----:B------:R-:W-:-:S13]  /*2ca0*/  FSETP.NAN.OR P1, PT, |R5|, |R5|, P1 ;  /* 0x400000050500720b */ /* 0x000fda0000f28600 */
[----:B------:R-:W-:Y:S05]  /*2cb0*/  @P1 BRA `(.L_x_2539) ;  /* 0x0000000000841947 */ /* 0x000fea0003800000 */
        /* <DEDUP_REMOVED lines=25> */
[----:B------:R-:W-:-:S06]  /*2e50*/  FMUL R17, R3, 0.5 ;  /* 0x3f00000003117820 */ /* 0x000fcc0000400000 */
[----:B------:R-:W0:Y:S02]  /*2e60*/  FRND.TRUNC R17, R17 ;  /* 0x0000001100117307 */ /* 0x000e24000020d000 */
[----:B0-----:R-:W-:-:S04]  /*2e70*/  FADD R2, R17, R17 ;  /* 0x0000001111027221 */ /* 0x001fc80000000000 */
[----:B------:R-:W-:-:S05]  /*2e80*/  FADD R2, R3, -R2 ;  /* 0x8000000203027221 */ /* 0x000fca0000000000 */
[----:B------:R-:W-:Y:S02]  /*2e90*/  FSETP.NEU.AND P1, PT, |R2|, 1, PT ;  /* 0x3f8000000200780b */ /* 0x000fe40003f2d200 */
[----:B------:R-:W-:-:S04]  /*2ea0*/  LOP3.LUT R2, R11, 0x7fffffff, RZ, 0xc0, !PT ;  /* 0x7fffffff0b027812 */ /* 0x000fc800078ec0ff */
[----:B------:R-:W-:Y:S01]  /*2eb0*/  FSEL R2, R2, R11, P1 ;  /* 0x0000000b02027208 */ /* 0x000fe20000800000 */
[----:B------:R-:W-:Y:S06]  /*2ec0*/  BRA `(.L_x_2538) ;  /* 0x0000000000047947 */ /* 0x000fec0003800000 */
.L_x_2539:
[----:B------:R-:W-:-:S07]  /*2ed0*/  FADD R2, R5, R3 ;  /* 0x0000000305027221 */ /* 0x000fce0000000000 */
.L_x_2538:
[----:B------:R-:W-:Y:S05]  /*2ee0*/  BSYNC.RECONVERGENT B3 ;  /* 0x0000000000037941 */ /* 0x000fea0003800200 */
.L_x_2537:
[----:B------:R-:W-:Y:S01]  /*2ef0*/  IADD3 R17, PT, PT, R4, -0x1, RZ ;  /* 0xffffffff04117810 */ /* 0x000fe20007ffe0ff */
[----:B------:R-:W-:Y:S01]  /*2f00*/  BSSY.RECONVERGENT B3, `(.L_x_2540) ;  /* 0x000002c000037945 */ /* 0x000fe20003800200 */
[----:B------:R-:W-:Y:S02]  /*2f10*/  FSETP.NEU.AND P3, PT, R8, 1, PT ;  /* 0x3f8000000800780b */ /* 0x000fe40003f6d000 */
[----:B------:R-:W-:Y:S01]  /*2f20*/  MOV R19, 0x3f800000 ;  /* 0x3f80000000137802 */ /* 0x000fe20000000f00 */
[----:B------:R-:W-:-:S05]  /*2f30*/  IMAD.IADD R17, R17, 0x1, -R16 ;  /* 0x0000000111117824 */ /* 0x000fca00078e0a10 */
[----:B------:R-:W-:-:S13]  /*2f40*/  ISETP.EQ.OR P1, PT, R17, RZ, !P3 ;  /* 0x000000ff1100720c */ /* 0x000fda0005f22670 */
[----:B------:R-:W-:Y:S05]  /*2f50*/  @P1 BRA `(.L_x_2541) ;  /* 0x0000000000981947 */ /* 0x000fea0003800000 */
[----:B------:R-:W-:-:S04]  /*2f60*/  I2FP.F32.S32 R3, R17 ;  /* 0x0000001100037245 */ /* 0x000fc80000201400 */
[----:B------:R-:W-:-:S04]  /*2f70*/  FSETP.NAN.AND P1, PT, |R3|, |R3|, PT ;  /* 0x400000030300720b */ /* 0x000fc80003f28200 */
[----:B------:R-:W-:-:S13]  /*2f80*/  FSETP.NAN.OR P1, PT, |R8|, |R8|, P1 ;  /* 0x400000080800720b */ /* 0x000fda0000f28600 */
[----:B------:R-:W-:Y:S05]  /*2f90*/  @P1 BRA `(.L_x_2542) ;  /* 0x0000000000841947 */ /* 0x000fea0003800000 */
        /* <DEDUP_REMOVED lines=33> */
.L_x_2542:
[----:B------:R-:W-:-:S07]  /*31b0*/  FADD R19, R3, R8 ;  /* 0x0000000803137221 */ /* 0x000fce0000000000 */
.L_x_2541:
[----:B------:R-:W-:Y:S05]  /*31c0*/  BSYNC.RECONVERGENT B3 ;  /* 0x0000000000037941 */ /* 0x000fea0003800200 */
.L_x_2540:
[----:B------:R-:W0:Y:S01]  /*31d0*/  LDCU UR10, c[0x0][0x384] ;  /* 0x00007080ff0a77ac */ /* 0x000e220008000800 */
[----:B------:R-:W-:Y:S01]  /*31e0*/  MOV R22, R14 ;  /* 0x0000000e00167202 */ /* 0x000fe20000000f00 */
[----:B------:R-:W1:Y:S01]  /*31f0*/  LDCU.64 UR4, c[0x0][0x3a8] ;  /* 0x00007500ff0477ac */ /* 0x000e620008000a00 */
[----:B------:R-:W2:Y:S01]  /*3200*/  LDCU.64 UR8, c[0x0][0x3a0] ;  /* 0x00007400ff0877ac */ /* 0x000ea20008000a00 */
[----:B0-----:R-:W-:Y:S01]  /*3210*/  FMUL R2, R2, UR10 ;  /* 0x0000000a02027c20 */ /* 0x001fe20008400000 */
[----:B-1----:R-:W-:-:S03]  /*3220*/  MOV R18, UR4 ;  /* 0x0000000400127c02 */ /* 0x002fc60008000f00 */
[----:B------:R-:W-:Y:S01]  /*3230*/  FMUL R19, R2, R19 ;  /* 0x0000001302137220 */ /* 0x000fe20000400000 */
[----:B------:R-:W-:Y:S02]  /*3240*/  MOV R21, UR5 ;  /* 0x0000000500157c02 */ /* 0x000fe40008000f00 */
[----:B--2---:R-:W-:Y:S01]  /*3250*/  MOV R20, UR8 ;  /* 0x0000000800147c02 */ /* 0x004fe20008000f00 */
[----:B------:R-:W-:-:S07]  /*3260*/  IMAD.U32 R23, RZ, RZ, UR9 ;  /* 0x00000009ff177e24 */ /* 0x000fce000f8e00ff */
.L_x_2551:
[----:B------:R-:W-:Y:S02]  /*3270*/  MOV R2, R18 ;  /* 0x0000001200027202 */ /* 0x000fe40000000f00 */
[----:B------:R-:W-:-:S05]  /*3280*/  MOV R3, R21 ;  /* 0x0000001500037202 */ /* 0x000fca0000000f00 */
[----:B------:R-:W2:Y:S01]  /*3290*/  LDG.E R25, desc[UR6][R2.64] ;  /* 0x0000000602197981 */ /* 0x000ea2000c1e1900 */
[----:B------:R-:W-:Y:S01]  /*32a0*/  VIADD R22, R22, 0x1 ;  /* 0x0000000116167836 */ /* 0x000fe20000000000 */
[----:B------:R-:W-:Y:S04]  /*32b0*/  BSSY.RECONVERGENT B3, `(.L_x_2543) ;  /* 0x0000065000037945 */ /* 0x000fe80003800200 */
[----:B------:R-:W-:Y:S02]  /*32c0*/  ISETP.NE.AND P4, PT, R22, RZ, PT ;  /* 0x000000ff1600720c */ /* 0x000fe40003f85270 */
[----:B--2---:R-:W-:-:S13]  /*32d0*/  ISETP.GE.AND P1, PT, R25, R4, PT ;  /* 0x000000041900720c */ /* 0x004fda0003f26270 */
[----:B------:R-:W-:Y:S05]  /*32e0*/  @P1 BRA `(.L_x_2544) ;  /* 0x0000000400841947 */ /* 0x000fea0003800000 */
[----:B------:R-:W-:Y:S02]  /*32f0*/  MOV R2, R20 ;  /* 0x0000001400027202 */ /* 0x000fe40000000f00 */
[----:B------:R-:W-:-:S05]  /*3300*/  MOV R3, R23 ;  /* 0x0000001700037202 */ /* 0x000fca0000000f00 */
[----:B------:R0:W5:Y:S01]  /*3310*/  LDG.E R2, desc[UR6][R2.64] ;  /* 0x0000000602027981 */ /* 0x000162000c1e1900 */
        /* <DEDUP_REMOVED lines=8> */
[----:B------:R-:W-:-:S13]  /*33a0*/  FSETP.NAN.OR P1, PT, |R5|, |R5|, P1 ;  /* 0x400000050500720b */ /* 0x000fda0000f28600 */
[----:B------:R-:W-:Y:S05]  /*33b0*/  @P1 BRA `(.L_x_2547) ;  /* 0x00000000008c1947 */ /* 0x000fea0003800000 */
[CC--:B------:R-:W-:Y:S01]  /*33c0*/  FMUL R27, R10.reuse, R3.reuse ;  /* 0x000000030a1b7220 */ /* 0x0c0fe20000400000 */
[----:B------:R-:W-:Y:S01]  /*33d0*/  HFMA2 R32, -RZ, RZ, 0.64013671875, -15.109375 ;  /* 0x391fcb8eff207431 */ /* 0x000fe200000001ff */
[----:B------:R-:W-:Y:S02]  /*33e0*/  FSETP.NEU.AND P6, PT, |R5|, +INF , PT ;  /* 0x7f8000000500780b */ /* 0x000fe40003fcd200 */
        /* <DEDUP_REMOVED lines=16> */
[----:B------:R-:W-:-:S04]  /*34f0*/  FFMA R30, R29, R30, 0.69314718246459960938 ;  /* 0x3f3172181d1e7423 */ /* 0x000fc8000000001e */
[----:B------:R-:W-:Y:S01]  /*3500*/  FFMA R30, R29, R30, 1 ;  /* 0x3f8000001d1e7423 */ /* 0x000fe2000000001e */
[----:B------:R-:W-:-:S05]  /*3510*/  IADD3 R29, PT, PT, R28, 0x7f000000, RZ ;  /* 0x7f0000001c1d7810 */ /* 0x000fca0007ffe0ff */
        /* <DEDUP_REMOVED lines=11> */
[----:B------:R-:W-:Y:S01]  /*35d0*/  @P1 LOP3.LUT R27, R27, 0x7fffffff, RZ, 0xc0, !PT ;  /* 0x7fffffff1b1b1812 */ /* 0x000fe200078ec0ff */
[----:B------:R-:W-:Y:S06]  /*35e0*/  BRA `(.L_x_2546) ;  /* 0x0000000000047947 */ /* 0x000fec0003800000 */
.L_x_2547:
[----:B------:R-:W-:-:S07]  /*35f0*/  FADD R27, R5, R3 ;  /* 0x00000003051b7221 */ /* 0x000fce0000000000 */
.L_x_2546:
[----:B------:R-:W-:Y:S05]  /*3600*/  BSYNC.RECONVERGENT B4 ;  /* 0x0000000000047941 */ /* 0x000fea0003800200 */
.L_x_2545:
[----:B------:R-:W-:Y:S01]  /*3610*/  IADD3 R24, PT, PT, R17, R24, -R25 ;  /* 0x0000001811187210 */ /* 0x000fe20007ffe819 */
[----:B------:R-:W-:Y:S01]  /*3620*/  BSSY.RECONVERGENT B4, `(.L_x_2548) ;  /* 0x000002b000047945 */ /* 0x000fe20003800200 */
[----:B-----5:R-:W-:Y:S01]  /*3630*/  FMUL R2, R2, R27 ;  /* 0x0000001b02027220 */ /* 0x020fe20000400000 */
[----:B------:R-:W-:Y:S01]  /*3640*/  IMAD.MOV.U32 R25, RZ, RZ, 0x3f800000 ;  /* 0x3f800000ff197424 */ /* 0x000fe200078e00ff */
[----:B------:R-:W-:-:S13]  /*3650*/  ISETP.EQ.OR P1, PT, R24, RZ, !P3 ;  /* 0x000000ff1800720c */ /* 0x000fda0005f22670 */
[----:B------:R-:W-:Y:S05]  /*3660*/  @P1 BRA `(.L_x_2549) ;  /* 0x0000000000981947 */ /* 0x000fea0003800000 */
[----:B------:R-:W-:-:S04]  /*3670*/  I2FP.F32.S32 R3, R24 ;  /* 0x0000001800037245 */ /* 0x000fc80000201400 */
[----:B------:R-:W-:-:S04]  /*3680*/  FSETP.NAN.AND P1, PT, |R3|, |R3|, PT ;  /* 0x400000030300720b */ /* 0x000fc80003f28200 */
[----:B------:R-:W-:-:S13]  /*3690*/  FSETP.NAN.OR P1, PT, |R8|, |R8|, P1 ;  /* 0x400000080800720b */ /* 0x000fda0000f28600 */
[----:B------:R-:W-:Y:S05]  /*36a0*/  @P1 BRA `(.L_x_2550) ;  /* 0x0000000000841947 */ /* 0x000fea0003800000 */
        /* <DEDUP_REMOVED lines=19> */
[----:B------:R-:W-:-:S03]  /*37e0*/  IADD3 R28, PT, PT, R26, 0x7f000000, RZ ;  /* 0x7f0000001a1c7810 */ /* 0x000fc60007ffe0ff */
        /* <DEDUP_REMOVED lines=13> */
.L_x_2550:
[----:B------:R-:W-:-:S07]  /*38c0*/  FADD R25, R3, R8 ;  /* 0x0000000803197221 */ /* 0x000fce0000000000 */
.L_x_2549:
[----:B------:R-:W-:Y:S05]  /*38d0*/  BSYNC.RECONVERGENT B4 ;  /* 0x0000000000047941 */ /* 0x000fea0003800200 */
.L_x_2548:
[----:B------:R-:W-:-:S05]  /*38e0*/  FFMA R2, -R2, R25, R19 ;  /* 0x0000001902027223 */ /* 0x000fca0000000113 */
[----:B------:R-:W-:-:S07]  /*38f0*/  FMNMX.NAN R19, R2, 9.9999999392252902908e-09, !PT ;  /* 0x322bcc7702137809 */ /* 0x000fce0007820000 */
.L_x_2544:
[----:B------:R-:W-:Y:S05]  /*3900*/  BSYNC.RECONVERGENT B3 ;  /* 0x0000000000037941 */ /* 0x000fea0003800200 */
.L_x_2543:
[----:B------:R-:W-:Y:S02]  /*3910*/  IADD3 R20, P1, PT, R20, 0x4, RZ ;  /* 0x0000000414147810 */ /* 0x000fe40007f3e0ff */
[----:B------:R-:W-:-:S03]  /*3920*/  IADD3 R18, P5, PT, R18, 0x4, RZ ;  /* 0x0000000412127810 */ /* 0x000fc60007fbe0ff */
[----:B------:R-:W-:Y:S01]  /*3930*/  IMAD.X R23, RZ, RZ, R23, P1 ;  /* 0x000000ffff177224 */ /* 0x000fe200008e0617 */
[----:B------:R-:W-:Y:S01]  /*3940*/  IADD3.X R21, PT, PT, RZ, R21, RZ, P5, !PT ;  /* 0x00000015ff157210 */ /* 0x000fe20002ffe4ff */
[----:B------:R-:W-:Y:S08]  /*3950*/  @P4 BRA `(.L_x_2551) ;  /* 0xfffffff800444947 */ /* 0x000ff0000383ffff */
[C---:B------:R-:W-:Y:S01]  /*3960*/  LEA R2, R16.reuse, R1, 0x2 ;  /* 0x0000000110027211 */ /* 0x040fe200078e10ff */
[----:B------:R-:W0:Y:S04]  /*3970*/  LDCU.U8 UR4, c[0x0][0x394] ;  /* 0x00007280ff0477ac */ /* 0x000e280008000000 */
[----:B------:R-:W2:Y:S01]  /*3980*/  LDL R3, [R2] ;  /* 0x0000000002037983 */ /* 0x000ea20000100800 */
[----:B------:R-:W1:Y:S03]  /*3990*/  LDCU UR5, c[0x0][0x388] ;  /* 0x00007100ff0577ac */ /* 0x000e660008000800 */
[----:B------:R-:W3:Y:S01]  /*39a0*/  LDL R18, [R2+0x4] ;  /* 0x0000040002127983 */ /* 0x000ee20000100800 */
[----:B------:R-:W-:Y:S01]  /*39b0*/  FADD R20, -R7, 1 ;  /* 0x3f80000007147421 */ /* 0x000fe20000000100 */
[----:B------:R-:W-:Y:S01]  /*39c0*/  IADD3 R16, PT, PT, R16, 0x1, RZ ;  /* 0x0000000110107810 */ /* 0x000fe20007ffe0ff */
[----:B0-----:R-:W-:Y:S01]  /*39d0*/  UPRMT UR4, UR4, 0x8880, URZ ;  /* 0x0000888004047896 */ /* 0x001fe200080000ff */
[----:B-1----:R-:W-:-:S05]  /*39e0*/  FADD R22, R19, -UR5 ;  /* 0x8000000513167e21 */ /* 0x002fca0008000000 */
[----:B------:R-:W-:-:S13]  /*39f0*/  ISETP.NE.AND P1, PT, RZ, UR4, PT ;  /* 0x00000004ff007c0c */ /* 0x000fda000bf25270 */
[----:B------:R-:W-:Y:S01]  /*3a00*/  @!P1 FADD R22, -R19, UR5 ;  /* 0x0000000513169e21 */ /* 0x000fe20008000100 */
        /* <DEDUP_REMOVED lines=8> */
.L_x_2536:
[C---:B------:R-:W-:Y:S01]  /*3a90*/  ISETP.GT.AND P1, PT, R4.reuse, 0x1, PT ;  /* 0x000000010400780c */ /* 0x040fe20003f24270 */
[----:B------:R-:W-:-:S12]  /*3aa0*/  VIADD R4, R4, 0xffffffff ;  /* 0xffffffff04047836 */ /* 0x000fd80000000000 */
[----:B------:R-:W-:Y:S05]  /*3ab0*/  @P1 BRA `(.L_x_2553) ;  /* 0xfffffff000541947 */ /* 0x000fea000383ffff */
.L_x_2535:
[----:B------:R-:W-:Y:S05]  /*3ac0*/  BSYNC.RECONVERGENT B1 ;  /* 0x0000000000017941 */ /* 0x000fea0003800200 */
.L_x_2526:
[----:B------:R2:W5:Y:S02]  /*3ad0*/  LDL R0, [R1] ;  /* 0x0000000001007983 */ /* 0x0005640000100800 */
.L_x_2499:
[----:B0-----:R-:W-:Y:S05]  /*3ae0*/  BSYNC.RECONVERGENT B0 ;  /* 0x0000000000007941 */ /* 0x001fea0003800200 */
.L_x_2497:
[----:B------:R-:W0:Y:S01]  /*3af0*/  S2R R5, SR_TID.X ;  /* 0x0000000000057919 */ /* 0x000e220000002100 */
[----:B-1----:R-:W0:Y:S01]  /*3b00*/  LDC.64 R2, c[0x0][0x3c0] ;  /* 0x0000f000ff027b82 */ /* 0x002e220000000a00 */
[----:B------:R-:W1:Y:S01]  /*3b10*/  LDCU UR4, c[0x0][0x380] ;  /* 0x00007000ff0477ac */ /* 0x000e620008000800 */
[----:B0-----:R-:W-:-:S04]  /*3b20*/  IMAD.WIDE.U32 R2, R5, 0x4, R2 ;  /* 0x0000000405027825 */ /* 0x001fc800078e0002 */
[----:B-1---5:R-:W-:-:S05]  /*3b30*/  FADD R5, R0, -UR4 ;  /* 0x8000000400057e21 */ /* 0x022fca0008000000 */
[----:B------:R-:W-:Y:S01]  /*3b40*/  STG.E desc[UR6][R2.64], R5 ;  /* 0x0000000502007986 */ /* 0x000fe2000c101906 */
[----:B------:R-:W-:Y:S05]  /*3b50*/  EXIT ;  /* 0x000000000000794d */ /* 0x000fea0003800000 */
        .weak           $__internal_11_$__cuda_sm20_rcp_rn_f32_slowpath
        .type           $__internal_11_$__cuda_sm20_rcp_rn_f32_slowpath,@function
        .size           $__internal_11_$__cuda_sm20_rcp_rn_f32_slowpath,($__internal_12_$__cuda_sm20_sqrt_rn_f32_slowpath - $__internal_11_$__cuda_sm20_rcp_rn_f32_slowpath)
$__internal_11_$__cuda_sm20_rcp_rn_f32_slowpath:
[----:B------:R-:W-:Y:S01]  /*3b60*/  SHF.L.U32 R0, R5, 0x1, RZ ;  /* 0x0000000105007819 */ /* 0x000fe200000006ff */
[----:B------:R-:W-:Y:S03]  /*3b70*/  BSSY.RECONVERGENT B2, `(.L_x_2554) ;  /* 0x0000031000027945 */ /* 0x000fe60003800200 */
[----:B------:R-:W-:Y:S02]  /*3b80*/  SHF.R.U32.HI R12, RZ, 0x18, R0 ;  /* 0x00000018ff0c7819 */ /* 0x000fe40000011600 */
[----:B------:R-:W-:Y:S02]  /*3b90*/  MOV R0, R5 ;  /* 0x0000000500007202 */ /* 0x000fe40000000f00 */
        /* <DEDUP_REMOVED lines=12> */
.L_x_2555:
[----:B------:R-:W-:-:S05]  /*3c60*/  VIADD R14, R12, 0xffffff03 ;  /* 0xffffff030c0e7836 */ /* 0x000fca0000000000 */
        /* <DEDUP_REMOVED lines=18> */
[--C-:B------:R-:W-:Y:S01]  /*3d90*/  LOP3.LUT P1, RZ, R7, R14, R6.reuse, 0xf8, !PT ;  /* 0x0000000e07ff7212 */ /* 0x100fe2000782f806 */
[----:B------:R-:W-:Y:S01]  /*3da0*/  VIADD R7, R12, 0xffffff04 ;  /* 0xffffff040c077836 */ /* 0x000fe20000000000 */
[C---:B------:R-:W-:Y:S02]  /*3db0*/  LOP3.LUT P0, RZ, R9.reuse, 0x1, RZ, 0xc0, !PT ;  /* 0x0000000109ff7812 */ /* 0x040fe4000780c0ff */
[----:B------:R-:W-:Y:S02]  /*3dc0*/  LOP3.LUT P2, RZ, R9, 0x2, RZ, 0xc0, !PT ;  /* 0x0000000209ff7812 */ /* 0x000fe4000784c0ff */
[----:B------:R-:W-:Y:S02]  /*3dd0*/  SHF.R.U32.HI R7, RZ, R7, R6 ;  /* 0x00000007ff077219 */ /* 0x000fe40000011606 */
[----:B------:R-:W-:-:S02]  /*3de0*/  PLOP3.LUT P0, PT, P0, P1, P2, 0xe0, 0x0 ;  /* 0x000000000000781c */ /* 0x000fc40000703c20 */
[----:B------:R-:W-:Y:S02]  /*3df0*/  LOP3.LUT P1, RZ, R0, 0x7fffff, RZ, 0xc0, !PT ;  /* 0x007fffff00ff7812 */ /* 0x000fe4000782c0ff */
[----:B------:R-:W-:-:S04]  /*3e00*/  SEL R2, RZ, 0x1, !P0 ;  /* 0x00000001ff027807 */ /* 0x000fc80004000000 */
[----:B------:R-:W-:-:S04]  /*3e10*/  IADD3 R2, PT, PT, -R2, RZ, RZ ;  /* 0x000000ff02027210 */ /* 0x000fc80007ffe1ff */
[----:B------:R-:W-:-:S13]  /*3e20*/  ISETP.GE.AND P0, PT, R2, RZ, PT ;  /* 0x000000ff0200720c */ /* 0x000fda0003f06270 */
[----:B------:R-:W-:-:S04]  /*3e30*/  @!P0 IADD3 R7, PT, PT, R7, 0x1, RZ ;  /* 0x0000000107078810 */ /* 0x000fc80007ffe0ff */
[----:B------:R-:W-:-:S04]  /*3e40*/  @!P1 SHF.L.U32 R7, R7, 0x1, RZ ;  /* 0x0000000107079819 */ /* 0x000fc800000006ff */
[----:B------:R-:W-:Y:S01]  /*3e50*/  LOP3.LUT R6, R7, 0x80000000, R0, 0xf8, !PT ;  /* 0x8000000007067812 */ /* 0x000fe200078ef800 */
[----:B------:R-:W-:Y:S06]  /*3e60*/  BRA `(.L_x_2556) ;  /* 0x0000000000047947 */ /* 0x000fec0003800000 */
.L_x_2557:
[----:B------:R0:W1:Y:S02]  /*3e70*/  MUFU.RCP R6, R0 ;  /* 0x0000000000067308 */ /* 0x0000640000001000 */
.L_x_2556:
[----:B------:R-:W-:Y:S05]  /*3e80*/  BSYNC.RECONVERGENT B2 ;  /* 0x0000000000027941 */ /* 0x000fea0003800200 */
.L_x_2554:
[----:B------:R-:W-:Y:S01]  /*3e90*/  HFMA2 R7, -RZ, RZ, 0, 0 ;  /* 0x00000000ff077431 */ /* 0x000fe200000001ff */
[----:B-1----:R-:W-:Y:S01]  /*3ea0*/  MOV R8, R6 ;  /* 0x0000000600087202 */ /* 0x002fe20000000f00 */
[----:B------:R-:W-:-:S04]  /*3eb0*/  IMAD.MOV.U32 R6, RZ, RZ, R10 ;  /* 0x000000ffff067224 */ /* 0x000fc800078e000a */
[----:B0-----:R-:W-:Y:S05]  /*3ec0*/  RET.REL.NODEC R6 `(_Z33compute_single_iv_parallel_kernelfffffbiPKfPKiiffPf) ;  /* 0xffffffc0064c7950 */ /* 0x001fea0003c3ffff */
        .weak           $__internal_12_$__cuda_sm20_sqrt_rn_f32_slowpath
        .type           $__internal_12_$__cuda_sm20_sqrt_rn_f32_slowpath,@function
        .size           $__internal_12_$__cuda_sm20_sqrt_rn_f32_slowpath,($__internal_13_$__cuda_sm3x_div_rn_noftz_f32_slowpath - $__internal_12_$__cuda_sm20_sqrt_rn_f32_slowpath)
$__internal_12_$__cuda_sm20_sqrt_rn_f32_slowpath:
        /* <DEDUP_REMOVED lines=19> */
.L_x_2558:
[----:B------:R-:W-:Y:S01]  /*4000*/  HFMA2 R7, -RZ, RZ, 0, 0 ;  /* 0x00000000ff077431 */ /* 0x000fe200000001ff */
[----:B------:R-:W-:-:S04]  /*4010*/  MOV R6, R10 ;  /* 0x0000000a00067202 */ /* 0x000fc80000000f00 */
[----:B------:R-:W-:Y:S05]  /*4020*/  RET.REL.NODEC R6 `(_Z33compute_single_iv_parallel_kernelfffffbiPKfPKiiffPf) ;  /* 0xffffffbc06f47950 */ /* 0x000fea0003c3ffff */
        .weak           $__internal_13_$__cuda_sm3x_div_rn_noftz_f32_slowpath
        .type           $__internal_13_$__cuda_sm3x_div_rn_noftz_f32_slowpath,@function
        .size           $__internal_13_$__cuda_sm3x_div_rn_noftz_f32_slowpath,(.L_x_2865 - $__internal_13_$__cuda_sm3x_div_rn_noftz_f32_slowpath)
$__internal_13_$__cuda_sm3x_div_rn_noftz_f32_slowpath:
        /* <DEDUP_REMOVED lines=34> */
.L_x_2560:
[----:B------:R-:W-:Y:S01]  /*4250*/  LEA R12, R16, 0xc0800000, 0x17 ;  /* 0xc0800000100c7811 */ /* 0x000fe200078eb8ff */
[----:B------:R-:W-:Y:S03]  /*4260*/  BSSY.RECONVERGENT B3, `(.L_x_2565) ;  /* 0x0000036000037945 */ /* 0x000fe60003800200 */
[----:B------:R-:W-:Y:S02]  /*4270*/  IADD3 R12, PT, PT, -R12, R3, RZ ;  /* 0x000000030c0c7210 */ /* 0x000fe40007ffe1ff */
[----:B------:R-:W-:Y:S02]  /*4280*/  IADD3 R3, PT, PT, R14, -0x7f, RZ ;  /* 0xffffff810e037810 */ /* 0x000fe40007ffe0ff */
[----:B------:R0:W1:Y:S01]  /*4290*/  MUFU.RCP R9, R12 ;  /* 0x0000000c00097308 */ /* 0x0000620000001000 */
[----:B------:R-:W-:Y:S02]  /*42a0*/  FADD.FTZ R13, -R12, -RZ ;  /* 0x800000ff0c0d7221 */ /* 0x000fe40000010100 */
[C---:B------:R-:W-:Y:S01]  /*42b0*/  IMAD R0, R3.reuse, -0x800000, R0 ;  /* 0xff80000003007824 */ /* 0x040fe200078e0200 */
        /* <DEDUP_REMOVED lines=22> */
[CCC-:B------:R-:W-:Y:S01]  /*4420*/  FFMA.RZ R0, R18.reuse, R14.reuse, R15.reuse ;  /* 0x0000000e12007223 */ /* 0x1c0fe2000000c00f */
[C---:B------:R-:W-:Y:S01]  /*4430*/  IADD3 R12, PT, PT, R13.reuse, 0x20, RZ ;  /* 0x000000200d0c7810 */ /* 0x040fe20007ffe0ff */
[-CC-:B------:R-:W-:Y:S01]  /*4440*/  FFMA.RM R3, R18, R14.reuse, R15.reuse ;  /* 0x0000000e12037223 */ /* 0x180fe2000000400f */
[C---:B------:R-:W-:Y:S02]  /*4450*/  ISETP.NE.AND P2, PT, R13.reuse, RZ, PT ;  /* 0x000000ff0d00720c */ /* 0x040fe40003f45270 */
[----:B------:R-:W-:Y:S01]  /*4460*/  LOP3.LUT R7, R0, 0x7fffff, RZ, 0xc0, !PT ;  /* 0x007fffff00077812 */ /* 0x000fe200078ec0ff */
[----:B------:R-:W-:Y:S01]  /*4470*/  FFMA.RP R0, R18, R14, R15 ;  /* 0x0000000e12007223 */ /* 0x000fe2000000800f */
[----:B------:R-:W-:Y:S02]  /*4480*/  ISETP.NE.AND P1, PT, R13, RZ, PT ;  /* 0x000000ff0d00720c */ /* 0x000fe40003f25270 */
[----:B------:R-:W-:Y:S02]  /*4490*/  LOP3.LUT R7, R7, 0x800000, RZ, 0xfc, !PT ;  /* 0x0080000007077812 */ /* 0x000fe400078efcff */
[----:B------:R-:W-:-:S02]  /*44a0*/  IADD3 R13, PT, PT, -R13, RZ, RZ ;  /* 0x000000ff0d0d7210 */ /* 0x000fc40007ffe1ff */
[----:B------:R-:W-:Y:S02]  /*44b0*/  SHF.L.U32 R12, R7, R12, RZ ;  /* 0x0000000c070c7219 */ /* 0x000fe400000006ff */
[----:B------:R-:W-:Y:S02]  /*44c0*/  FSETP.NEU.FTZ.AND P0, PT, R0, R3, PT ;  /* 0x000000030000720b */ /* 0x000fe40003f1d000 */
[----:B------:R-:W-:Y:S02]  /*44d0*/  SEL R0, R13, RZ, P2 ;  /* 0x000000ff0d007207 */ /* 0x000fe40001000000 */
[----:B------:R-:W-:Y:S02]  /*44e0*/  ISETP.NE.AND P1, PT, R12, RZ, P1 ;  /* 0x000000ff0c00720c */ /* 0x000fe40000f25270 */
[----:B------:R-:W-:Y:S02]  /*44f0*/  SHF.R.U32.HI R0, RZ, R0, R7 ;  /* 0x00000000ff007219 */ /* 0x000fe40000011607 */
[----:B------:R-:W-:-:S02]  /*4500*/  PLOP3.LUT P0, PT, P0, P1, PT, 0xf8, 0x8f ;  /* 0x00000000008f781c */ /* 0x000fc40000703f70 */
[----:B------:R-:W-:Y:S02]  /*4510*/  SHF.R.U32.HI R12, RZ, 0x1, R0 ;  /* 0x00000001ff0c7819 */ /* 0x000fe40000011600 */
[----:B------:R-:W-:-:S04]  /*4520*/  SEL R3, RZ, 0x1, !P0 ;  /* 0x00000001ff037807 */ /* 0x000fc80004000000 */
[----:B------:R-:W-:-:S04]  /*4530*/  LOP3.LUT R3, R3, 0x1, R12, 0xf8, !PT ;  /* 0x0000000103037812 */ /* 0x000fc800078ef80c */
[----:B------:R-:W-:-:S05]  /*4540*/  LOP3.LUT R3, R3, R0, RZ, 0xc0, !PT ;  /* 0x0000000003037212 */ /* 0x000fca00078ec0ff */
[----:B------:R-:W-:-:S05]  /*4550*/  IMAD.IADD R12, R12, 0x1, R3 ;  /* 0x000000010c0c7824 */ /* 0x000fca00078e0203 */
[----:B------:R-:W-:Y:S01]  /*4560*/  LOP3.LUT R9, R12, R9, RZ, 0xfc, !PT ;  /* 0x000000090c097212 */ /* 0x000fe200078efcff */
[----:B------:R-:W-:Y:S06]  /*4570*/  BRA `(.L_x_2568) ;  /* 0x0000000000107947 */ /* 0x000fec0003800000 */
.L_x_2567:
[----:B------:R-:W-:-:S04]  /*4580*/  LOP3.LUT R9, R9, 0x80000000, RZ, 0xc0, !PT ;  /* 0x8000000009097812 */ /* 0x000fc800078ec0ff */
[----:B------:R-:W-:Y:S01]  /*4590*/  LOP3.LUT R9, R9, 0x7f800000, RZ, 0xfc, !PT ;  /* 0x7f80000009097812 */ /* 0x000fe200078efcff */
[----:B------:R-:W-:Y:S06]  /*45a0*/  BRA `(.L_x_2568) ;  /* 0x0000000000047947 */ /* 0x000fec0003800000 */
.L_x_2566:
[----:B------:R-:W-:-:S07]  /*45b0*/  LEA R9, R12, R9, 0x17 ;  /* 0x000000090c097211 */ /* 0x000fce00078eb8ff */
.L_x_2568:
[----:B------:R-:W-:Y:S05]  /*45c0*/  BSYNC.RECONVERGENT B3 ;  /* 0x0000000000037941 */ /* 0x000fea0003800200 */
.L_x_2565:
[----:B------:R-:W-:Y:S05]  /*45d0*/  BRA `(.L_x_2569) ;  /* 0x0000000000207947 */ /* 0x000fea0003800000 */
.L_x_2564:
[----:B------:R-:W-:-:S04]  /*45e0*/  LOP3.LUT R0, R3, 0x80000000, R0, 0x48, !PT ;  /* 0x8000000003007812 */ /* 0x000fc800078e4800 */
[----:B------:R-:W-:Y:S01]  /*45f0*/  LOP3.LUT R9, R0, 0x7f800000, RZ, 0xfc, !PT ;  /* 0x7f80000000097812 */ /* 0x000fe200078efcff */
[----:B------:R-:W-:Y:S06]  /*4600*/  BRA `(.L_x_2569) ;  /* 0x0000000000147947 */ /* 0x000fec0003800000 */
.L_x_2563:
[----:B------:R-:W-:Y:S01]  /*4610*/  LOP3.LUT R9, R3, 0x80000000, R0, 0x48, !PT ;  /* 0x8000000003097812 */ /* 0x000fe200078e4800 */
[----:B------:R-:W-:Y:S06]  /*4620*/  BRA `(.L_x_2569) ;  /* 0x00000000000c7947 */ /* 0x000fec0003800000 */
.L_x_2562:
[----:B------:R-:W0:Y:S01]  /*4630*/  MUFU.RSQ R9, -QNAN ;  /* 0xffc0000000097908 */ /* 0x000e220000001400 */
[----:B------:R-:W-:Y:S05]  /*4640*/  BRA `(.L_x_2569) ;  /* 0x0000000000047947 */ /* 0x000fea0003800000 */
.L_x_2561:
[----:B------:R-:W-:-:S07]  /*4650*/  FADD.FTZ R9, R0, R3 ;  /* 0x0000000300097221 */ /* 0x000fce0000010000 */
.L_x_2569:
[----:B------:R-:W-:Y:S05]  /*4660*/  BSYNC.RECONVERGENT B2 ;  /* 0x0000000000027941 */ /* 0x000fea0003800200 */
.L_x_2559:
[----:B------:R-:W-:Y:S01]  /*4670*/  HFMA2 R13, -RZ, RZ, 0, 0 ;  /* 0x00000000ff0d7431 */ /* 0x000fe200000001ff */
[----:B------:R-:W-:-:S04]  /*4680*/  MOV R12, R10 ;  /* 0x0000000a000c7202 */ /* 0x000fc80000000f00 */
[----:B0-----:R-:W-:Y:S05]  /*4690*/  RET.REL.NODEC R12 `(_Z33compute_single_iv_parallel_kernelfffffbiPKfPKiiffPf) ;  /* 0xffffffb80c587950 */ /* 0x001fea0003c3ffff */
.L_x_2570:
        /* <DEDUP_REMOVED lines=14> */
.L_x_2865:


//--------------------- .text._Z29compute_iv_kernel_threadlocalPKfS0_S0_S0_PKifiiS0_S0_iPffiff --------------------------
	.section	.text._Z29compute_iv_kernel_threadlocalPKfS0_S0_S0_PKifiiS0_S0_iPffiff,"ax",@progbits
	.align	128
        .global         _Z29compute_iv_kernel_threadlocalPKfS0_S0_S0_PKifiiS0_S0_iPffiff
        .type           _Z29compute_iv_kernel_threadlocalPKfS0_S0_S0_PKifiiS0_S0_iPffiff,@function
        .size           _Z29compute_iv_kernel_threadlocalPKfS0_S0_S0_PKifiiS0_S0_iPffiff,(.L_x_2868 - _Z29compute_iv_kernel_threadlocalPKfS0_S0_S0_PKifiiS0_S0_iPffiff)
        .other          _Z29compute_iv_kernel_threadlocalPKfS0_S0_S0_PKifiiS0_S0_iPffiff,@"STO_CUDA_ENTRY STV_DEFAULT"
_Z29compute_iv_kernel_threadlocalPKfS0_S0_S0_PKifiiS0_S0_iPffiff:
.text._Z29compute_iv_kernel_threadlocalPKfS0_S0_S0_PKifiiS0_S0_iPffiff:
        /* <DEDUP_REMOVED lines=14> */
[----:B0-----:R-:W-:-:S06]  /*00e0*/  IMAD.WIDE R12, R11, 0x4, R12 ;  /* 0x000000040b0c7825 */ /* 0x001fcc00078e020c */
[----:B-1----:R-:W4:Y:S01]  /*00f0*/  LDG.E R12, desc[UR4][R12.64] ;  /* 0x000000040c0c7981 */ /* 0x002f22000c1e1900 */
[C---:B--2---:R-:W-:Y:S01]  /*0100*/  IMAD.WIDE R4, R11.reuse, 0x4, R4 ;  /* 0x000000040b047825 */ /* 0x044fe200078e0204 */
[----:B------:R-:W0:Y:S04]  /*0110*/  LDC.64 R14, c[0x0][0x3a0] ;  /* 0x0000e800ff0e7b82 */ /* 0x000e280000000a00 */
[----:B------:R-:W2:Y:S01]  /*0120*/  LDG.E R10, desc[UR4][R4.64] ;  /* 0x00000004040a7981 */ /* 0x000ea2000c1e1900 */
[----:B---3--:R-:W-:-:S05]  /*0130*/  IMAD.WIDE R6, R11, 0x4, R6 ;  /* 0x000000040b067825 */ /* 0x008fca00078e0206 */
[----:B------:R-:W3:Y:S01]  /*0140*/  LDG.E R9, desc[UR4][R6.64] ;  /* 0x0000000406097981 */ /* 0x000ee2000c1e1900 */
[----:B----4-:R-:W-:-:S06]  /*0150*/  IMAD.WIDE R2, R11, 0x4, R2 ;  /* 0x000000040b027825 */ /* 0x010fcc00078e0202 */
[----:B------:R-:W4:Y:S01]  /*0160*/  LDG.E R2, desc[UR4][R2.64] ;  /* 0x0000000402027981 */ /* 0x000f22000c1e1900 */
[----:B0-----:R-:W-:-:S05]  /*0170*/  IMAD.WIDE R14, R11, 0x4, R14 ;  /* 0x000000040b0e7825 */ /* 0x001fca00078e020e */
        /* <DEDUP_REMOVED lines=16> */
[----:B------:R-:W-:Y:S01]  /*0280*/  FADD R20, -R12, R9 ;  /* 0x000000090c147221 */ /* 0x000fe20000000100 */
[----:B-----5:R-:W-:Y:S01]  /*0290*/  ISETP.NE.AND P0, PT, R8, 0x1, PT ;  /* 0x000000010800780c */ /* 0x020fe20003f05270 */
[----:B------:R-:W1:Y:S02]  /*02a0*/  LDCU UR8, c[0x0][0x3ac] ;  /* 0x00007580ff0877ac */ /* 0x000e640008000800 */
[----:B------:R-:W-:Y:S02]  /*02b0*/  FMNMX R21, RZ, R21, !PT ;  /* 0x00000015ff157209 */ /* 0x000fe40007800000 */
[----:B------:R-:W-:-:S04]  /*02c0*/  FMNMX R20, RZ, R20, !PT ;  /* 0x00000014ff147209 */ /* 0x000fc80007800000 */
[----:B0-----:R-:W-:-:S05]  /*02d0*/  FSEL R3, R21, R20, !P0 ;  /* 0x0000001415037208 */ /* 0x001fca0004000000 */
[----:B------:R-:W-:-:S05]  /*02e0*/  FADD R3, R10, -R3 ;  /* 0x800000030a037221 */ /* 0x000fca0000000000 */
[----:B------:R-:W-:-:S13]  /*02f0*/  FSETP.GEU.AND P0, PT, |R3|, 9.9999999747524270788e-07, PT ;  /* 0x358637bd0300780b */ /* 0x000fda0003f0e200 */
[----:B-1----:R-:W-:Y:S05]  /*0300*/  @!P0 BRA `(.L_x_2571) ;  /* 0x000000c400208947 */ /* 0x002fea0003800000 */
[----:B------:R-:W0:Y:S01]  /*0310*/  LDC R3, c[0x0][0x3c8] ;  /* 0x0000f200ff037b82 */ /* 0x000e220000000800 */
[----:B------:R-:W-:Y:S01]  /*0320*/  HFMA2 R0, -RZ, RZ, 0, 0 ;  /* 0x00000000ff007431 */ /* 0x000fe200000001ff */
[C---:B------:R-:W-:Y:S01]  /*0330*/  IADD3 R7, PT, PT, R1.reuse, 0x810, RZ ;  /* 0x0000081001077810 */ /* 0x040fe20007ffe0ff */
[----:B------:R-:W-:Y:S01]  /*0340*/  VIADD R6, R1, 0x890 ;  /* 0x0000089001067836 */ /* 0x000fe20000000000 */
[----:B0-----:R-:W-:-:S13]  /*0350*/  ISETP.GE.AND P0, PT, R3, 0x1, PT ;  /* 0x000000010300780c */ /* 0x001fda0003f06270 */
[----:B------:R-:W-:Y:S05]  /*0360*/  @!P0 BRA `(.L_x_2572) ;  /* 0x0000004800c08947 */ /* 0x000fea0003800000 */
[----:B------:R-:W0:Y:S01]  /*0370*/  LDCU UR6, c[0x0][0x3ac] ;  /* 0x00007580ff0677ac */ /* 0x000e220008000800 */
[C---:B------:R-:W-:Y:S02]  /*0380*/  ISETP.GE.U32.AND P0, PT, R3.reuse, 0x4, PT ;  /* 0x000000040300780c */ /* 0x040fe40003f06070 */
[----:B------:R-:W-:Y:S02]  /*0390*/  MOV R0, 0xffffffff ;  /* 0xffffffff00007802 */ /* 0x000fe40000000f00 */
[----:B------:R-:W-:Y:S02]  /*03a0*/  MOV R16, RZ ;  /* 0x000000ff00107202 */ /* 0x000fe40000000f00 */
[----:B------:R-:W-:-:S04]  /*03b0*/  VIADDMNMX.U32 R0, R3, R0, 0x1f, PT ;  /* 0x0000001f03007446 */ /* 0x000fc80003800000 */
[----:B------:R-:W-:Y:S01]  /*03c0*/  IADD3 R18, PT, PT, R0, 0x1, RZ ;  /* 0x0000000100127810 */ /* 0x000fe20007ffe0ff */
[----:B------:R-:W-:-:S03]  /*03d0*/  IMAD.MOV.U32 R0, RZ, RZ, RZ ;  /* 0x000000ffff007224 */ /* 0x000fc600078e00ff */
        /* <DEDUP_REMOVED lines=21> */
[----:B------:R-:W-:Y:S05]  /*0530*/  CALL.REL.NOINC `($__internal_16_$__cuda_sm3x_div_rn_noftz_f32_slowpath) ;  /* 0x000000c400d07944 */ /* 0x000fea0003c00000 */
[----:B------:R-:W-:-:S07]  /*0540*/  MOV R0, R3 ;  /* 0x0000000300007202 */ /* 0x000fce0000000f00 */
.L_x_2577:
[----:B------:R-:W-:Y:S05]  /*0550*/  BSYNC.RECONVERGENT B3 ;  /* 0x0000000000037941 */ /* 0x000fea0003800200 */
.L_x_2576:
[----:B------:R-:W0:Y:S01]  /*0560*/  LDC.64 R14, c[0x0][0x3b8] ;  /* 0x0000ee00ff0e7b82 */ /* 0x000e220000000a00 */
[----:B------:R-:W-:Y:S01]  /*0570*/  FMUL R0, R17, R0 ;  /* 0x0000000011007220 */ /* 0x000fe20000400000 */
[----:B------:R-:W-:Y:S01]  /*0580*/  IMAD.MOV.U32 R3, RZ, RZ, 0x3f000000 ;  /* 0x3f000000ff037424 */ /* 0x000fe200078e00ff */
[----:B------:R-:W1:Y:S01]  /*0590*/  LDCU UR6, c[0x0][0x3ac] ;  /* 0x00007580ff0677ac */ /* 0x000e620008000800 */
[----:B0-----:R-:W2:Y:S03]  /*05a0*/  LDG.E R14, desc[UR4][R14.64] ;  /* 0x000000040e0e7981 */ /* 0x001ea6000c1e1900 */
[----:B------:R-:W-:-:S05]  /*05b0*/  LOP3.LUT R3, R3, 0x80000000, R0, 0xb8, !PT ;  /* 0x8000000003037812 */ /* 0x000fca00078eb800 */
[----:B------:R-:W-:Y:S01]  /*05c0*/  FADD.RZ R3, R0, R3 ;  /* 0x0000000300037221 */ /* 0x000fe2000000c000 */
[----:B------:R-:W-:-:S05]  /*05d0*/  HFMA2 R0, -RZ, RZ, 0, 5.9604644775390625e-08 ;  /* 0x00000001ff007431 */ /* 0x000fca00000001ff */
[----:B------:R-:W1:Y:S02]  /*05e0*/  F2I.TRUNC.NTZ R3, R3 ;  /* 0x0000000300037305 */ /* 0x000e64000020f100 */
[----:B-1----:R-:W-:-:S04]  /*05f0*/  VIMNMX R4, PT, PT, R3, UR6, PT ;  /* 0x0000000603047c48 */ /* 0x002fc8000bfe0100 */
[----:B------:R-:W-:-:S05]  /*0600*/  VIMNMX R4, PT, PT, R4, 0x1, !PT ;  /* 0x0000000104047848 */ /* 0x000fca0007fe0100 */
[----:B------:R0:W-:Y:S04]  /*0610*/  STL [R1+0x890], R4 ;  /* 0x0008900401007387 */ /* 0x0001e80000100800 */
[----:B--2---:R0:W-:Y:S02]  /*0620*/  STL [R1+0x810], R14 ;  /* 0x0008100e01007387 */ /* 0x0041e40000100800 */
.L_x_2575:
[----:B------:R-:W-:Y:S05]  /*0630*/  BSYNC.RECONVERGENT B2 ;  /* 0x0000000000027941 */ /* 0x000fea0003800200 */
.L_x_2574:
        /* <DEDUP_REMOVED lines=18> */
[----:B------:R-:W-:Y:S05]  /*0760*/  CALL.REL.NOINC `($__internal_16_$__cuda_sm3x_div_rn_noftz_f32_slowpath) ;  /* 0x000000c400447944 */ /* 0x000fea0003c00000 */
.L_x_2581:
[----:B------:R-:W-:Y:S05]  /*0770*/  BSYNC.RECONVERGENT B3 ;  /* 0x0000000000037941 */ /* 0x000fea0003800200 */
.L_x_2580:
        /* <DEDUP_REMOVED lines=14> */
.L_x_2579:
[----:B------:R-:W-:Y:S05]  /*0860*/  BSYNC.RECONVERGENT B2 ;  /* 0x0000000000027941 */ /* 0x000fea0003800200 */
.L_x_2578:
        /* <DEDUP_REMOVED lines=18> */
[----:B------:R-:W-:Y:S05]  /*0990*/  CALL.REL.NOINC `($__internal_16_$__cuda_sm3x_div_rn_noftz_f32_slowpath) ;  /* 0x000000c000b87944 */ /* 0x000fea0003c00000 */
.L_x_2585:
[----:B------:R-:W-:Y:S05]  /*09a0*/  BSYNC.RECONVERGENT B3 ;  /* 0x0000000000037941 */ /* 0x000fea0003800200 */
.L_x_2584:
        /* <DEDUP_REMOVED lines=14> */
.L_x_2583:
[----:B------:R-:W-:Y:S05]  /*0a90*/  BSYNC.RECONVERGENT B2 ;  /* 0x0000000000027941 */ /* 0x000fea0003800200 */
.L_x_2582:
[----:B------:R-:W1:Y:S08]  /*0aa0*/  LDC.64 R14, c[0x0][0x3c0] ;  /* 0x0000f000ff0e7b82 */ /* 0x000e700000000a00 */
[----:B0-----:R-:W0:Y:S01]  /*0ab0*/  LDC R3, c[0x0][0x3c8] ;  /* 0x0000f200ff037b82 */ /* 0x001e220000000800 */
[----:B-1----:R-:W2:Y:S01]  /*0ac0*/  LDG.E R15, desc[UR4][R14.64+0xc] ;  /* 0x00000c040e0f7981 */ /* 0x002ea2000c1e1900 */
[----:B------:R-:W-:Y:S01]  /*0ad0*/  IMAD.MOV.U32 R4, RZ, RZ, -0x1 ;  /* 0xffffffffff047424 */ /* 0x000fe200078e00ff */
[----:B------:R-:W-:Y:S04]  /*0ae0*/  BSSY.RECONVERGENT B2, `(.L_x_2586) ;  /* 0x0000023000027945 */ /* 0x000fe80003800200 */
        /* <DEDUP_REMOVED lines=19> */
.L_x_2589:
[----:B------:R-:W-:Y:S05]  /*0c20*/  BSYNC.RECONVERGENT B3 ;  /* 0x0000000000037941 */ /* 0x000fea0003800200 */
.L_x_2588:
        /* <DEDUP_REMOVED lines=14> */
.L_x_2587:
[----:B------:R-:W-:Y:S05]  /*0d10*/  BSYNC.RECONVERGENT B2 ;  /* 0x0000000000027941 */ /* 0x000fea0003800200 */
.L_x_2586:
[----:B------:R-:W-:Y:S01]  /*0d20*/  ISETP.NE.AND P0, PT, R5, 0x4, PT ;  /* 0x000000040500780c */ /* 0x000fe20003f05270 */
[----:B------:R-:W-:Y:S01]  /*0d30*/  BSSY.RECONVERGENT B2, `(.L_x_2573) ;  /* 0x00003e8000027945 */ /* 0x000fe20003800200 */
[----:B------:R-:W-:-:S11]  /*0d40*/  HFMA2 R16, -RZ, RZ, 0, 2.384185791015625e-07 ;  /* 0x00000004ff107431 */ /* 0x000fd600000001ff */
[----:B------:R-:W-:Y:S05]  /*0d50*/  @!P0 BRA `(.L_x_2590) ;  /* 0x0000003c00948947 */ /* 0x000fea0003800000 */
        /* <DEDUP_REMOVED lines=18> */
[----:B------:R-:W-:Y:S05]  /*0e80*/  CALL.REL.NOINC `($__internal_16_$__cuda_sm3x_div_rn_noftz_f32_slowpath) ;  /* 0x000000bc007c7944 */ /* 0x000fea0003c00000 */
.L_x_2594:
[----:B------:R-:W-:Y:S05]  /*0e90*/  BSYNC.RECONVERGENT B4 ;  /* 0x0000000000047941 */ /* 0x000fea0003800200 */
.L_x_2593:
        /* <DEDUP_REMOVED lines=14> */
.L_x_2592:
[----:B------:R-:W-:Y:S05]  /*0f80*/  BSYNC.RECONVERGENT B3 ;  /* 0x0000000000037941 */ /* 0x000fea0003800200 */
.L_x_2591:
        /* <DEDUP_REMOVED lines=19> */
.L_x_2598:
[----:B------:R-:W-:Y:S05]  /*10c0*/  BSYNC.RECONVERGENT B4 ;  /* 0x0000000000047941 */ /* 0x000fea0003800200 */
.L_x_2597:
        /* <DEDUP_REMOVED lines=14> */
.L_x_2596:
[----:B------:R-:W-:Y:S05]  /*11b0*/  BSYNC.RECONVERGENT B3 ;  /* 0x0000000000037941 */ /* 0x000fea0003800200 */
.L_x_2595:
        /* <DEDUP_REMOVED lines=19> */
.L_x_2602:
[----:B------:R-:W-:Y:S05]  /*12f0*/  BSYNC.RECONVERGENT B4 ;  /* 0x0000000000047941 */ /* 0x000fea0003800200 */
.L_x_2601:
        /* <DEDUP_REMOVED lines=14> */
.L_x_2600:
[----:B------:R-:W-:Y:S05]  /*13e0*/  BSYNC.RECONVERGENT B3 ;  /* 0x0000000000037941 */ /* 0x000fea0003800200 */
.L_x_2599:
        /* <DEDUP_REMOVED lines=19> */
.L_x_2606:
[----:B------:R-:W-:Y:S05]  /*1520*/  BSYNC.RECONVERGENT B4 ;  /* 0x0000000000047941 */ /* 0x000fea0003800200 */
.L_x_2605:
        /* <DEDUP_REMOVED lines=14> */
.L_x_2604:
[----:B------:R-:W-:Y:S05]  /*1610*/  BSYNC.RECONVERGENT B3 ;  /* 0x0000000000037941 */ /* 0x000fea0003800200 */
.L_x_2603:
[----:B------:R-:W-:Y:S01]  /*1620*/  ISETP.NE.AND P0, PT, R5, 0x8, PT ;  /* 0x000000080500780c */ /* 0x000fe20003f05270 */
[----:B------:R-:W-:-:S12]  /*1630*/  IMAD.MOV.U32 R16, RZ, RZ, 0x8 ;  /* 0x00000008ff107424 */ /* 0x000fd800078e00ff */
        /* <DEDUP_REMOVED lines=20> */
.L_x_2610:
[----:B------:R-:W-:Y:S05]  /*1780*/  BSYNC.RECONVERGENT B4 ;  /* 0x0000000000047941 */ /* 0x000fea0003800200 */
.L_x_2609:
        /* <DEDUP_REMOVED lines=14> */
.L_x_2608:
[----:B------:R-:W-:Y:S05]  /*1870*/  BSYNC.RECONVERGENT B3 ;  /* 0x0000000000037941 */ /* 0x000fea0003800200 */
.L_x_2607:
        /* <DEDUP_REMOVED lines=19> */
.L_x_2614:
[----:B------:R-:W-:Y:S05]  /*19b0*/  BSYNC.RECONVERGENT B4 ;  /* 0x0000000000047941 */ /* 0x000fea0003800200 */
.L_x_2613:
        /* <DEDUP_REMOVED lines=14> */
.L_x_2612:
[----:B------:R-:W-:Y:S05]  /*1aa0*/  BSYNC.RECONVERGENT B3 ;  /* 0x0000000000037941 */ /* 0x000fea0003800200 */
.L_x_2611:
        /* <DEDUP_REMOVED lines=19> */
.L_x_2618:
[----:B------:R-:W-:Y:S05]  /*1be0*/  BSYNC.RECONVERGENT B4 ;  /* 0x0000000000047941 */ /* 0x000fea0003800200 */
.L_x_2617:
        /* <DEDUP_REMOVED lines=14> */
.L_x_2616:
[----:B------:R-:W-:Y:S05]  /*1cd0*/  BSYNC.RECONVERGENT B3 ;  /* 0x0000000000037941 */ /* 0x000fea0003800200 */
.L_x_2615:
        /* <DEDUP_REMOVED lines=19> */
.L_x_2622:
[----:B------:R-:W-:Y:S05]  /*1e10*/  BSYNC.RECONVERGENT B4 ;  /* 0x0000000000047941 */ /* 0x000fea0003800200 */
.L_x_2621:
        /* <DEDUP_REMOVED lines=14> */
.L_x_2620:
[----:B------:R-:W-:Y:S05]  /*1f00*/  BSYNC.RECONVERGENT B3 ;  /* 0x0000000000037941 */ /* 0x000fea0003800200 */
.L_x_2619:
[----:B------:R-:W-:Y:S02]  /*1f10*/  ISETP.NE.AND P0, PT, R5, 0xc, PT ;  /* 0x0000000c0500780c */ /* 0x000fe40003f05270 */
[----:B------:R-:W-:-:S11]  /*1f20*/  MOV R16, 0xc ;  /* 0x0000000c00107802 */ /* 0x000fd60000000f00 */
        /* <DEDUP_REMOVED lines=20> */
.L_x_2626:
[----:B------:R-:W-:Y:S05]  /*2070*/  BSYNC.RECONVERGENT B4 ;  /* 0x0000000000047941 */ /* 0x000fea0003800200 */
.L_x_2625:
        /* <DEDUP_REMOVED lines=14> */
.L_x_2624:
[----:B------:R-:W-:Y:S05]  /*2160*/  BSYNC.RECONVERGENT B3 ;  /* 0x0000000000037941 */ /* 0x000fea0003800200 */
.L_x_2623:
        /* <DEDUP_REMOVED lines=19> */
.L_x_2630:
[----:B------:R-:W-:Y:S05]  /*22a0*/  BSYNC.RECONVERGENT B4 ;  /* 0x0000000000047941 */ /* 0x000fea0003800200 */
.L_x_2629:
        /* <DEDUP_REMOVED lines=14> */
.L_x_2628:
[----:B------:R-:W-:Y:S05]  /*2390*/  BSYNC.RECONVERGENT B3 ;  /* 0x0000000000037941 */ /* 0x000fea0003800200 */
.L_x_2627:
        /* <DEDUP_REMOVED lines=19> */
.L_x_2634:
[----:B------:R-:W-:Y:S05]  /*24d0*/  BSYNC.RECONVERGENT B4 ;  /* 0x0000000000047941 */ /* 0x000fea0003800200 */
.L_x_2633:
        /* <DEDUP_REMOVED lines=14> */
.L_x_2632:
[----:B------:R-:W-:Y:S05]  /*25c0*/  BSYNC.RECONVERGENT B3 ;  /* 0x0000000000037941 */ /* 0x000fea0003800200 */
.L_x_2631:
        /* <DEDUP_REMOVED lines=19> */
.L_x_2638:
[----:B------:R-:W-:Y:S05]  /*2700*/  BSYNC.RECONVERGENT B4 ;  /* 0x0000000000047941 */ /* 0x000fea0003800200 */
.L_x_2637:
        /* <DEDUP_REMOVED lines=14> */
.L_x_2636:
[----:B------:R-:W-:Y:S05]  /*27f0*/  BSYNC.RECONVERGENT B3 ;  /* 0x0000000000037941 */ /* 0x000fea0003800200 */
.L_x_2635:
        /* <DEDUP_REMOVED lines=22> */
.L_x_2642:
[----:B------:R-:W-:Y:S05]  /*2960*/  BSYNC.RECONVERGENT B4 ;  /* 0x0000000000047941 */ /* 0x000fea0003800200 */
.L_x_2641:
        /* <DEDUP_REMOVED lines=14> */
.L_x_2640:
[----:B------:R-:W-:Y:S05]  /*2a50*/  BSYNC.RECONVERGENT B3 ;  /* 0x0000000000037941 */ /* 0x000fea0003800200 */
.L_x_2639:
        /* <DEDUP_REMOVED lines=19> */
.L_x_2646:
[----:B------:R-:W-:Y:S05]  /*2b90*/  BSYNC.RECONVERGENT B4 ;  /* 0x0000000000047941 */ /* 0x000fea0003800200 */
.L_x_2645:
        /* <DEDUP_REMOVED lines=14> */
.L_x_2644:
[----:B------:R-:W-:Y:S05]  /*2c80*/  BSYNC.RECONVERGENT B3 ;  /* 0x0000000000037941 */ /* 0x000fea0003800200 */
.L_x_2643:
        /* <DEDUP_REMOVED lines=19> */
.L_x_2650:
[----:B------:R-:W-:Y:S05]  /*2dc0*/  BSYNC.RECONVERGENT B4 ;  /* 0x0000000000047941 */ /* 0x000fea0003800200 */
.L_x_2649:
        /* <DEDUP_REMOVED lines=14> */
.L_x_2648:
[----:B------:R-:W-:Y:S05]  /*2eb0*/  BSYNC.RECONVERGENT B3 ;  /* 0x0000000000037941 */ /* 0x000fea0003800200 */
.L_x_2647:
        /* <DEDUP_REMOVED lines=19> */
.L_x_2654:
[----:B------:R-:W-:Y:S05]  /*2ff0*/  BSYNC.RECONVERGENT B4 ;  /* 0x0000000000047941 */ /* 0x000fea0003800200 */
.L_x_2653:
        /* <DEDUP_REMOVED lines=14> */
.L_x_2652:
[----:B------:R-:W-:Y:S05]  /*30e0*/  BSYNC.RECONVERGENT B3 ;  /* 0x0000000000037941 */ /* 0x000fea0003800200 */
.L_x_2651:
[----:B------:R-:W-:Y:S01]  /*30f0*/  ISETP.NE.AND P0, PT, R5, 0x14, PT ;  /* 0x000000140500780c */ /* 0x000fe20003f05270 */
[----:B------:R-:W-:-:S12]  /*3100*/  HFMA2 R16, -RZ, RZ, 0, 1.1920928955078125e-06 ;  /* 0x00000014ff107431 */ /* 0x000fd800000001ff */
        /* <DEDUP_REMOVED lines=20> */
.L_x_2658:
[----:B------:R-:W-:Y:S05]  /*3250*/  BSYNC.RECONVERGENT B4 ;  /* 0x0000000000047941 */ /* 0x000fea0003800200 */
.L_x_2657:
        /* <DEDUP_REMOVED lines=14> */
.L_x_2656:
[----:B------:R-:W-:Y:S05]  /*3340*/  BSYNC.RECONVERGENT B3 ;  /* 0x0000000000037941 */ /* 0x000fea0003800200 */
.L_x_2655:
        /* <DEDUP_REMOVED lines=19> */
.L_x_2662:
[----:B------:R-:W-:Y:S05]  /*3480*/  BSYNC.RECONVERGENT B4 ;  /* 0x0000000000047941 */ /* 0x000fea0003800200 */
.L_x_2661:
        /* <DEDUP_REMOVED lines=14> */
.L_x_2660:
[----:B------:R-:W-:Y:S05]  /*3570*/  BSYNC.RECONVERGENT B3 ;  /* 0x0000000000037941 */ /* 0x000fea0003800200 */
.L_x_2659:
        /* <DEDUP_REMOVED lines=19> */
.L_x_2666:
[----:B------:R-:W-:Y:S05]  /*36b0*/  BSYNC.RECONVERGENT B4 ;  /* 0x0000000000047941 */ /* 0x000fea0003800200 */
.L_x_2665:
        /* <DEDUP_REMOVED lines=14> */
.L_x_2664:
[----:B------:R-:W-:Y:S05]  /*37a0*/  BSYNC.RECONVERGENT B3 ;  /* 0x0000000000037941 */ /* 0x000fea0003800200 */
.L_x_2663:
        /* <DEDUP_REMOVED lines=19> */
.L_x_2670:
[----:B------:R-:W-:Y:S05]  /*38e0*/  BSYNC.RECONVERGENT B4 ;  /* 0x0000000000047941 */ /* 0x000fea0003800200 */
.L_x_2669:
        /* <DEDUP_REMOVED lines=14> */
.L_x_2668:
[----:B------:R-:W-:Y:S05]  /*39d0*/  BSYNC.RECONVERGENT B3 ;  /* 0x0000000000037941 */ /* 0x000fea0003800200 */
.L_x_2667:
        /* <DEDUP_REMOVED lines=22> */
.L_x_2674:
[----:B------:R-:W-:Y:S05]  /*3b40*/  BSYNC.RECONVERGENT B4 ;  /* 0x0000000000047941 */ /* 0x000fea0003800200 */
.L_x_2673:
        /* <DEDUP_REMOVED lines=14> */
.L_x_2672:
[----:B------:R-:W-:Y:S05]  /*3c30*/  BSYNC.RECONVERGENT B3 ;  /* 0x0000000000037941 */ /* 0x000fea0003800200 */
.L_x_2671:
        /* <DEDUP_REMOVED lines=19> */
.L_x_2678:
[----:B------:R-:W-:Y:S05]  /*3d70*/  BSYNC.RECONVERGENT B4 ;  /* 0x0000000000047941 */ /* 0x000fea0003800200 */
.L_x_2677:
        /* <DEDUP_REMOVED lines=14> */
.L_x_2676:
[----:B------:R-:W-:Y:S05]  /*3e60*/  BSYNC.RECONVERGENT B3 ;  /* 0x0000000000037941 */ /* 0x000fea0003800200 */
.L_x_2675:
        /* <DEDUP_REMOVED lines=19> */
.L_x_2682:
[----:B------:R-:W-:Y:S05]  /*3fa0*/  BSYNC.RECONVERGENT B4 ;  /* 0x0000000000047941 */ /* 0x000fea0003800200 */
.L_x_2681:
        /* <DEDUP_REMOVED lines=14> */
.L_x_2680:
[----:B------:R-:W-:Y:S05]  /*4090*/  BSYNC.RECONVERGENT B3 ;  /* 0x0000000000037941 */ /* 0x000fea0003800200 */
.L_x_2679:
        /* <DEDUP_REMOVED lines=19> */
.L_x_2686:
[----:B------:R-:W-:Y:S05]  /*41d0*/  BSYNC.RECONVERGENT B4 ;  /* 0x0000000000047941 */ /* 0x000fea0003800200 */
.L_x_2685:
        /* <DEDUP_REMOVED lines=14> */
.L_x_2684:
[----:B------:R-:W-:Y:S05]  /*42c0*/  BSYNC.RECONVERGENT B3 ;  /* 0x0000000000037941 */ /* 0x000fea0003800200 */
.L_x_2683:
[----:B------:R-:W-:Y:S02]  /*42d0*/  ISETP.NE.AND P0, PT, R5, 0x1c, PT ;  /* 0x0000001c0500780c */ /* 0x000fe40003f05270 */
[----:B------:R-:W-:-:S11]  /*42e0*/  MOV R16, 0x1c ;  /* 0x0000001c00107802 */ /* 0x000fd60000000f00 */
[----:B------:R-:W-:Y:S05]  /*42f0*/  @!P0 BRA `(.L_x_2590) ;  /* 0x00000008002c8947 */ /* 0x000fea0003800000 */
[----:B------:R-:W1:Y:S02]  /*4300*/  LDC.64 R4, c[0x0][0x3c0] ;  /* 0x0000f000ff047b82 */ /* 0x000e640000000a00 */
[----:B-1----:R-:W2:Y:S01]  /*4310*/  LDG.E R5, desc[UR4][R4.64+0x70] ;  /* 0x0000700404057981 */ /* 0x002ea2000c1e1900 */
[----:B------:R-:W-:Y:S01]  /*4320*/  BSSY.RECONVERGENT B3, `(.L_x_2687) ;  /* 0x0000020000037945 */ /* 0x000fe20003800200 */
[----:B--2---:R-:W-:-:S04]  /*4330*/  FSETP.GEU.AND P0, PT, R5, R2, PT ;  /* 0x000000020500720b */ /* 0x004fc80003f0e000 */
[----:B------:R-:W-:-:S13]  /*4340*/  FSETP.LEU.OR P0, PT, R5, RZ, P0 ;  /* 0x000000ff0500720b */ /* 0x000fda000070b400 */
[----:B------:R-:W-:Y:S05]  /*4350*/  @P0 BRA `(.L_x_2688) ;  /* 0x0000000000700947 */ /* 0x000fea0003800000 */
[----:B0-----:R-:W0:Y:S01]  /*4360*/  MUFU.RCP R3, R2 ;  /* 0x0000000200037308 */ /* 0x001e220000001000 */
        /* <DEDUP_REMOVED lines=12> */
.L_x_2690:
[----:B------:R-:W-:Y:S05]  /*4430*/  BSYNC.RECONVERGENT B4 ;  /* 0x0000000000047941 */ /* 0x000fea0003800200 */
.L_x_2689:
        /* <DEDUP_REMOVED lines=14> */
.L_x_2688:
[----:B------:R-:W-:Y:S05]  /*4520*/  BSYNC.RECONVERGENT B3 ;  /* 0x0000000000037941 */ /* 0x000fea0003800200 */
.L_x_2687:
[----:B-1----:R-:W1:Y:S02]  /*4530*/  LDC.64 R4, c[0x0][0x3c0] ;  /* 0x0000f000ff047b82 */ /* 0x002e640000000a00 */
        /* <DEDUP_REMOVED lines=18> */
.L_x_2694:
[----:B------:R-:W-:Y:S05]  /*4660*/  BSYNC.RECONVERGENT B4 ;  /* 0x0000000000047941 */ /* 0x000fea0003800200 */
.L_x_2693:
        /* <DEDUP_REMOVED lines=14> */
.L_x_2692:
[----:B------:R-:W-:Y:S05]  /*4750*/  BSYNC.RECONVERGENT B3 ;  /* 0x0000000000037941 */ /* 0x000fea0003800200 */
.L_x_2691:
        /* <DEDUP_REMOVED lines=19> */
.L_x_2698:
[----:B------:R-:W-:Y:S05]  /*4890*/  BSYNC.RECONVERGENT B4 ;  /* 0x0000000000047941 */ /* 0x000fea0003800200 */
.L_x_2697:
        /* <DEDUP_REMOVED lines=14> */
.L_x_2696:
[----:B------:R-:W-:Y:S05]  /*4980*/  BSYNC.RECONVERGENT B3 ;  /* 0x0000000000037941 */ /* 0x000fea0003800200 */
.L_x_2695:
[----:B-1----:R-:W1:Y:S02]  /*4990*/  LDC.64 R4, c[0x0][0x3c0] ;  /* 0x0000f000ff047b82 */ /* 0x002e640000000a00 */
[----:B-1----:R-:W2:Y:S01]  /*49a0*/  LDG.E R5, desc[UR4][R4.64+0x7c] ;  /* 0x00007c0404057981 */ /* 0x002ea2000c1e1900 */
[----:B------:R-:W-:Y:S01]  /*49b0*/  HFMA2 R16, -RZ, RZ, 0, 1.9073486328125e-06 ;  /* 0x00000020ff107431 */ /* 0x000fe200000001ff */
        /* <DEDUP_REMOVED lines=16> */
.L_x_2700:
[----:B------:R-:W-:Y:S05]  /*4ac0*/  BSYNC.RECONVERGENT B3 ;  /* 0x0000000000037941 */ /* 0x000fea0003800200 */
.L_x_2699:
        /* <DEDUP_REMOVED lines=14> */
.L_x_2590:
[----:B------:R-:W-:Y:S05]  /*4bb0*/  BSYNC.RECONVERGENT B2 ;  /* 0x0000000000027941 */ /* 0x000fea0003800200 */
.L_x_2573:
[----:B------:R-:W-:-:S13]  /*4bc0*/  ISETP.NE.AND P0, PT, R18, RZ, PT ;  /* 0x000000ff1200720c */ /* 0x000fda0003f05270 */
[----:B------:R-:W-:Y:S05]  /*4bd0*/  @!P0 BRA `(.L_x_2572) ;  /* 0x0000000000a48947 */ /* 0x000fea0003800000 */
[----:B------:R-:W2:Y:S01]  /*4be0*/  LDC.64 R24, c[0x0][0x3c0] ;  /* 0x0000f000ff187b82 */ /* 0x000ea20000000a00 */
[----:B------:R-:W-:-:S07]  /*4bf0*/  HFMA2 R5, -RZ, RZ, 0, 0 ;  /* 0x00000000ff057431 */ /* 0x000fce00000001ff */
[----:B------:R-:W3:Y:S02]  /*4c00*/  LDC.64 R22, c[0x0][0x3b8] ;  /* 0x0000ee00ff167b82 */ /* 0x000ee40000000a00 */
.L_x_2705:
[----:B0-2---:R-:W-:-:S06]  /*4c10*/  IMAD.WIDE.U32 R14, R16, 0x4, R24 ;  /* 0x00000004100e7825 */ /* 0x005fcc00078e0018 */
[----:B------:R-:W2:Y:S01]  /*4c20*/  LDG.E R15, desc[UR4][R14.64] ;  /* 0x000000040e0f7981 */ /* 0x000ea2000c1e1900 */
[----:B------:R-:W-:Y:S01]  /*4c30*/  VIADD R5, R5, 0x1 ;  /* 0x0000000105057836 */ /* 0x000fe20000000000 */
[----:B------:R-:W-:Y:S04]  /*4c40*/  BSSY.RECONVERGENT B2, `(.L_x_2701) ;  /* 0x0000020000027945 */ /* 0x000fe80003800200 */
[----:B------:R-:W-:Y:S02]  /*4c50*/  ISETP.NE.AND P2, PT, R5, R18, PT ;  /* 0x000000120500720c */ /* 0x000fe40003f45270 */
[----:B--2---:R-:W-:-:S04]  /*4c60*/  FSETP.GEU.AND P0, PT, R15, R2, PT ;  /* 0x000000020f00720b */ /* 0x004fc80003f0e000 */
[----:B------:R-:W-:-:S13]  /*4c70*/  FSETP.LEU.OR P0, PT, R15, RZ, P0 ;  /* 0x000000ff0f00720b */ /* 0x000fda000070b400 */
[----:B------:R-:W-:Y:S05]  /*4c80*/  @P0 BRA `(.L_x_2702) ;  /* 0x00000000006c0947 */ /* 0x000fea0003800000 */
[----:B-1----:R-:W0:Y:S01]  /*4c90*/  MUFU.RCP R3, R2 ;  /* 0x0000000200037308 */ /* 0x002e220000001000 */
        /* <DEDUP_REMOVED lines=11> */
[----:B---3--:R-:W-:Y:S05]  /*4d50*/  CALL.REL.NOINC `($__internal_16_$__cuda_sm3x_div_rn_noftz_f32_slowpath) ;  /* 0x0000007c00c87944 */ /* 0x008fea0003c00000 */
.L_x_2704:
[----:B------:R-:W-:Y:S05]  /*4d60*/  BSYNC.RECONVERGENT B3 ;  /* 0x0000000000037941 */ /* 0x000fea0003800200 */
.L_x_2703:
[----:B---3--:R-:W-:-:S06]  /*4d70*/  IMAD.WIDE.U32 R14, R16, 0x4, R22 ;  /* 0x00000004100e7825 */ /* 0x008fcc00078e0016 */
        /* <DEDUP_REMOVED lines=12> */
.L_x_2702:
[----:B------:R-:W-:Y:S05]  /*4e40*/  BSYNC.RECONVERGENT B2 ;  /* 0x0000000000027941 */ /* 0x000fea0003800200 */
.L_x_2701:
[----:B------:R-:W-:Y:S01]  /*4e50*/  IADD3 R16, PT, PT, R16, 0x1, RZ ;  /* 0x0000000110107810 */ /* 0x000fe20007ffe0ff */
[----:B------:R-:W-:Y:S06]  /*4e60*/  @P2 BRA `(.L_x_2705) ;  /* 0xfffffffc00682947 */ /* 0x000fec000383ffff */
.L_x_2572:
[----:B------:R-:W2:Y:S01]  /*4e70*/  LDC R5, c[0x0][0x3ac] ;  /* 0x0000eb00ff057b82 */ /* 0x000ea20000000800 */
[----:B------:R-:W-:Y:S01]  /*4e80*/  FSETP.GEU.AND P0, PT, R2, 0.10000000149011611938, PT ;  /* 0x3dcccccd0200780b */ /* 0x000fe20003f0e000 */
[----:B------:R-:W-:Y:S01]  /*4e90*/  BSSY.RECONVERGENT B2, `(.L_x_2706) ;  /* 0x0000017000027945 */ /* 0x000fe20003800200 */
[----:B--2---:R-:W-:-:S11]  /*4ea0*/  VIMNMX R5, PT, PT, R5, 0x200, PT ;  /* 0x0000020005057848 */ /* 0x004fd60003fe0100 */
[-C--:B01----:R-:W-:Y:S02]  /*4eb0*/  @!P0 I2FP.F32.S32 R3, R5.reuse ;  /* 0x0000000500038245 */ /* 0x083fe40000201400 */
[----:B---3--:R-:W-:-:S03]  /*4ec0*/  MOV R23, R5 ;  /* 0x0000000500177202 */ /* 0x008fc60000000f00 */
[----:B------:R-:W-:-:S04]  /*4ed0*/  @!P0 FMUL R3, R2, R3 ;  /* 0x0000000302038220 */ /* 0x000fc80000400000 */
[----:B------:R-:W-:-:S04]  /*4ee0*/  @!P0 FMUL R3, R3, 10 ;  /* 0x4120000003038820 */ /* 0x000fc80000400000 */
[----:B------:R-:W0:Y:S02]  /*4ef0*/  @!P0 F2I.TRUNC.NTZ R4, R3 ;  /* 0x0000000300048305 */ /* 0x000e24000020f100 */
[----:B0-----:R-:W-:-:S04]  /*4f00*/  @!P0 VIMNMX R4, PT, PT, R5, R4, PT ;  /* 0x0000000405048248 */ /* 0x001fc80003fe0100 */
        /* <DEDUP_REMOVED lines=14> */
[----:B------:R-:W-:-:S07]  /*4ff0*/  MOV R4, R3 ;  /* 0x0000000300047202 */ /* 0x000fce0000000f00 */
.L_x_2707:
[----:B------:R-:W-:Y:S05]  /*5000*/  BSYNC.RECONVERGENT B2 ;  /* 0x0000000000027941 */ /* 0x000fea0003800200 */
.L_x_2706:
[C---:B------:R-:W-:Y:S01]  /*5010*/  FSETP.GT.AND P0, PT, R4.reuse, 0.0099999997764825820923, PT ;  /* 0x3c23d70a0400780b */ /* 0x040fe20003f04000 */
[----:B------:R-:W-:Y:S03]  /*5020*/  BSSY.RECONVERGENT B2, `(.L_x_2708) ;  /* 0x000025e000027945 */ /* 0x000fe60003800200 */
[----:B------:R-:W-:-:S13]  /*5030*/  FSETP.GTU.AND P0, PT, R4, RZ, !P0 ;  /* 0x000000ff0400720b */ /* 0x000fda000470c000 */
[----:B------:R-:W-:-:S04]  /*5040*/  @!P0 ISETP.NE.AND P1, PT, R8, RZ, PT ;  /* 0x000000ff0800820c */ /* 0x000fc80003f25270 */
[----:B------:R-:W-:Y:S01]  /*5050*/  @!P0 FSEL R16, R20, R21, !P1 ;  /* 0x0000001514108208 */ /* 0x000fe20004800000 */
[----:B------:R-:W-:Y:S08]  /*5060*/  @!P0 BRA `(.L_x_2709) ;  /* 0x0000002400648947 */ /* 0x000ff00003800000 */
[----:B------:R-:W-:-:S13]  /*5070*/  FSETP.GEU.AND P0, PT, R4, 9.9999999747524270788e-07, PT ;  /* 0x358637bd0400780b */ /* 0x000fda0003f0e000 */
[----:B------:R-:W-:-:S04]  /*5080*/  @!P0 ISETP.NE.AND P1, PT, R8, RZ, PT ;  /* 0x000000ff0800820c */ /* 0x000fc80003f25270 */
[----:B------:R-:W-:Y:S01]  /*5090*/  @!P0 FSEL R16, R20, R21, !P1 ;  /* 0x0000001514108208 */ /* 0x000fe20004800000 */
[----:B------:R-:W-:Y:S08]  /*50a0*/  @!P0 BRA `(.L_x_2709) ;  /* 0x0000002400548947 */ /* 0x000ff00003800000 */
[----:B------:R-:W-:Y:S01]  /*50b0*/  IADD3 R3, PT, PT, R4, -0xd000000, RZ ;  /* 0xf300000004037810 */ /* 0x000fe20007ffe0ff */
[----:B------:R0:W1:Y:S01]  /*50c0*/  MUFU.RSQ R13, R4 ;  /* 0x00000004000d7308 */ /* 0x0000620000001400 */
[----:B------:R-:W-:Y:S02]  /*50d0*/  BSSY.RECONVERGENT B0, `(.L_x_2710) ;  /* 0x000000b000007945 */ /* 0x000fe40003800200 */
[----:B------:R-:W-:-:S13]  /*50e0*/  ISETP.GT.U32.AND P0, PT, R3, 0x727fffff, PT ;  /* 0x727fffff0300780c */ /* 0x000fda0003f04070 */
[----:B0-----:R-:W-:Y:S05]  /*50f0*/  @!P0 BRA `(.L_x_2711) ;  /* 0x0000000000108947 */ /* 0x001fea0003800000 */
[----:B------:R-:W-:Y:S01]  /*5100*/  IMAD.MOV.U32 R3, RZ, RZ, R4 ;  /* 0x000000ffff037224 */ /* 0x000fe200078e0004 */
[----:B------:R-:W-:-:S07]  /*5110*/  MOV R28, 0x5130 ;  /* 0x00005130001c7802 */ /* 0x000fce0000000f00 */
[----:B-1----:R-:W-:Y:S05]  /*5120*/  CALL.REL.NOINC `($__internal_15_$__cuda_sm20_sqrt_rn_f32_slowpath) ;  /* 0x0000007800787944 */ /* 0x002fea0003c00000 */
[----:B------:R-:W-:Y:S05]  /*5130*/  BRA `(.L_x_2712) ;  /* 0x0000000000107947 */ /* 0x000fea0003800000 */
.L_x_2711:
[C---:B-1----:R-:W-:Y:S01]  /*5140*/  FMUL.FTZ R3, R13.reuse, R4 ;  /* 0x000000040d037220 */ /* 0x042fe20000410000 */
[----:B------:R-:W-:-:S03]  /*5150*/  FMUL.FTZ R13, R13, 0.5 ;  /* 0x3f0000000d0d7820 */ /* 0x000fc60000410000 */
[----:B------:R-:W-:-:S04]  /*5160*/  FFMA R14, -R3, R3, R4 ;  /* 0x00000003030e7223 */ /* 0x000fc80000000104 */
[----:B------:R-:W-:-:S07]  /*5170*/  FFMA R3, R14, R13, R3 ;  /* 0x0000000d0e037223 */ /* 0x000fce0000000003 */
.L_x_2712:
[----:B------:R-:W-:Y:S05]  /*5180*/  BSYNC.RECONVERGENT B0 ;  /* 0x0000000000007941 */ /* 0x000fea0003800200 */
.L_x_2710:
[----:B------:R-:W0:Y:S01]  /*5190*/  LDCU UR6, c[0x0][0x3e0] ;  /* 0x00007c00ff0677ac */ /* 0x000e220008000800 */
[----:B------:R-:W-:Y:S01]  /*51a0*/  HFMA2 R16, -RZ, RZ, 1.75, 0 ;  /* 0x3f000000ff107431 */ /* 0x000fe200000001ff */
[----:B------:R-:W-:Y:S01]  /*51b0*/  MOV R14, 0x437c0000 ;  /* 0x437c0000000e7802 */ /* 0x000fe20000000f00 */
[----:B------:R-:W-:Y:S01]  /*51c0*/  BSSY.RECONVERGENT B0, `(.L_x_2713) ;  /* 0x000001a000007945 */ /* 0x000fe20003800200 */
[----:B0-----:R-:W-:-:S04]  /*51d0*/  FMUL R3, R3, UR6 ;  /* 0x0000000603037c20 */ /* 0x001fc80008400000 */
        /* <DEDUP_REMOVED lines=15> */
[----:B------:R-:W-:Y:S02]  /*52d0*/  MOV R22, R18 ;  /* 0x0000001200167202 */ /* 0x000fe40000000f00 */
[----:B------:R-:W-:-:S07]  /*52e0*/  MOV R14, 0x5300 ;  /* 0x00005300000e7802 */ /* 0x000fce0000000f00 */
[----:B------:R-:W-:Y:S05]  /*52f0*/  CALL.REL.NOINC `($__internal_14_$__cuda_sm20_rcp_rn_f32_slowpath) ;  /* 0x0000007400347944 */ /* 0x000fea0003c00000 */
[----:B------:R-:W-:Y:S01]  /*5300*/  MOV R19, R13 ;  /* 0x0000000d00137202 */ /* 0x000fe20000000f00 */
[----:B------:R-:W-:Y:S06]  /*5310*/  BRA `(.L_x_2715) ;  /* 0x0000000000107947 */ /* 0x000fec0003800000 */
.L_x_2714:
[----:B------:R-:W0:Y:S02]  /*5320*/  MUFU.RCP R19, R18 ;  /* 0x0000001200137308 */ /* 0x000e240000001000 */
[----:B0-----:R-:W-:-:S04]  /*5330*/  FFMA R3, R18, R19, -1 ;  /* 0xbf80000012037423 */ /* 0x001fc80000000013 */
[----:B------:R-:W-:-:S04]  /*5340*/  FADD.FTZ R14, -R3, -RZ ;  /* 0x800000ff030e7221 */ /* 0x000fc80000010100 */
[----:B------:R-:W-:-:S07]  /*5350*/  FFMA R19, R19, R14, R19 ;  /* 0x0000000e13137223 */ /* 0x000fce0000000013 */
.L_x_2715:
[----:B------:R-:W-:Y:S05]  /*5360*/  BSYNC.RECONVERGENT B0 ;  /* 0x0000000000007941 */ /* 0x000fea0003800200 */
.L_x_2713:
[----:B------:R-:W0:Y:S01]  /*5370*/  LDCU UR6, c[0x0][0x3a8] ;  /* 0x00007500ff0677ac */ /* 0x000e220008000800 */
[----:B------:R-:W-:Y:S02]  /*5380*/  HFMA2 R14, -RZ, RZ, 1.75, 0 ;  /* 0x3f000000ff0e7431 */ /* 0x000fe400000001ff */
[----:B------:R-:W-:Y:S02]  /*5390*/  IMAD.MOV.U32 R16, RZ, RZ, 0x437c0000 ;  /* 0x437c0000ff107424 */ /* 0x000fe400078e00ff */
[----:B------:R-:W-:Y:S01]  /*53a0*/  FADD R24, R18, -R19 ;  /* 0x8000001312187221 */ /* 0x000fe20000000000 */
[----:B------:R-:W-:Y:S03]  /*53b0*/  BSSY.RECONVERGENT B3, `(.L_x_2716) ;  /* 0x0000017000037945 */ /* 0x000fe60003800200 */
[----:B------:R-:W1:Y:S01]  /*53c0*/  MUFU.RCP R15, R24 ;  /* 0x00000018000f7308 */ /* 0x000e620000001000 */
[----:B0-----:R-:W-:-:S04]  /*53d0*/  FMUL R3, R4, UR6 ;  /* 0x0000000604037c20 */ /* 0x001fc80008400000 */
[----:B------:R-:W-:Y:S01]  /*53e0*/  FFMA.SAT R13, R3, 0.0057249800302088260651, R14 ;  /* 0x3bbb989d030d7823 */ /* 0x000fe2000000200e */
[----:B-1----:R-:W-:-:S03]  /*53f0*/  FFMA R22, -R24, R15, 1 ;  /* 0x3f80000018167423 */ /* 0x002fc6000000010f */
[----:B------:R-:W-:-:S04]  /*5400*/  FFMA.RM R13, R13, R16, 12582913 ;  /* 0x4b4000010d0d7423 */ /* 0x000fc80000004010 */
[C---:B------:R-:W-:Y:S01]  /*5410*/  FADD R14, R13.reuse, -12583039 ;  /* 0xcb40007f0d0e7421 */ /* 0x040fe20000000000 */
[----:B------:R-:W-:-:S03]  /*5420*/  SHF.L.U32 R16, R13, 0x17, RZ ;  /* 0x000000170d107819 */ /* 0x000fc600000006ff */
[----:B------:R-:W-:-:S04]  /*5430*/  FFMA R14, R3, 1.4426950216293334961, -R14 ;  /* 0x3fb8aa3b030e7823 */ /* 0x000fc8000000080e */
[----:B------:R-:W-:-:S04]  /*5440*/  FFMA R14, R3, 1.925963033500011079e-08, R14 ;  /* 0x32a57060030e7823 */ /* 0x000fc8000000000e */
[----:B------:R-:W0:Y:S02]  /*5450*/  MUFU.EX2 R3, R14 ;  /* 0x0000000e00037308 */ /* 0x000e240000000800 */
[----:B0-----:R-:W-:Y:S01]  /*5460*/  FFMA R3, R16, R3, -R19 ;  /* 0x0000000310037223 */ /* 0x001fe20000000813 */
[----:B------:R-:W-:Y:S01]  /*5470*/  FFMA R16, R15, R22, R15 ;  /* 0x000000160f107223 */ /* 0x000fe2000000000f */
[----:B------:R-:W-:-:S04]  /*5480*/  FMUL R22, R4, -UR6 ;  /* 0x8000000604167c20 */ /* 0x000fc80008400000 */
[----:B------:R-:W0:Y:S01]  /*5490*/  FCHK P0, R3, R24 ;  /* 0x0000001803007302 */ /* 0x000e220000000000 */
[----:B------:R-:W-:-:S04]  /*54a0*/  FFMA R13, R3, R16, RZ ;  /* 0x00000010030d7223 */ /* 0x000fc800000000ff */
[----:B------:R-:W-:-:S04]  /*54b0*/  FFMA R15, -R24, R13, R3 ;  /* 0x0000000d180f7223 */ /* 0x000fc80000000103 */
[----:B------:R-:W-:Y:S01]  /*54c0*/  FFMA R13, R16, R15, R13 ;  /* 0x0000000f100d7223 */ /* 0x000fe2000000000d */
[----:B0-----:R-:W-:Y:S06]  /*54d0*/  @!P0 BRA `(.L_x_2717) ;  /* 0x0000000000108947 */ /* 0x001fec0003800000 */
[----:B------:R-:W-:Y:S02]  /*54e0*/  MOV R4, R24 ;  /* 0x0000001800047202 */ /* 0x000fe40000000f00 */
[----:B------:R-:W-:-:S07]  /*54f0*/  MOV R14, 0x5510 ;  /* 0x00005510000e7802 */ /* 0x000fce0000000f00 */
[----:B------:R-:W-:Y:S05]  /*5500*/  CALL.REL.NOINC `($__internal_16_$__cuda_sm3x_div_rn_noftz_f32_slowpath) ;  /* 0x0000007400dc7944 */ /* 0x000fea0003c00000 */
[----:B------:R-:W-:-:S07]  /*5510*/  MOV R13, R3 ;  /* 0x00000003000d7202 */ /* 0x000fce0000000f00 */
.L_x_2717:
[----:B------:R-:W-:Y:S05]  /*5520*/  BSYNC.RECONVERGENT B3 ;  /* 0x0000000000037941 */ /* 0x000fea0003800200 */
.L_x_2716:
[----:B------:R-:W-:-:S04]  /*5530*/  FSETP.GE.AND P0, PT, R13, 1, PT ;  /* 0x3f8000000d00780b */ /* 0x000fc80003f06000 */
[----:B------:R-:W-:-:S04]  /*5540*/  FSETP.GTU.AND P0, PT, R13, RZ, !P0 ;  /* 0x000000ff0d00720b */ /* 0x000fc8000470c000 */
[----:B------:R-:W-:-:S13]  /*5550*/  FSETP.NE.AND P0, PT, |R13|, +INF , P0 ;  /* 0x7f8000000d00780b */ /* 0x000fda0000705200 */
[----:B------:R-:W-:-:S04]  /*5560*/  @!P0 ISETP.NE.AND P1, PT, R8, RZ, PT ;  /* 0x000000ff0800820c */ /* 0x000fc80003f25270 */
[----:B------:R-:W-:Y:S01]  /*5570*/  @!P0 FSEL R16, R20, R21, !P1 ;  /* 0x0000001514108208 */ /* 0x000fe20004800000 */
[----:B------:R-:W-:Y:S08]  /*5580*/  @!P0 BRA `(.L_x_2709) ;  /* 0x00000020001c8947 */ /* 0x000ff00003800000 */
[C---:B------:R-:W-:Y:S01]  /*5590*/  FMUL R4, |R19|.reuse, 16777216 ;  /* 0x4b80000013047820 */ /* 0x040fe20000400200 */
[----:B------:R-:W-:Y:S01]  /*55a0*/  FSETP.GEU.AND P0, PT, |R19|, 1.175494350822287508e-38, PT ;  /* 0x008000001300780b */ /* 0x000fe20003f0e200 */
[----:B------:R-:W-:Y:S03]  /*55b0*/  BSSY.RECONVERGENT B0, `(.L_x_2718) ;  /* 0x000004e000007945 */ /* 0x000fe60003800200 */
        /* <DEDUP_REMOVED lines=31> */
[----:B------:R-:W-:Y:S01]  /*57b0*/  FADD.SAT R3, RZ, R13 ;  /* 0x0000000dff037221 */ /* 0x000fe20000002000 */
[----:B------:R-:W-:Y:S02]  /*57c0*/  MOV R13, 0x3f800000 ;  /* 0x3f800000000d7802 */ /* 0x000fe40000000f00 */
        /* <DEDUP_REMOVED lines=29> */
[----:B------:R-:W-:Y:S01]  /*59a0*/  VIADD R25, R13, 0x7f000000 ;  /* 0x7f0000000d197836 */ /* 0x000fe20000000000 */
[----:B------:R-:W-:Y:S02]  /*59b0*/  FSEL R13, RZ, +INF , !P2 ;  /* 0x7f800000ff0d7808 */ /* 0x000fe40005000000 */
        /* <DEDUP_REMOVED lines=13> */
.L_x_2719:
[----:B------:R-:W-:Y:S05]  /*5a90*/  BSYNC.RECONVERGENT B0 ;  /* 0x0000000000007941 */ /* 0x000fea0003800200 */
.L_x_2718:
        /* <DEDUP_REMOVED lines=8> */
[----:B------:R-:W-:Y:S02]  /*5b20*/  LOP3.LUT R24, R16, 0xff800000, RZ, 0xc0, !PT ;  /* 0xff80000010187812 */ /* 0x000fe400078ec0ff */
[----:B------:R-:W-:Y:S02]  /*5b30*/  FSEL R16, RZ, -24, P0 ;  /* 0xc1c00000ff107808 */ /* 0x000fe40000000000 */
[----:B------:R-:W-:Y:S02]  /*5b40*/  IADD3 R17, PT, PT, R17, -R24, RZ ;  /* 0x8000001811117210 */ /* 0x000fe40007ffe0ff */
[----:B------:R-:W-:-:S03]  /*5b50*/  FSETP.NEU.AND P0, PT, |R19|, +INF , PT ;  /* 0x7f8000001300780b */ /* 0x000fc60003f0d200 */
[C---:B------:R-:W-:Y:S01]  /*5b60*/  FADD R26, R17.reuse, 1 ;  /* 0x3f800000111a7421 */ /* 0x040fe20000000000 */
[----:B------:R-:W-:Y:S01]  /*5b70*/  FADD R25, R17, -1 ;  /* 0xbf80000011197421 */ /* 0x000fe20000000000 */
[----:B------:R-:W-:Y:S02]  /*5b80*/  I2FP.F32.S32 R17, R24 ;  /* 0x0000001800117245 */ /* 0x000fe40000201400 */
[----:B------:R-:W-:Y:S01]  /*5b90*/  FSETP.EQ.OR P0, PT, R19, RZ, !P0 ;  /* 0x000000ff1300720b */ /* 0x000fe20004702400 */
        /* <DEDUP_REMOVED lines=9> */
[----:B------:R-:W-:Y:S01]  /*5c30*/  FADD R16, R16, -R29 ;  /* 0x8000001d10107221 */ /* 0x000fe20000000000 */
[----:B------:R-:W-:Y:S01]  /*5c40*/  FADD R17, R18, R18 ;  /* 0x0000001212117221 */ /* 0x000fe20000000000 */
[----:B------:R-:W-:Y:S01]  /*5c50*/  FFMA R25, R25, -R27, R28 ;  /* 0x8000001b19197223 */ /* 0x000fe2000000001c */
[----:B------:R-:W-:Y:S01]  /*5c60*/  FFMA R15, R24, R15, 0.018033718690276145935 ;  /* 0x3c93bb73180f7423 */ /* 0x000fe2000000000f */
[----:B------:R-:W-:-:S02]  /*5c70*/  FFMA R16, R27, 1.4426950216293334961, R16 ;  /* 0x3fb8aa3b1b107823 */ /* 0x000fc40000000010 */
[----:B------:R-:W-:Y:S01]  /*5c80*/  FMUL R25, R26, R25 ;  /* 0x000000191a197220 */ /* 0x000fe20000400000 */
[C---:B------:R-:W-:Y:S01]  /*5c90*/  FFMA R15, R24.reuse, R15, 0.12022458761930465698 ;  /* 0x3df6384f180f7423 */ /* 0x040fe2000000000f */
[----:B------:R-:W-:Y:S02]  /*5ca0*/  MOV R26, RZ ;  /* 0x000000ff001a7202 */ /* 0x000fe40000000f00 */
[----:B------:R-:W-:Y:S01]  /*5cb0*/  FFMA R16, R25, 1.4426950216293334961, R16 ;  /* 0x3fb8aa3b19107823 */ /* 0x000fe20000000010 */
[----:B------:R-:W-:-:S03]  /*5cc0*/  FMUL R24, R24, R15 ;  /* 0x0000000f18187220 */ /* 0x000fc60000400000 */
[----:B------:R-:W-:Y:S01]  /*5cd0*/  FFMA R16, R27, 1.9251366722983220825e-08, R16 ;  /* 0x32a55e341b107823 */ /* 0x000fe20000000010 */
[----:B------:R-:W-:-:S04]  /*5ce0*/  FMUL R15, R24, 3 ;  /* 0x40400000180f7820 */ /* 0x000fc80000400000 */
[----:B------:R-:W-:-:S04]  /*5cf0*/  FFMA R15, R25, R15, R16 ;  /* 0x0000000f190f7223 */ /* 0x000fc80000000010 */
[----:B------:R-:W-:Y:S01]  /*5d00*/  FFMA R16, R27, R24, R15 ;  /* 0x000000181b107223 */ /* 0x000fe2000000000f */
[----:B------:R-:W-:-:S03]  /*5d10*/  FADD R24, R19, R19 ;  /* 0x0000001313187221 */ /* 0x000fc60000000000 */
[----:B------:R-:W-:-:S04]  /*5d20*/  FADD R15, R29, R16 ;  /* 0x000000101d0f7221 */ /* 0x000fc80000000000 */
[----:B------:R-:W-:-:S04]  /*5d30*/  FADD R29, -R29, R15 ;  /* 0x0000000f1d1d7221 */ /* 0x000fc80000000100 */
[----:B------:R-:W-:-:S07]  /*5d40*/  FADD R16, R16, -R29 ;  /* 0x8000001d10107221 */ /* 0x000fce0000000000 */
.L_x_2729:
[----:B------:R-:W-:Y:S01]  /*5d50*/  ISETP.GE.AND P1, PT, R0, 0x1, PT ;  /* 0x000000010000780c */ /* 0x000fe20003f26270 */
[----:B------:R-:W-:Y:S01]  /*5d60*/  BSSY.RECONVERGENT B1, `(.L_x_2722) ;  /* 0x000006b000017945 */ /* 0x000fe20003800200 */
[----:B0-----:R-:W-:-:S11]  /*5d70*/  MOV R28, R13 ;  /* 0x0000000d001c7202 */ /* 0x001fd60000000f00 */
[----:B------:R-:W-:Y:S05]  /*5d80*/  @!P1 BRA `(.L_x_2723) ;  /* 0x0000000400a09947 */ /* 0x000fea0003800000 */
[----:B------:R-:W-:Y:S01]  /*5d90*/  IMAD.MOV.U32 R25, RZ, RZ, RZ ;  /* 0x000000ffff197224 */ /* 0x000fe200078e00ff */
[----:B------:R-:W-:-:S07]  /*5da0*/  MOV R28, R13 ;  /* 0x0000000d001c7202 */ /* 0x000fce0000000f00 */
.L_x_2728:
[----:B------:R-:W-:-:S05]  /*5db0*/  LEA R32, R25, R1, 0x2 ;  /* 0x0000000119207211 */ /* 0x000fca00078e10ff */
[----:B------:R-:W2:Y:S04]  /*5dc0*/  LDL R29, [R32+0x890] ;  /* 0x00089000201d7983 */ /* 0x000ea80000100800 */
[----:B------:R0:W5:Y:S01]  /*5dd0*/  LDL R27, [R32+0x810] ;  /* 0x00081000201b7983 */ /* 0x0001620000100800 */
        /* <DEDUP_REMOVED lines=48> */
.L_x_2725:
[----:B------:R-:W-:Y:S05]  /*60e0*/  BSYNC.RECONVERGENT B3 ;  /* 0x0000000000037941 */ /* 0x000fea0003800200 */
.L_x_2724:
        /* <DEDUP_REMOVED lines=38> */
[----:B------:R-:W-:Y:S02]  /*6350*/  ISETP.GE.AND P3, PT, R29, RZ, PT ;  /* 0x000000ff1d00720c */ /* 0x000fe40003f66270 */
[----:B------:R-:W-:-:S03]  /*6360*/  LOP3.LUT R29, R24, 0x7f800000, RZ, 0x3c, !PT ;  /* 0x7f800000181d7812 */ /* 0x000fc600078e3cff */
[----:B------:R-:W0:Y:S02]  /*6370*/  FRND.TRUNC R32, R32 ;  /* 0x0000002000207307 */ /* 0x000e24000020d000 */
[----:B0-----:R-:W-:-:S04]  /*6380*/  FADD R30, R32, R32 ;  /* 0x00000020201e7221 */ /* 0x001fc80000000000 */
[----:B------:R-:W-:-:S05]  /*6390*/  FADD R30, R31, -R30 ;  /* 0x8000001e1f1e7221 */ /* 0x000fca0000000000 */
[----:B------:R-:W-:Y:S02]  /*63a0*/  FSETP.NEU.AND P1, PT, |R30|, 1, PT ;  /* 0x3f8000001e00780b */ /* 0x000fe40003f2d200 */
[----:B------:R-:W-:-:S11]  /*63b0*/  SEL R30, R29, R24, !P3 ;  /* 0x000000181d1e7207 */ /* 0x000fd60005800000 */
[----:B------:R-:W-:-:S07]  /*63c0*/  @P1 LOP3.LUT R30, R30, 0x7fffffff, RZ, 0xc0, !PT ;  /* 0x7fffffff1e1e1812 */ /* 0x000fce00078ec0ff */
.L_x_2727:
[----:B------:R-:W-:Y:S05]  /*63d0*/  BSYNC.RECONVERGENT B3 ;  /* 0x0000000000037941 */ /* 0x000fea0003800200 */
.L_x_2726:
[----:B------:R-:W-:-:S05]  /*63e0*/  FFMA R27, -R27, R30, R28 ;  /* 0x0000001e1b1b7223 */ /* 0x000fca000000011c */
[----:B------:R-:W-:Y:S01]  /*63f0*/  FMNMX.NAN R28, R27, 9.9999999392252902908e-09, !PT ;  /* 0x322bcc771b1c7809 */ /* 0x000fe20007820000 */
[----:B------:R-:W-:Y:S06]  /*6400*/  @P2 BRA `(.L_x_2728) ;  /* 0xfffffff800682947 */ /* 0x000fec000383ffff */
.L_x_2723:
[----:B------:R-:W-:Y:S05]  /*6410*/  BSYNC.RECONVERGENT B1 ;  /* 0x0000000000017941 */ /* 0x000fea0003800200 */
.L_x_2722:
[----:B------:R-:W-:Y:S01]  /*6420*/  ISETP.NE.AND P1, PT, R8, RZ, PT ;  /* 0x000000ff0800720c */ /* 0x000fe20003f25270 */
[----:B------:R-:W-:Y:S01]  /*6430*/  FADD R25, -R9, R28 ;  /* 0x0000001c09197221 */ /* 0x000fe20000000100 */
[----:B------:R-:W-:-:S04]  /*6440*/  FMUL R30, R18, R18 ;  /* 0x00000012121e7220 */ /* 0x000fc80000400000 */
[----:B------:R-:W-:-:S07]  /*6450*/  FMUL R13, R30, R13 ;  /* 0x0000000d1e0d7220 */ /* 0x000fce0000400000 */
[----:B------:R-:W-:Y:S01]  /*6460*/  @!P1 FADD R25, R9, -R28 ;  /* 0x8000001c09199221 */ /* 0x000fe20000000000 */
[C---:B------:R-:W-:Y:S02]  /*6470*/  LEA R28, R26.reuse, R1, 0x2 ;  /* 0x000000011a1c7211 */ /* 0x040fe400078e10ff */
[----:B------:R-:W-:Y:S01]  /*6480*/  ISETP.NE.AND P1, PT, R23, R26, PT ;  /* 0x0000001a1700720c */ /* 0x000fe20003f25270 */
[----:B------:R-:W-:Y:S01]  /*6490*/  VIADD R26, R26, 0x1 ;  /* 0x000000011a1a7836 */ /* 0x000fe20000000000 */
[----:B------:R-:W-:-:S05]  /*64a0*/  FMNMX R25, RZ, R25, !PT ;  /* 0x00000019ff197209 */ /* 0x000fca0007800000 */
[----:B------:R0:W-:Y:S06]  /*64b0*/  STL [R28], R25 ;  /* 0x000000191c007387 */ /* 0x0001ec0000100800 */
[----:B------:R-:W-:Y:S05]  /*64c0*/  @P1 BRA `(.L_x_2729) ;  /* 0xfffffff800201947 */ /* 0x000fea000383ffff */
.L_x_2721:
[----:B------:R-:W-:Y:S05]  /*64d0*/  BSYNC.RECONVERGENT B0 ;  /* 0x0000000000007941 */ /* 0x000fea0003800200 */
.L_x_2720:
        /* <DEDUP_REMOVED lines=8> */
[----:B------:R-:W-:Y:S02]  /*6560*/  IADD3 R15, PT, PT, R13, -0x3f3504f3, RZ ;  /* 0xc0cafb0d0d0f7810 */ /* 0x000fe40007ffe0ff */
[----:B------:R-:W-:Y:S02]  /*6570*/  FSETP.NEU.AND P0, PT, |R19|, +INF , PT ;  /* 0x7f8000001300780b */ /* 0x000fe40003f0d200 */
[----:B------:R-:W-:Y:S01]  /*6580*/  LOP3.LUT R24, R15, 0xff800000, RZ, 0xc0, !PT ;  /* 0xff8000000f187812 */ /* 0x000fe200078ec0ff */
[----:B------:R-:W-:Y:S01]  /*6590*/  HFMA2 R15, -RZ, RZ, 0.96630859375, -0.0022525787353515625 ;  /* 0x3bbb989dff0f7431 */ /* 0x000fe200000001ff */
[----:B------:R-:W-:-:S02]  /*65a0*/  FSETP.EQ.OR P0, PT, R19, RZ, !P0 ;  /* 0x000000ff1300720b */ /* 0x000fc40004702400 */
        /* <DEDUP_REMOVED lines=23> */
[----:B------:R-:W-:Y:S01]  /*6720*/  FFMA R17, R22, 1.4426950216293334961, -R17 ;  /* 0x3fb8aa3b16117823 */ /* 0x000fe20000000811 */
[----:B------:R-:W-:Y:S01]  /*6730*/  SHF.L.U32 R15, R15, 0x17, RZ ;  /* 0x000000170f0f7819 */ /* 0x000fe200000006ff */
[----:B------:R-:W-:Y:S01]  /*6740*/  FFMA R24, R28, 1.4426950216293334961, R25 ;  /* 0x3fb8aa3b1c187823 */ /* 0x000fe20000000019 */
[----:B------:R-:W-:Y:S01]  /*6750*/  FMUL R30, R27, R30 ;  /* 0x0000001e1b1e7220 */ /* 0x000fe20000400000 */
[----:B------:R-:W-:-:S02]  /*6760*/  FFMA R22, R22, 1.925963033500011079e-08, R17 ;  /* 0x32a5706016167823 */ /* 0x000fc40000000011 */
[----:B------:R-:W-:Y:S01]  /*6770*/  FFMA R17, R13, 1.9251366722983220825e-08, R24 ;  /* 0x32a55e340d117823 */ /* 0x000fe20000000018 */
[----:B------:R-:W-:-:S03]  /*6780*/  FMUL R24, R30, 3 ;  /* 0x404000001e187820 */ /* 0x000fc60000400000 */
[----:B------:R-:W0:Y:S01]  /*6790*/  MUFU.EX2 R22, R22 ;  /* 0x0000001600167308 */ /* 0x000e220000000800 */
[----:B------:R-:W-:-:S04]  /*67a0*/  FFMA R24, R28, R24, R17 ;  /* 0x000000181c187223 */ /* 0x000fc80000000011 */
[----:B------:R-:W-:-:S04]  /*67b0*/  FFMA R17, R13, R30, R24 ;  /* 0x0000001e0d117223 */ /* 0x000fc80000000018 */
[----:B------:R-:W-:-:S04]  /*67c0*/  FADD R13, R16, R17 ;  /* 0x00000011100d7221 */ /* 0x000fc80000000000 */
[----:B------:R-:W-:Y:S01]  /*67d0*/  FADD R16, -R16, R13 ;  /* 0x0000000d10107221 */ /* 0x000fe20000000100 */
[----:B0-----:R-:W-:-:S03]  /*67e0*/  FMUL R15, R22, R15 ;  /* 0x0000000f160f7220 */ /* 0x001fc60000400000 */
[----:B------:R-:W-:Y:S01]  /*67f0*/  FADD R16, R17, -R16 ;  /* 0x8000001011107221 */ /* 0x000fe20000000000 */
[----:B------:R-:W-:Y:S01]  /*6800*/  FADD R17, R18, R18 ;  /* 0x0000001212117221 */ /* 0x000fe20000000000 */
[----:B------:R-:W-:-:S07]  /*6810*/  FADD R22, R19, R19 ;  /* 0x0000001313167221 */ /* 0x000fce0000000000 */
.L_x_2747:
[----:B------:R-:W-:Y:S01]  /*6820*/  BSSY.RECONVERGENT B1, `(.L_x_2732) ;  /* 0x00000d8000017945 */ /* 0x000fe20003800200 */
[----:B0-----:R-:W-:-:S07]  /*6830*/  MOV R24, RZ ;  /* 0x000000ff00187202 */ /* 0x001fce0000000f00 */
.L_x_2746:
[----:B------:R-:W-:Y:S01]  /*6840*/  FSETP.NEU.AND P2, PT, R18, 1, PT ;  /* 0x3f8000001200780b */ /* 0x000fe20003f4d000 */
[----:B------:R-:W-:Y:S01]  /*6850*/  BSSY.RECONVERGENT B3, `(.L_x_2733) ;  /* 0x0000029000037945 */ /* 0x000fe20003800200 */
[----:B------:R-:W-:Y:S01]  /*6860*/  HFMA2 R27, -RZ, RZ, 1.875, 0 ;  /* 0x3f800000ff1b7431 */ /* 0x000fe200000001ff */
[----:B0-----:R-:W-:Y:S02]  /*6870*/  LOP3.LUT R26, RZ, R24, RZ, 0x33, !PT ;  /* 0x00000018ff1a7212 */ /* 0x001fe400078e33ff */
        /* <DEDUP_REMOVED lines=23> */
[----:B------:R1:W2:Y:S02]  /*69f0*/  F2I.NTZ R30, R28 ;  /* 0x0000001c001e7305 */ /* 0x0002a40000203100 */
[----:B------:R-:W-:Y:S01]  /*6a00*/  FFMA R32, R29, R32, 0.055503588169813156128 ;  /* 0x3d6357bb1d207423 */ /* 0x000fe20000000020 */
[----:B0-----:R-:W-:Y:S01]  /*6a10*/  @!P4 FADD R34, R31, R31 ;  /* 0x0000001f1f22c221 */ /* 0x001fe20000000000 */
[----:B------:R-:W-:Y:S02]  /*6a20*/  VIADD R31, R27, 0x7f000000 ;  /* 0x7f0000001b1f7836 */ /* 0x000fe40000000000 */
[----:B------:R-:W-:Y:S01]  /*6a30*/  FFMA R32, R29, R32, 0.24022644758224487305 ;  /* 0x3e75fdec1d207423 */ /* 0x000fe20000000020 */
[----:B------:R-:W-:Y:S01]  /*6a40*/  @!P4 FADD R34, R25, -R34 ;  /* 0x800000221922c221 */ /* 0x000fe20000000000 */
[----:B-1----:R-:W-:-:S02]  /*6a50*/  @!P4 LOP3.LUT R28, R17, 0x7fffffff, RZ, 0xc0, !PT ;  /* 0x7fffffff111cc812 */ /* 0x002fc400078ec0ff */
[----:B------:R-:W-:-:S04]  /*6a60*/  FFMA R32, R29, R32, 0.69314718246459960938 ;  /* 0x3f3172181d207423 */ /* 0x000fc80000000020 */
[----:B------:R-:W-:Y:S01]  /*6a70*/  FFMA R32, R29, R32, 1 ;  /* 0x3f8000001d207423 */ /* 0x000fe20000000020 */
[----:B--2---:R-:W-:Y:S02]  /*6a80*/  LEA R30, R30, -R27, 0x17 ;  /* 0x8000001b1e1e7211 */ /* 0x004fe400078eb8ff */
[----:B------:R-:W-:Y:S01]  /*6a90*/  FSEL R27, RZ, +INF , !P1 ;  /* 0x7f800000ff1b7808 */ /* 0x000fe20004800000 */
[----:B------:R-:W-:Y:S01]  /*6aa0*/  FMUL R31, R31, R32 ;  /* 0x000000201f1f7220 */ /* 0x000fe20000400000 */
[----:B------:R-:W-:-:S03]  /*6ab0*/  @!P4 FSETP.NEU.AND P1, PT, |R34|, 1, PT ;  /* 0x3f8000002200c80b */ /* 0x000fc60003f2d200 */
[----:B------:R-:W-:Y:S01]  /*6ac0*/  @!P3 FMUL R27, R30, R31 ;  /* 0x0000001f1e1bb220 */ /* 0x000fe20000400000 */
[----:B------:R-:W-:-:S09]  /*6ad0*/  @!P4 FSEL R27, R28, R17, P1 ;  /* 0x000000111c1bc208 */ /* 0x000fd20000800000 */
.L_x_2734:
[----:B------:R-:W-:Y:S05]  /*6ae0*/  BSYNC.RECONVERGENT B3 ;  /* 0x0000000000037941 */ /* 0x000fea0003800200 */
.L_x_2733:
[----:B------:R-:W-:Y:S01]  /*6af0*/  FSETP.NEU.AND P3, PT, R19, 1, PT ;  /* 0x3f8000001300780b */ /* 0x000fe20003f6d000 */
[----:B------:R-:W-:Y:S01]  /*6b00*/  BSSY.RECONVERGENT B3, `(.L_x_2735) ;  /* 0x000002b000037945 */ /* 0x000fe20003800200 */
[----:B------:R-:W-:Y:S01]  /*6b10*/  IADD3 R26, PT, PT, R26, R23, RZ ;  /* 0x000000171a1a7210 */ /* 0x000fe20007ffe0ff */
        /* <DEDUP_REMOVED lines=41> */
.L_x_2736:
[----:B------:R-:W-:Y:S05]  /*6db0*/  BSYNC.RECONVERGENT B3 ;  /* 0x0000000000037941 */ /* 0x000fea0003800200 */
.L_x_2735:
[----:B------:R-:W-:Y:S01]  /*6dc0*/  ISETP.GE.AND P1, PT, R0, 0x1, PT ;  /* 0x000000010000780c */ /* 0x000fe20003f26270 */
[----:B------:R-:W-:Y:S01]  /*6dd0*/  FMUL R27, R12, R27 ;  /* 0x0000001b0c1b7220 */ /* 0x000fe20000400000 */
[----:B------:R-:W-:Y:S03]  /*6de0*/  BSSY.RECONVERGENT B3, `(.L_x_2737) ;  /* 0x000006c000037945 */ /* 0x000fe60003800200 */
[----:B------:R-:W-:-:S08]  /*6df0*/  FMUL R28, R27, R28 ;  /* 0x0000001c1b1c7220 */ /* 0x000fd00000400000 */
[----:B------:R-:W-:Y:S05]  /*6e00*/  @!P1 BRA `(.L_x_2738) ;  /* 0x0000000400a49947 */ /* 0x000fea0003800000 */
[----:B------:R-:W-:-:S07]  /*6e10*/  HFMA2 R25, -RZ, RZ, 0, 0 ;  /* 0x00000000ff197431 */ /* 0x000fce00000001ff */
.L_x_2745:
[----:B------:R-:W-:-:S06]  /*6e20*/  LEA R27, R25, R6, 0x2 ;  /* 0x00000006191b7211 */ /* 0x000fcc00078e10ff */
[----:B------:R-:W2:Y:S01]  /*6e30*/  LDL R27, [R27] ;  /* 0x000000001b1b7983 */ /* 0x000ea20000100800 */
[----:B------:R-:W-:Y:S01]  /*6e40*/  BSSY.RECONVERGENT B4, `(.L_x_2739) ;  /* 0x0000062000047945 */ /* 0x000fe20003800200 */
[----:B--2---:R-:W-:-:S13]  /*6e50*/  ISETP.GE.AND P1, PT, R27, R23, PT ;  /* 0x000000171b00720c */ /* 0x004fda0003f26270 */
[----:B------:R-:W-:Y:S05]  /*6e60*/  @P1 BRA `(.L_x_2740) ;  /* 0x00000004007c1947 */ /* 0x000fea0003800000 */
[----:B------:R-:W-:-:S06]  /*6e70*/  LEA R29, R25, R7, 0x2 ;  /* 0x00000007191d7211 */ /* 0x000fcc00078e10ff */
[----:B------:R-:W5:Y:S01]  /*6e80*/  LDL R29, [R29] ;  /* 0x000000001d1d7983 */ /* 0x000f620000100800 */
[----:B------:R-:W-:Y:S01]  /*6e90*/  VIMNMX R31, PT, PT, R27, R24, PT ;  /* 0x000000181b1f7248 */ /* 0x000fe20003fe0100 */
[----:B------:R-:W-:Y:S01]  /*6ea0*/  BSSY.RECONVERGENT B5, `(.L_x_2741) ;  /* 0x000002c000057945 */ /* 0x000fe20003800200 */
[----:B------:R-:W-:-:S03]  /*6eb0*/  MOV R34, 0x3f800000 ;  /* 0x3f80000000227802 */ /* 0x000fc60000000f00 */
[----:B------:R-:W-:-:S05]  /*6ec0*/  IMAD.IADD R30, R24, 0x1, -R31 ;  /* 0x00000001181e7824 */ /* 0x000fca00078e0a1f */
        /* <DEDUP_REMOVED lines=41> */
.L_x_2742:
[----:B------:R-:W-:Y:S05]  /*7160*/  BSYNC.RECONVERGENT B5 ;  /* 0x0000000000057941 */ /* 0x000fea0003800200 */
.L_x_2741:
        /* <DEDUP_REMOVED lines=44> */
.L_x_2744:
[----:B------:R-:W-:Y:S05]  /*7430*/  BSYNC.RECONVERGENT B5 ;  /* 0x0000000000057941 */ /* 0x000fea0003800200 */
.L_x_2743:
[----:B------:R-:W-:-:S05]  /*7440*/  FFMA R28, -R29, R30, R28 ;  /* 0x0000001e1d1c7223 */ /* 0x000fca000000011c */
[----:B------:R-:W-:-:S07]  /*7450*/  FMNMX.NAN R28, R28, 9.9999999392252902908e-09, !PT ;  /* 0x322bcc771c1c7809 */ /* 0x000fce0007820000 */
.L_x_2740:
[----:B------:R-:W-:Y:S05]  /*7460*/  BSYNC.RECONVERGENT B4 ;  /* 0x0000000000047941 */ /* 0x000fea0003800200 */
.L_x_2739:
[----:B------:R-:W-:-:S04]  /*7470*/  IADD3 R25, PT, PT, R25, 0x1, RZ ;  /* 0x0000000119197810 */ /* 0x000fc80007ffe0ff */
[----:B------:R-:W-:-:S13]  /*7480*/  ISETP.NE.AND P1, PT, R25, R0, PT ;  /* 0x000000001900720c */ /* 0x000fda0003f25270 */
[----:B------:R-:W-:Y:S05]  /*7490*/  @P1 BRA `(.L_x_2745) ;  /* 0xfffffff800601947 */ /* 0x000fea000383ffff */
.L_x_2738:
[----:B------:R-:W-:Y:S05]  /*74a0*/  BSYNC.RECONVERGENT B3 ;  /* 0x0000000000037941 */ /* 0x000fea0003800200 */
.L_x_2737:
[----:B------:R-:W-:-:S05]  /*74b0*/  IMAD R25, R24, 0x4, R1 ;  /* 0x0000000418197824 */ /* 0x000fca00078e0201 */
[----:B------:R-:W2:Y:S04]  /*74c0*/  LDL R27, [R25] ;  /* 0x00000000191b7983 */ /* 0x000ea80000100800 */
[----:B------:R-:W3:Y:S01]  /*74d0*/  LDL R26, [R25+0x4] ;  /* 0x00000400191a7983 */ /* 0x000ee20000100800 */
[----:B------:R-:W-:Y:S01]  /*74e0*/  ISETP.NE.AND P1, PT, R8, RZ, PT ;  /* 0x000000ff0800720c */ /* 0x000fe20003f25270 */
        /* <DEDUP_REMOVED lines=12> */
.L_x_2732:
[C---:B------:R-:W-:Y:S02]  /*75b0*/  ISETP.GE.AND P1, PT, R23.reuse, 0x2, PT ;  /* 0x000000021700780c */ /* 0x040fe40003f26270 */
[----:B------:R-:W-:-:S11]  /*75c0*/  IADD3 R23, PT, PT, R23, -0x1, RZ ;  /* 0xffffffff17177810 */ /* 0x000fd60007ffe0ff */
[----:B------:R-:W-:Y:S05]  /*75d0*/  @P1 BRA `(.L_x_2747) ;  /* 0xfffffff000901947 */ /* 0x000fea000383ffff */
.L_x_2731:
[----:B------:R-:W-:Y:S05]  /*75e0*/  BSYNC.RECONVERGENT B0 ;  /* 0x0000000000007941 */ /* 0x000fea0003800200 */
.L_x_2730:
[----:B------:R1:W5:Y:S02]  /*75f0*/  LDL R16, [R1] ;  /* 0x0000000001107983 */ /* 0x0003640000100800 */
.L_x_2709:
[----:B------:R-:W-:Y:S05]  /*7600*/  BSYNC.RECONVERGENT B2 ;  /* 0x0000000000027941 */ /* 0x000fea0003800200 */
.L_x_2708:
[----:B------:R-:W-:Y:S01]  /*7610*/  FSETP.GEU.AND P0, PT, R2, 0.10000000149011611938, PT ;  /* 0x3dcccccd0200780b */ /* 0x000fe20003f0e000 */
[----:B------:R-:W-:Y:S01]  /*7620*/  BSSY.RECONVERGENT B2, `(.L_x_2748) ;  /* 0x0000017000027945 */ /* 0x000fe20003800200 */
[----:B------:R-:W-:-:S11]  /*7630*/  MOV R17, R5 ;  /* 0x0000000500117202 */ /* 0x000fd60000000f00 */
        /* <DEDUP_REMOVED lines=16> */
[----:B------:R-:W-:Y:S01]  /*7740*/  MOV R3, R2 ;  /* 0x0000000200037202 */ /* 0x000fe20000000f00 */
[----:B------:R-:W-:Y:S01]  /*7750*/  IMAD.MOV.U32 R4, RZ, RZ, R19 ;  /* 0x000000ffff047224 */ /* 0x000fe200078e0013 */
[----:B------:R-:W-:-:S07]  /*7760*/  MOV R14, 0x7780 ;  /* 0x00007780000e7802 */ /* 0x000fce0000000f00 */
[----:B01---5:R-:W-:Y:S05]  /*7770*/  CALL.REL.NOINC `($__internal_16_$__cuda_sm3x_div_rn_noftz_f32_slowpath) ;  /* 0x0000005400407944 */ /* 0x023fea0003c00000 */
[----:B------:R-:W-:-:S07]  /*7780*/  MOV R24, R3 ;  /* 0x0000000300187202 */ /* 0x000fce0000000f00 */
.L_x_2749:
[----:B------:R-:W-:Y:S05]  /*7790*/  BSYNC.RECONVERGENT B2 ;  /* 0x0000000000027941 */ /* 0x000fea0003800200 */
.L_x_2748:
        /* <DEDUP_REMOVED lines=11> */
[----:B------:R2:W3:Y:S01]  /*7850*/  MUFU.RSQ R13, R24 ;  /* 0x00000018000d7308 */ /* 0x0004e20000001400 */
[----:B------:R-:W-:Y:S02]  /*7860*/  BSSY.RECONVERGENT B0, `(.L_x_2752) ;  /* 0x000000b000007945 */ /* 0x000fe40003800200 */
[----:B------:R-:W-:-:S13]  /*7870*/  ISETP.GT.U32.AND P0, PT, R3, 0x727fffff, PT ;  /* 0x727fffff0300780c */ /* 0x000fda0003f04070 */
[----:B--2---:R-:W-:Y:S05]  /*7880*/  @!P0 BRA `(.L_x_2753) ;  /* 0x0000000000108947 */ /* 0x004fea0003800000 */
[----:B------:R-:W-:Y:S02]  /*7890*/  MOV R3, R24 ;  /* 0x0000001800037202 */ /* 0x000fe40000000f00 */
[----:B0-----:R-:W-:-:S07]  /*78a0*/  MOV R28, 0x78c0 ;  /* 0x000078c0001c7802 */ /* 0x001fce0000000f00 */
[----:B-1-3-5:R-:W-:Y:S05]  /*78b0*/  CALL.REL.NOINC `($__internal_15_$__cuda_sm20_sqrt_rn_f32_slowpath) ;  /* 0x0000005000947944 */ /* 0x02afea0003c00000 */
[----:B------:R-:W-:Y:S05]  /*78c0*/  BRA `(.L_x_2754) ;  /* 0x0000000000107947 */ /* 0x000fea0003800000 */
.L_x_2753:
[C---:B---3--:R-:W-:Y:S01]  /*78d0*/  FMUL.FTZ R3, R13.reuse, R24 ;  /* 0x000000180d037220 */ /* 0x048fe20000410000 */
[----:B------:R-:W-:-:S03]  /*78e0*/  FMUL.FTZ R13, R13, 0.5 ;  /* 0x3f0000000d0d7820 */ /* 0x000fc60000410000 */
[----:B------:R-:W-:-:S04]  /*78f0*/  FFMA R4, -R3, R3, R24 ;  /* 0x0000000303047223 */ /* 0x000fc80000000118 */
[----:B------:R-:W-:-:S07]  /*7900*/  FFMA R3, R4, R13, R3 ;  /* 0x0000000d04037223 */ /* 0x000fce0000000003 */
.L_x_2754:
[----:B------:R-:W-:Y:S05]  /*7910*/  BSYNC.RECONVERGENT B0 ;  /* 0x0000000000007941 */ /* 0x000fea0003800200 */
.L_x_2752:
[----:B------:R-:W2:Y:S01]  /*7920*/  LDCU UR6, c[0x0][0x3e4] ;  /* 0x00007c80ff0677ac */ /* 0x000ea20008000800 */
[----:B------:R-:W-:Y:S02]  /*7930*/  HFMA2 R4, -RZ, RZ, 0.96630859375, -0.0022525787353515625 ;  /* 0x3bbb989dff047431 */ /* 0x000fe400000001ff */
[----:B------:R-:W-:Y:S01]  /*7940*/  IMAD.MOV.U32 R13, RZ, RZ, 0x437c0000 ;  /* 0x437c0000ff0d7424 */ /* 0x000fe200078e00ff */
[----:B------:R-:W-:Y:S01]  /*7950*/  BSSY.RECONVERGENT B0, `(.L_x_2755) ;  /* 0x0000019000007945 */ /* 0x000fe20003800200 */
[----:B--2---:R-:W-:-:S04]  /*7960*/  FMUL R3, R3, UR6 ;  /* 0x0000000603037c20 */ /* 0x004fc80008400000 */
        /* <DEDUP_REMOVED lines=16> */
[----:B01---5:R-:W-:Y:S05]  /*7a70*/  CALL.REL.NOINC `($__internal_14_$__cuda_sm20_rcp_rn_f32_slowpath) ;  /* 0x0000004c00547944 */ /* 0x023fea0003c00000 */
[----:B------:R-:W-:Y:S01]  /*7a80*/  MOV R23, R13 ;  /* 0x0000000d00177202 */ /* 0x000fe20000000f00 */
[----:B------:R-:W-:Y:S06]  /*7a90*/  BRA `(.L_x_2757) ;  /* 0x0000000000107947 */ /* 0x000fec0003800000 */
.L_x_2756:
[----:B------:R-:W2:Y:S02]  /*7aa0*/  MUFU.RCP R23, R22 ;  /* 0x0000001600177308 */ /* 0x000ea40000001000 */
[----:B--2---:R-:W-:-:S04]  /*7ab0*/  FFMA R3, R22, R23, -1 ;  /* 0xbf80000016037423 */ /* 0x004fc80000000017 */
[----:B------:R-:W-:-:S04]  /*7ac0*/  FADD.FTZ R4, -R3, -RZ ;  /* 0x800000ff03047221 */ /* 0x000fc80000010100 */
[----:B------:R-:W-:-:S07]  /*7ad0*/  FFMA R23, R23, R4, R23 ;  /* 0x0000000417177223 */ /* 0x000fce0000000017 */
.L_x_2757:
[----:B------:R-:W-:Y:S05]  /*7ae0*/  BSYNC.RECONVERGENT B0 ;  /* 0x0000000000007941 */ /* 0x000fea0003800200 */
.L_x_2755:
[----:B------:R-:W2:Y:S01]  /*7af0*/  LDCU UR6, c[0x0][0x3a8] ;  /* 0x00007500ff0677ac */ /* 0x000ea20008000800 */
[----:B------:R-:W-:Y:S02]  /*7b00*/  HFMA2 R4, -RZ, RZ, 0.96630859375, -0.0022525787353515625 ;  /* 0x3bbb989dff047431 */ /* 0x000fe400000001ff */
[----:B------:R-:W-:Y:S02]  /*7b10*/  IMAD.MOV.U32 R13, RZ, RZ, 0x437c0000 ;  /* 0x437c0000ff0d7424 */ /* 0x000fe400078e00ff */
[----:B0-----:R-:W-:Y:S01]  /*7b20*/  FADD R28, R22, -R23 ;  /* 0x80000017161c7221 */ /* 0x001fe20000000000 */
[----:B------:R-:W-:Y:S01]  /*7b30*/  BSSY.RECONVERGENT B3, `(.L_x_2758) ;  /* 0x0000017000037945 */ /* 0x000fe20003800200 */
[C---:B--2---:R-:W-:Y:S01]  /*7b40*/  FMUL R3, R24.reuse, UR6 ;  /* 0x0000000618037c20 */ /* 0x044fe20008400000 */
[----:B------:R-:W-:-:S03]  /*7b50*/  FMUL R24, R24, -UR6 ;  /* 0x8000000618187c20 */ /* 0x000fc60008400000 */
[----:B------:R-:W-:-:S04]  /*7b60*/  FFMA.SAT R4, R3, R4, 0.5 ;  /* 0x3f00000003047423 */ /* 0x000fc80000002004 */
[----:B------:R-:W-:Y:S02]  /*7b70*/  FFMA.RM R4, R4, R13, 12582913 ;  /* 0x4b40000104047423 */ /* 0x000fe4000000400d */
[----:B------:R-:W0:Y:S02]  /*7b80*/  MUFU.RCP R13, R28 ;  /* 0x0000001c000d7308 */ /* 0x000e240000001000 */
[C---:B------:R-:W-:Y:S01]  /*7b90*/  FADD R14, R4.reuse, -12583039 ;  /* 0xcb40007f040e7421 */ /* 0x040fe20000000000 */
[----:B------:R-:W-:-:S03]  /*7ba0*/  SHF.L.U32 R4, R4, 0x17, RZ ;  /* 0x0000001704047819 */ /* 0x000fc600000006ff */
[----:B------:R-:W-:-:S04]  /*7bb0*/  FFMA R14, R3, 1.4426950216293334961, -R14 ;  /* 0x3fb8aa3b030e7823 */ /* 0x000fc8000000080e */
[----:B------:R-:W-:-:S04]  /*7bc0*/  FFMA R14, R3, 1.925963033500011079e-08, R14 ;  /* 0x32a57060030e7823 */ /* 0x000fc8000000000e */
[----:B------:R-:W2:Y:S01]  /*7bd0*/  MUFU.EX2 R3, R14 ;  /* 0x0000000e00037308 */ /* 0x000ea20000000800 */
[----:B0-----:R-:W-:-:S04]  /*7be0*/  FFMA R26, -R28, R13, 1 ;  /* 0x3f8000001c1a7423 */ /* 0x001fc8000000010d */
[----:B------:R-:W-:Y:S01]  /*7bf0*/  FFMA R26, R13, R26, R13 ;  /* 0x0000001a0d1a7223 */ /* 0x000fe2000000000d */
[----:B--2---:R-:W-:-:S04]  /*7c00*/  FFMA R3, R4, R3, -R23 ;  /* 0x0000000304037223 */ /* 0x004fc80000000817 */
[----:B------:R-:W0:Y:S01]  /*7c10*/  FCHK P0, R3, R28 ;  /* 0x0000001c03007302 */ /* 0x000e220000000000 */
[----:B------:R-:W-:-:S04]  /*7c20*/  FFMA R13, R3, R26, RZ ;  /* 0x0000001a030d7223 */ /* 0x000fc800000000ff */
[----:B------:R-:W-:-:S04]  /*7c30*/  FFMA R4, -R28, R13, R3 ;  /* 0x0000000d1c047223 */ /* 0x000fc80000000103 */
[----:B------:R-:W-:Y:S01]  /*7c40*/  FFMA R13, R26, R4, R13 ;  /* 0x000000041a0d7223 */ /* 0x000fe2000000000d */
[----:B0-----:R-:W-:Y:S06]  /*7c50*/  @!P0 BRA `(.L_x_2759) ;  /* 0x0000000000108947 */ /* 0x001fec0003800000 */
[----:B------:R-:W-:Y:S02]  /*7c60*/  MOV R4, R28 ;  /* 0x0000001c00047202 */ /* 0x000fe40000000f00 */
[----:B------:R-:W-:-:S07]  /*7c70*/  MOV R14, 0x7c90 ;  /* 0x00007c90000e7802 */ /* 0x000fce0000000f00 */
[----:B-1---5:R-:W-:Y:S05]  /*7c80*/  CALL.REL.NOINC `($__internal_16_$__cuda_sm3x_div_rn_noftz_f32_slowpath) ;  /* 0x0000004c00fc7944 */ /* 0x022fea0003c00000 */
[----:B------:R-:W-:-:S07]  /*7c90*/  MOV R13, R3 ;  /* 0x00000003000d7202 */ /* 0x000fce0000000f00 */
.L_x_2759:
[----:B------:R-:W-:Y:S05]  /*7ca0*/  BSYNC.RECONVERGENT B3 ;  /* 0x0000000000037941 */ /* 0x000fea0003800200 */
.L_x_2758:
        /* <DEDUP_REMOVED lines=86> */
.L_x_2761:
[----:B------:R-:W-:Y:S05]  /*8210*/  BSYNC.RECONVERGENT B0 ;  /* 0x0000000000007941 */ /* 0x000fea0003800200 */
.L_x_2760:
        /* <DEDUP_REMOVED lines=10> */
[-C--:B------:R-:W-:Y:S02]  /*82c0*/  IADD3 R19, PT, PT, R19, -R26.reuse, RZ ;  /* 0x8000001a13137210 */ /* 0x080fe40007ffe0ff */
[----:B------:R-:W-:Y:S02]  /*82d0*/  I2FP.F32.S32 R26, R26 ;  /* 0x0000001a001a7245 */ /* 0x000fe40000201400 */
[----:B------:R-:W-:Y:S01]  /*82e0*/  FSETP.NEU.AND P0, PT, |R23|, +INF , PT ;  /* 0x7f8000001700780b */ /* 0x000fe20003f0d200 */
[C---:B------:R-:W-:Y:S01]  /*82f0*/  FADD R27, R19.reuse, 1 ;  /* 0x3f800000131b7421 */ /* 0x040fe20000000000 */
[----:B------:R-:W-:Y:S01]  /*8300*/  FADD R28, R19, -1 ;  /* 0xbf800000131c7421 */ /* 0x000fe20000000000 */
[----:B------:R-:W-:Y:S01]  /*8310*/  FFMA R26, R26, 1.1920928955078125e-07, R25 ;  /* 0x340000001a1a7823 */ /* 0x000fe20000000019 */
[----:B------:R-:W-:-:S02]  /*8320*/  FSETP.EQ.OR P0, PT, R23, RZ, !P0 ;  /* 0x000000ff1700720b */ /* 0x000fc40004702400 */
[----:B------:R-:W-:Y:S01]  /*8330*/  FADD R30, R28, R28 ;  /* 0x0000001c1c1e7221 */ /* 0x000fe20000000000 */
[----:B------:R-:W0:Y:S03]  /*8340*/  MUFU.RCP R27, R27 ;  /* 0x0000001b001b7308 */ /* 0x000e260000001000 */
        /* <DEDUP_REMOVED lines=17> */
[----:B------:R-:W-:-:S03]  /*8460*/  MOV R28, RZ ;  /* 0x000000ff001c7202 */ /* 0x000fc60000000f00 */
[----:B------:R-:W-:Y:S01]  /*8470*/  FFMA R30, R19, R30, R15 ;  /* 0x0000001e131e7223 */ /* 0x000fe2000000000f */
[----:B------:R-:W-:-:S03]  /*8480*/  FADD R19, R23, R23 ;  /* 0x0000001717137221 */ /* 0x000fc60000000000 */
[----:B------:R-:W-:-:S04]  /*8490*/  FADD R26, R25, R30 ;  /* 0x0000001e191a7221 */ /* 0x000fc80000000000 */
[----:B------:R-:W-:-:S04]  /*84a0*/  FADD R15, -R25, R26 ;  /* 0x0000001a190f7221 */ /* 0x000fc80000000100 */
[----:B------:R-:W-:-:S07]  /*84b0*/  FADD R15, R30, -R15 ;  /* 0x8000000f1e0f7221 */ /* 0x000fce0000000000 */
.L_x_2771:
[----:B------:R-:W-:Y:S01]  /*84c0*/  ISETP.GE.AND P1, PT, R0, 0x1, PT ;  /* 0x000000010000780c */ /* 0x000fe20003f26270 */
[----:B------:R-:W-:Y:S01]  /*84d0*/  BSSY.RECONVERGENT B1, `(.L_x_2764) ;  /* 0x000006b000017945 */ /* 0x000fe20003800200 */
[----:B0-----:R-:W-:-:S11]  /*84e0*/  MOV R30, R13 ;  /* 0x0000000d001e7202 */ /* 0x001fd60000000f00 */
[----:B------:R-:W-:Y:S05]  /*84f0*/  @!P1 BRA `(.L_x_2765) ;  /* 0x0000000400a09947 */ /* 0x000fea0003800000 */
[----:B------:R-:W-:Y:S01]  /*8500*/  IMAD.MOV.U32 R25, RZ, RZ, RZ ;  /* 0x000000ffff197224 */ /* 0x000fe200078e00ff */
[----:B------:R-:W-:-:S07]  /*8510*/  MOV R30, R13 ;  /* 0x0000000d001e7202 */ /* 0x000fce0000000f00 */
.L_x_2770:
[----:B------:R-:W-:-:S05]  /*8520*/  LEA R33, R25, R1, 0x2 ;  /* 0x0000000119217211 */ /* 0x000fca00078e10ff */
        /* <DEDUP_REMOVED lines=46> */
[----:B------:R-:W-:Y:S01]  /*8810*/  FSETP.NEU.AND P1, PT, |R34|, 1, PT ;  /* 0x3f8000002200780b */ /* 0x000fe20003f2d200 */
[----:B------:R-:W-:-:S05]  /*8820*/  FADD R34, R22, R22 ;  /* 0x0000001616227221 */ /* 0x000fca0000000000 */
[----:B------:R-:W-:-:S07]  /*8830*/  @!P3 LOP3.LUT R34, R34, 0x7f800000, RZ, 0x3c, !PT ;  /* 0x7f8000002222b812 */ /* 0x000fce00078e3cff */
[----:B------:R-:W-:-:S07]  /*8840*/  @P1 LOP3.LUT R34, R34, 0x7fffffff, RZ, 0xc0, !PT ;  /* 0x7fffffff22221812 */ /* 0x000fce00078ec0ff */
.L_x_2767:
[----:B------:R-:W-:Y:S05]  /*8850*/  BSYNC.RECONVERGENT B3 ;  /* 0x0000000000037941 */ /* 0x000fea0003800200 */
.L_x_2766:
        /* <DEDUP_REMOVED lines=46> */
.L_x_2769:
[----:B------:R-:W-:Y:S05]  /*8b40*/  BSYNC.RECONVERGENT B3 ;  /* 0x0000000000037941 */ /* 0x000fea0003800200 */
.L_x_2768:
[----:B------:R-:W-:-:S05]  /*8b50*/  FFMA R27, -R27, R32, R30 ;  /* 0x000000201b1b7223 */ /* 0x000fca000000011e */
[----:B------:R-:W-:Y:S01]  /*8b60*/  FMNMX.NAN R30, R27, 9.9999999392252902908e-09, !PT ;  /* 0x322bcc771b1e7809 */ /* 0x000fe20007820000 */
[----:B------:R-:W-:Y:S06]  /*8b70*/  @P2 BRA `(.L_x_2770) ;  /* 0xfffffff800682947 */ /* 0x000fec000383ffff */
.L_x_2765:
[----:B------:R-:W-:Y:S05]  /*8b80*/  BSYNC.RECONVERGENT B1 ;  /* 0x0000000000017941 */ /* 0x000fea0003800200 */
.L_x_2764:
[----:B------:R-:W-:Y:S01]  /*8b90*/  ISETP.NE.AND P1, PT, R8, RZ, PT ;  /* 0x000000ff0800720c */ /* 0x000fe20003f25270 */
[----:B------:R-:W-:Y:S01]  /*8ba0*/  FADD R25, -R9, R30 ;  /* 0x0000001e09197221 */ /* 0x000fe20000000100 */
[----:B------:R-:W-:-:S04]  /*8bb0*/  FMUL R32, R22, R22 ;  /* 0x0000001616207220 */ /* 0x000fc80000400000 */
[----:B------:R-:W-:-:S07]  /*8bc0*/  FMUL R13, R32, R13 ;  /* 0x0000000d200d7220 */ /* 0x000fce0000400000 */
[----:B------:R-:W-:Y:S01]  /*8bd0*/  @!P1 FADD R25, R9, -R30 ;  /* 0x8000001e09199221 */ /* 0x000fe20000000000 */
[C---:B------:R-:W-:Y:S02]  /*8be0*/  LEA R30, R28.reuse, R1, 0x2 ;  /* 0x000000011c1e7211 */ /* 0x040fe400078e10ff */
[C---:B------:R-:W-:Y:S01]  /*8bf0*/  ISETP.NE.AND P1, PT, R28.reuse, R17, PT ;  /* 0x000000111c00720c */ /* 0x040fe20003f25270 */
[----:B------:R-:W-:Y:S01]  /*8c00*/  VIADD R28, R28, 0x1 ;  /* 0x000000011c1c7836 */ /* 0x000fe20000000000 */
[----:B------:R-:W-:-:S05]  /*8c10*/  FMNMX R25, RZ, R25, !PT ;  /* 0x00000019ff197209 */ /* 0x000fca0007800000 */
[----:B------:R0:W-:Y:S06]  /*8c20*/  STL [R30], R25 ;  /* 0x000000191e007387 */ /* 0x0001ec0000100800 */
[----:B------:R-:W-:Y:S05]  /*8c30*/  @P1 BRA `(.L_x_2771) ;  /* 0xfffffff800201947 */ /* 0x000fea000383ffff */
.L_x_2763:
[----:B------:R-:W-:Y:S05]  /*8c40*/  BSYNC.RECONVERGENT B0 ;  /* 0x0000000000007941 */ /* 0x000fea0003800200 */
.L_x_2762:
        /* <DEDUP_REMOVED lines=14> */
[----:B------:R-:W-:-:S03]  /*8d30*/  I2FP.F32.S32 R26, R26 ;  /* 0x0000001a001a7245 */ /* 0x000fc60000201400 */
[C---:B------:R-:W-:Y:S01]  /*8d40*/  FADD R19, R13.reuse, 1 ;  /* 0x3f8000000d137421 */ /* 0x040fe20000000000 */
[----:B------:R-:W-:Y:S01]  /*8d50*/  FADD R32, R13, -1 ;  /* 0xbf8000000d207421 */ /* 0x000fe20000000000 */
[----:B0-----:R-:W-:Y:S01]  /*8d60*/  FFMA R30, R26, 1.1920928955078125e-07, R17 ;  /* 0x340000001a1e7823 */ /* 0x001fe20000000011 */
[----:B------:R-:W-:Y:S02]  /*8d70*/  FFMA.SAT R15, R24, R15, 0.5 ;  /* 0x3f000000180f7423 */ /* 0x000fe4000000200f */
[----:B------:R-:W-:Y:S01]  /*8d80*/  FADD R28, R32, R32 ;  /* 0x00000020201c7221 */ /* 0x000fe20000000000 */
[----:B------:R-:W0:Y:S03]  /*8d90*/  MUFU.RCP R19, R19 ;  /* 0x0000001300137308 */ /* 0x000e260000001000 */
[----:B0-----:R-:W-:Y:S01]  /*8da0*/  FMUL R13, R19, R28 ;  /* 0x0000001c130d7220 */ /* 0x001fe20000400000 */
[----:B------:R-:W-:-:S03]  /*8db0*/  MOV R28, 0x437c0000 ;  /* 0x437c0000001c7802 */ /* 0x000fc60000000f00 */
[----:B------:R-:W-:Y:S01]  /*8dc0*/  FADD R17, R32, -R13 ;  /* 0x8000000d20117221 */ /* 0x000fe20000000000 */
[CC--:B------:R-:W-:Y:S01]  /*8dd0*/  FMUL R25, R13.reuse, R13.reuse ;  /* 0x0000000d0d197220 */ /* 0x0c0fe20000400000 */
[----:B------:R-:W-:Y:S01]  /*8de0*/  FFMA R26, R13, 1.4426950216293334961, R30 ;  /* 0x3fb8aa3b0d1a7823 */ /* 0x000fe2000000001e */
[----:B------:R-:W-:Y:S01]  /*8df0*/  FFMA.RM R15, R15, R28, 12582913 ;  /* 0x4b4000010f0f7423 */ /* 0x000fe2000000401c */
[----:B------:R-:W-:Y:S01]  /*8e00*/  FADD R17, R17, R17 ;  /* 0x0000001111117221 */ /* 0x000fe20000000000 */
[C---:B------:R-:W-:Y:S01]  /*8e10*/  FFMA R34, R25.reuse, R34, 0.0032181653659790754318 ;  /* 0x3b52e7db19227423 */ /* 0x040fe20000000022 */
[----:B------:R-:W-:Y:S02]  /*8e20*/  FADD R30, R30, -R26 ;  /* 0x8000001a1e1e7221 */ /* 0x000fe40000000000 */
[----:B------:R-:W-:Y:S01]  /*8e30*/  FFMA R32, R32, -R13, R17 ;  /* 0x8000000d20207223 */ /* 0x000fe20000000011 */
[----:B------:R-:W-:Y:S01]  /*8e40*/  FFMA R34, R25, R34, 0.018033718690276145935 ;  /* 0x3c93bb7319227423 */ /* 0x000fe20000000022 */
[C---:B------:R-:W-:Y:S01]  /*8e50*/  FADD R17, R15.reuse, -12583039 ;  /* 0xcb40007f0f117421 */ /* 0x040fe20000000000 */
[----:B------:R-:W-:Y:S01]  /*8e60*/  SHF.L.U32 R15, R15, 0x17, RZ ;  /* 0x000000170f0f7819 */ /* 0x000fe200000006ff */
        /* <DEDUP_REMOVED lines=8> */
[----:B------:R-:W-:-:S03]  /*8ef0*/  FMUL R19, R34, 3 ;  /* 0x4040000022137820 */ /* 0x000fc60000400000 */
[----:B------:R-:W0:Y:S01]  /*8f00*/  MUFU.EX2 R24, R24 ;  /* 0x0000001800187308 */ /* 0x000e220000000800 */
[----:B------:R-:W-:Y:S01]  /*8f10*/  FFMA R32, R32, R19, R17 ;  /* 0x0000001320207223 */ /* 0x000fe20000000011 */
[----:B------:R-:W-:-:S03]  /*8f20*/  FADD R19, R23, R23 ;  /* 0x0000001717137221 */ /* 0x000fc60000000000 */
[----:B------:R-:W-:-:S04]  /*8f30*/  FFMA R32, R13, R34, R32 ;  /* 0x000000220d207223 */ /* 0x000fc80000000020 */
[----:B------:R-:W-:-:S04]  /*8f40*/  FADD R13, R26, R32 ;  /* 0x000000201a0d7221 */ /* 0x000fc80000000000 */
[----:B------:R-:W-:Y:S01]  /*8f50*/  FADD R17, -R26, R13 ;  /* 0x0000000d1a117221 */ /* 0x000fe20000000100 */
[----:B0-----:R-:W-:-:S03]  /*8f60*/  FMUL R15, R24, R15 ;  /* 0x0000000f180f7220 */ /* 0x001fc60000400000 */
[----:B------:R-:W-:-:S07]  /*8f70*/  FADD R17, R32, -R17 ;  /* 0x8000001120117221 */ /* 0x000fce0000000000 */
.L_x_2789:
[----:B------:R-:W-:Y:S01]  /*8f80*/  BSSY.RECONVERGENT B1, `(.L_x_2774) ;  /* 0x00000d9000017945 */ /* 0x000fe20003800200 */
[----:B0-----:R-:W-:-:S07]  /*8f90*/  MOV R24, RZ ;  /* 0x000000ff00187202 */ /* 0x001fce0000000f00 */
.L_x_2788:
        /* <DEDUP_REMOVED lines=11> */
[----:B------:R-:W-:Y:S01]  /*9050*/  FSETP.NEU.AND P4, PT, |R22|, +INF , PT ;  /* 0x7f8000001600780b */ /* 0x000fe20003f8d200 */
[----:B------:R-:W-:Y:S01]  /*9060*/  FMUL R26, R13, R33 ;  /* 0x000000210d1a7220 */ /* 0x000fe20000400000 */
[----:B------:R-:W-:-:S03]  /*9070*/  MOV R35, 0x391fcb8e ;  /* 0x391fcb8e00237802 */ /* 0x000fc60000000f00 */
[----:B------:R-:W0:Y:S01]  /*9080*/  FRND R27, R26 ;  /* 0x0000001a001b7307 */ /* 0x000e220000201000 */
[----:B------:R-:W-:Y:S01]  /*9090*/  FFMA R28, R13, R33, -R26 ;  /* 0x000000210d1c7223 */ /* 0x000fe2000000081a */
[----:B------:R-:W-:-:S03]  /*90a0*/  FSETP.GEU.AND P3, PT, R26, RZ, PT ;  /* 0x000000ff1a00720b */ /* 0x000fc60003f6e000 */
[----:B------:R-:W-:-:S03]  /*90b0*/  FFMA R29, R17, R33, R28 ;  /* 0x00000021111d7223 */ /* 0x000fc6000000001c */
[----:B------:R-:W-:Y:S01]  /*90c0*/  @!P4 FMUL R31, R33, 0.5 ;  /* 0x3f000000211fc820 */ /* 0x000fe20000400000 */
[----:B------:R2:W3:Y:S01]  /*90d0*/  F2I.NTZ R30, R26 ;  /* 0x0000001a001e7305 */ /* 0x0004e20000203100 */
[----:B0-----:R-:W-:Y:S01]  /*90e0*/  FADD R28, R26, -R27 ;  /* 0x8000001b1a1c7221 */ /* 0x001fe20000000000 */
[----:B------:R-:W-:-:S06]  /*90f0*/  FSETP.GT.AND P1, PT, R27, RZ, PT ;  /* 0x000000ff1b00720b */ /* 0x000fcc0003f24000 */
[----:B------:R-:W0:Y:S01]  /*9100*/  @!P4 FRND.TRUNC R31, R31 ;  /* 0x0000001f001fc307 */ /* 0x000e22000020d000 */
[----:B------:R-:W-:Y:S01]  /*9110*/  FADD R28, R28, R29 ;  /* 0x0000001d1c1c7221 */ /* 0x000fe20000000000 */
[----:B------:R-:W-:Y:S02]  /*9120*/  SEL R27, RZ, 0x83000000, P1 ;  /* 0x83000000ff1b7807 */ /* 0x000fe40000800000 */
[----:B------:R-:W-:Y:S01]  /*9130*/  FSETP.GT.AND P1, PT, |R26|, 152, PT ;  /* 0x431800001a00780b */ /* 0x000fe20003f24200 */
[----:B------:R-:W-:Y:S01]  /*9140*/  FFMA R29, R28, R35, 0.0013391353422775864601 ;  /* 0x3aaf85ed1c1d7423 */ /* 0x000fe20000000023 */
[----:B--2---:R-:W-:Y:S01]  /*9150*/  @!P4 FADD R26, R22, R22 ;  /* 0x00000016161ac221 */ /* 0x004fe20000000000 */
[----:B---3--:R-:W-:Y:S02]  /*9160*/  LEA R30, R30, -R27, 0x17 ;  /* 0x8000001b1e1e7211 */ /* 0x008fe400078eb8ff */
[----:B------:R-:W-:-:S04]  /*9170*/  FFMA R29, R28, R29, 0.0096188392490148544312 ;  /* 0x3c1d98561c1d7423 */ /* 0x000fc8000000001d */
[----:B------:R-:W-:Y:S01]  /*9180*/  FFMA R29, R28, R29, 0.055503588169813156128 ;  /* 0x3d6357bb1c1d7423 */ /* 0x000fe2000000001d */
[----:B0-----:R-:W-:-:S03]  /*9190*/  @!P4 FADD R32, R31, R31 ;  /* 0x0000001f1f20c221 */ /* 0x001fc60000000000 */
[----:B------:R-:W-:Y:S01]  /*91a0*/  FFMA R29, R28, R29, 0.24022644758224487305 ;  /* 0x3e75fdec1c1d7423 */ /* 0x000fe2000000001d */
[----:B------:R-:W-:-:S03]  /*91b0*/  @!P4 FADD R32, R33, -R32 ;  /* 0x800000202120c221 */ /* 0x000fc60000000000 */
[----:B------:R-:W-:Y:S01]  /*91c0*/  FFMA R31, R28, R29, 0.69314718246459960938 ;  /* 0x3f3172181c1f7423 */ /* 0x000fe2000000001d */
[----:B------:R-:W-:Y:S01]  /*91d0*/  VIADD R29, R27, 0x7f000000 ;  /* 0x7f0000001b1d7836 */ /* 0x000fe20000000000 */
[----:B------:R-:W-:Y:S02]  /*91e0*/  FSETP.NEU.AND P5, PT, |R32|, 1, !P4 ;  /* 0x3f8000002000780b */ /* 0x000fe400067ad200 */
[----:B------:R-:W-:Y:S01]  /*91f0*/  FFMA R28, R28, R31, 1 ;  /* 0x3f8000001c1c7423 */ /* 0x000fe2000000001f */
[----:B------:R-:W-:-:S03]  /*9200*/  FSEL R27, RZ, +INF , !P3 ;  /* 0x7f800000ff1b7808 */ /* 0x000fc60005800000 */
[----:B------:R-:W-:-:S04]  /*9210*/  FMUL R29, R29, R28 ;  /* 0x0000001c1d1d7220 */ /* 0x000fc80000400000 */
[----:B------:R-:W-:-:S03]  /*9220*/  @!P1 FMUL R27, R30, R29 ;  /* 0x0000001d1e1b9220 */ /* 0x000fc60000400000 */
[----:B------:R-:W-:-:S04]  /*9230*/  @P5 LOP3.LUT R26, R26, 0x7fffffff, RZ, 0xc0, !PT ;  /* 0x7fffffff1a1a5812 */ /* 0x000fc800078ec0ff */
[----:B------:R-:W-:-:S07]  /*9240*/  @!P4 MOV R27, R26 ;  /* 0x0000001a001bc202 */ /* 0x000fce0000000f00 */
.L_x_2776:
[----:B------:R-:W-:Y:S05]  /*9250*/  BSYNC.RECONVERGENT B3 ;  /* 0x0000000000037941 */ /* 0x000fea0003800200 */
.L_x_2775:
        /* <DEDUP_REMOVED lines=44> */
.L_x_2778:
[----:B------:R-:W-:Y:S05]  /*9520*/  BSYNC.RECONVERGENT B3 ;  /* 0x0000000000037941 */ /* 0x000fea0003800200 */
.L_x_2777:
[----:B------:R-:W-:Y:S01]  /*9530*/  ISETP.GE.AND P1, PT, R0, 0x1, PT ;  /* 0x000000010000780c */ /* 0x000fe20003f26270 */
[----:B------:R-:W-:Y:S01]  /*9540*/  FMUL R27, R12, R27 ;  /* 0x0000001b0c1b7220 */ /* 0x000fe20000400000 */
[----:B------:R-:W-:Y:S03]  /*9550*/  BSSY.RECONVERGENT B3, `(.L_x_2779) ;  /* 0x000006c000037945 */ /* 0x000fe60003800200 */
[----:B------:R-:W-:-:S08]  /*9560*/  FMUL R26, R27, R26 ;  /* 0x0000001a1b1a7220 */ /* 0x000fd00000400000 */
[----:B------:R-:W-:Y:S05]  /*9570*/  @!P1 BRA `(.L_x_2780) ;  /* 0x0000000400a49947 */ /* 0x000fea0003800000 */
[----:B------:R-:W-:-:S07]  /*9580*/  MOV R27, RZ ;  /* 0x000000ff001b7202 */ /* 0x000fce0000000f00 */
.L_x_2787:
        /* <DEDUP_REMOVED lines=52> */
.L_x_2784:
[----:B------:R-:W-:Y:S05]  /*98d0*/  BSYNC.RECONVERGENT B5 ;  /* 0x0000000000057941 */ /* 0x000fea0003800200 */
.L_x_2783:
[----:B------:R-:W-:Y:S01]  /*98e0*/  IADD3 R29, PT, PT, R25, R30, -R29 ;  /* 0x0000001e191d7210 */ /* 0x000fe20007ffe81d */
[----:B-----5:R-:W-:Y:S01]  /*98f0*/  FMUL R31, R28, R33 ;  /* 0x000000211c1f7220 */ /* 0x020fe20000400000 */
[----:B------:R-:W-:Y:S01]  /*9900*/  BSSY.RECONVERGENT B5, `(.L_x_2785) ;  /* 0x000002a000057945 */ /* 0x000fe20003800200 */
[----:B------:R-:W-:Y:S01]  /*9910*/  HFMA2 R28, -RZ, RZ, 1.875, 0 ;  /* 0x3f800000ff1c7431 */ /* 0x000fe200000001ff */
        /* <DEDUP_REMOVED lines=40> */
.L_x_2786:
[----:B------:R-:W-:Y:S05]  /*9ba0*/  BSYNC.RECONVERGENT B5 ;  /* 0x0000000000057941 */ /* 0x000fea0003800200 */
.L_x_2785:
[----:B------:R-:W-:-:S05]  /*9bb0*/  FFMA R26, -R31, R28, R26 ;  /* 0x0000001c1f1a7223 */ /* 0x000fca000000011a */
[----:B------:R-:W-:-:S07]  /*9bc0*/  FMNMX.NAN R26, R26, 9.9999999392252902908e-09, !PT ;  /* 0x322bcc771a1a7809 */ /* 0x000fce0007820000 */
.L_x_2782:
[----:B------:R-:W-:Y:S05]  /*9bd0*/  BSYNC.RECONVERGENT B4 ;  /* 0x0000000000047941 */ /* 0x000fea0003800200 */
.L_x_2781:
[----:B------:R-:W-:-:S05]  /*9be0*/  VIADD R27, R27, 0x1 ;  /* 0x000000011b1b7836 */ /* 0x000fca0000000000 */
[----:B------:R-:W-:-:S13]  /*9bf0*/  ISETP.NE.AND P1, PT, R27, R0, PT ;  /* 0x000000001b00720c */ /* 0x000fda0003f25270 */
[----:B------:R-:W-:Y:S05]  /*9c00*/  @P1 BRA `(.L_x_2787) ;  /* 0xfffffff800601947 */ /* 0x000fea000383ffff */
.L_x_2780:
[----:B------:R-:W-:Y:S05]  /*9c10*/  BSYNC.RECONVERGENT B3 ;  /* 0x0000000000037941 */ /* 0x000fea0003800200 */
.L_x_2779:
[----:B------:R-:W-:-:S05]  /*9c20*/  LEA R25, R24, R1, 0x2 ;  /* 0x0000000118197211 */ /* 0x000fca00078e10ff */
        /* <DEDUP_REMOVED lines=15> */
.L_x_2774:
[C---:B------:R-:W-:Y:S02]  /*9d20*/  ISETP.GE.AND P1, PT, R18.reuse, 0x2, PT ;  /* 0x000000021200780c */ /* 0x040fe40003f26270 */
[----:B------:R-:W-:-:S11]  /*9d30*/  IADD3 R18, PT, PT, R18, -0x1, RZ ;  /* 0xffffffff12127810 */ /* 0x000fd60007ffe0ff */
[----:B------:R-:W-:Y:S05]  /*9d40*/  @P1 BRA `(.L_x_2789) ;  /* 0xfffffff0008c1947 */ /* 0x000fea000383ffff */
.L_x_2773:
[----:B------:R-:W-:Y:S05]  /*9d50*/  BSYNC.RECONVERGENT B0 ;  /* 0x0000000000007941 */ /* 0x000fea0003800200 */
.L_x_2772:
[----:B------:R2:W5:Y:S02]  /*9d60*/  LDL R3, [R1] ;  /* 0x0000000001037983 */ /* 0x0005640000100800 */
.L_x_2751:
[----:B------:R-:W-:Y:S05]  /*9d70*/  BSYNC.RECONVERGENT B2 ;  /* 0x0000000000027941 */ /* 0x000fea0003800200 */
.L_x_2750:
[----:B-----5:R-:W-:Y:S01]  /*9d80*/  FADD R13, R16, 9.9999999600419720025e-13 ;  /* 0x2b8cbccc100d7421 */ /* 0x020fe20000000000 */
[----:B------:R-:W-:Y:S04]  /*9d90*/  BSSY.RECONVERGENT B2, `(.L_x_2790) ;  /* 0x000029b000027945 */ /* 0x000fe80003800200 */
[----:B------:R-:W-:Y:S01]  /*9da0*/  FSETP.GTU.AND P0, PT, R10, R13, PT ;  /* 0x0000000d0a00720b */ /* 0x000fe20003f0c000 */
[----:B------:R-:W-:-:S12]  /*9db0*/  HFMA2 R13, -RZ, RZ, 0, 0 ;  /* 0x00000000ff0d7431 */ /* 0x000fd800000001ff */
[----:B------:R-:W-:Y:S05]  /*9dc0*/  @!P0 BRA `(.L_x_2791) ;  /* 0x00000028005c8947 */ /* 0x000fea0003800000 */
[----:B------:R-:W-:Y:S01]  /*9dd0*/  FADD R3, R3, 9.9999999600419720025e-13 ;  /* 0x2b8cbccc03037421 */ /* 0x000fe20000000000 */
[----:B------:R-:W-:-:S04]  /*9de0*/  IMAD.MOV.U32 R13, RZ, RZ, 0x7fc00000 ;  /* 0x7fc00000ff0d7424 */ /* 0x000fc800078e00ff */
[----:B------:R-:W-:-:S13]  /*9df0*/  FSETP.GT.AND P0, PT, R10, R3, PT ;  /* 0x000000030a00720b */ /* 0x000fda0003f04000 */
[----:B------:R-:W-:Y:S05]  /*9e00*/  @P0 BRA `(.L_x_2791) ;  /* 0x00000028004c0947 */ /* 0x000fea0003800000 */
[----:B------:R-:W3:Y:S01]  /*9e10*/  LDCU UR6, c[0x0][0x3dc] ;  /* 0x00007b80ff0677ac */ /* 0x000ee20008000800 */
[----:B------:R-:W-:Y:S01]  /*9e20*/  MOV R13, RZ ;  /* 0x000000ff000d7202 */ /* 0x000fe20000000f00 */
[----:B---3--:R-:W-:-:S09]  /*9e30*/  UISETP.GE.AND UP0, UPT, UR6, 0x1, UPT ;  /* 0x000000010600788c */ /* 0x008fd2000bf06270 */
[----:B------:R-:W-:Y:S05]  /*9e40*/  BRA.U !UP0, `(.L_x_2791) ;  /* 0x00000029083c7547 */ /* 0x000fea000b800000 */
[----:B------:R-:W-:Y:S01]  /*9e50*/  I2FP.F32.S32 R3, R5 ;  /* 0x0000000500037245 */ /* 0x000fe20000201400 */
[----:B------:R-:W3:Y:S01]  /*9e60*/  LDCU.64 UR6, c[0x0][0x3e0] ;  /* 0x00007c00ff0677ac */ /* 0x000ee20008000a00 */
[----:B------:R-:W-:Y:S01]  /*9e70*/  FSETP.GEU.AND P0, PT, R2, 0.10000000149011611938, PT ;  /* 0x3dcccccd0200780b */ /* 0x000fe20003f0e000 */
[----:B------:R-:W-:Y:S01]  /*9e80*/  BSSY.RECONVERGENT B3, `(.L_x_2792) ;  /* 0x0000018000037945 */ /* 0x000fe20003800200 */
[----:B------:R-:W-:Y:S01]  /*9e90*/  ISETP.NE.AND P2, PT, R8, RZ, PT ;  /* 0x000000ff0800720c */ /* 0x000fe20003f45270 */
[----:B------:R-:W-:-:S04]  /*9ea0*/  FMUL R3, R2, R3 ;  /* 0x0000000302037220 */ /* 0x000fc80000400000 */
[----:B------:R-:W-:-:S04]  /*9eb0*/  FMUL R13, R3, 10 ;  /* 0x41200000030d7820 */ /* 0x000fc80000400000 */
[----:B------:R-:W4:Y:S01]  /*9ec0*/  F2I.TRUNC.NTZ R4, R13 ;  /* 0x0000000d00047305 */ /* 0x000f22000020f100 */
[----:B---3--:R-:W-:Y:S02]  /*9ed0*/  MOV R17, UR7 ;  /* 0x0000000700117c02 */ /* 0x008fe40008000f00 */
[----:B------:R-:W-:Y:S02]  /*9ee0*/  MOV R16, UR6 ;  /* 0x0000000600107c02 */ /* 0x000fe40008000f00 */
[----:B----4-:R-:W-:-:S04]  /*9ef0*/  VIMNMX R4, PT, PT, R5, R4, PT ;  /* 0x0000000405047248 */ /* 0x010fc80003fe0100 */
[----:B------:R-:W-:-:S04]  /*9f00*/  @!P0 VIMNMX R5, PT, PT, R4, 0xa, !PT ;  /* 0x0000000a04058848 */ /* 0x000fc80007fe0100 */
[----:B------:R-:W-:-:S04]  /*9f10*/  VIMNMX R19, PT, PT, R5, 0x200, PT ;  /* 0x0000020005137848 */ /* 0x000fc80003fe0100 */
[----:B------:R-:W-:-:S04]  /*9f20*/  I2FP.F32.S32 R23, R19 ;  /* 0x0000001300177245 */ /* 0x000fc80000201400 */
        /* <DEDUP_REMOVED lines=8> */
[----:B------:R-:W-:Y:S01]  /*9fb0*/  MOV R3, R2 ;  /* 0x0000000200037202 */ /* 0x000fe20000000f00 */
[----:B------:R-:W-:Y:S01]  /*9fc0*/  IMAD.MOV.U32 R4, RZ, RZ, R23 ;  /* 0x000000ffff047224 */ /* 0x000fe200078e0017 */
[----:B------:R-:W-:-:S07]  /*9fd0*/  MOV R14, 0x9ff0 ;  /* 0x00009ff0000e7802 */ /* 0x000fce0000000f00 */
[----:B012---:R-:W-:Y:S05]  /*9fe0*/  CALL.REL.NOINC `($__internal_16_$__cuda_sm3x_div_rn_noftz_f32_slowpath) ;  /* 0x0000002c00247944 */ /* 0x007fea0003c00000 */
[----:B------:R-:W-:-:S07]  /*9ff0*/  MOV R18, R3 ;  /* 0x0000000300127202 */ /* 0x000fce0000000f00 */
.L_x_2793:
[----:B------:R-:W-:Y:S05]  /*a000*/  BSYNC.RECONVERGENT B3 ;  /* 0x0000000000037941 */ /* 0x000fea0003800200 */
.L_x_2792:
[----:B------:R-:W3:Y:S01]  /*a010*/  LDCU UR6, c[0x0][0x3a8] ;  /* 0x00007500ff0677ac */ /* 0x000ee20008000800 */
[----:B------:R-:W-:Y:S01]  /*a020*/  HFMA2 R13, -RZ, RZ, 0.96630859375, -0.0022525787353515625 ;  /* 0x3bbb989dff0d7431 */ /* 0x000fe200000001ff */
[----:B------:R-:W-:Y:S01]  /*a030*/  MOV R15, 0x437c0000 ;  /* 0x437c0000000f7802 */ /* 0x000fe20000000f00 */
[----:B------:R-:W-:Y:S01]  /*a040*/  FMUL R22, R23, 0.5 ;  /* 0x3f00000017167820 */ /* 0x000fe20000400000 */
[----:B------:R-:W-:Y:S01]  /*a050*/  FSETP.GT.AND P0, PT, R18, 0.0099999997764825820923, PT ;  /* 0x3c23d70a1200780b */ /* 0x000fe20003f04000 */
[----:B------:R-:W-:Y:S01]  /*a060*/  IMAD.MOV.U32 R24, RZ, RZ, RZ ;  /* 0x000000ffff187224 */ /* 0x000fe200078e00ff */
[----:B------:R-:W-:Y:S02]  /*a070*/  FSEL R20, R20, R21, !P2 ;  /* 0x0000001514147208 */ /* 0x000fe40005000000 */
[C---:B------:R-:W-:Y:S01]  /*a080*/  FSETP.LE.OR P0, PT, R18.reuse, RZ, P0 ;  /* 0x000000ff1200720b */ /* 0x040fe20000703400 */
[----:B------:R-:W0:Y:S01]  /*a090*/  FRND.TRUNC R22, R22 ;  /* 0x0000001600167307 */ /* 0x000e22000020d000 */
[C---:B---3--:R-:W-:Y:S01]  /*a0a0*/  FMUL R2, R18.reuse, -UR6 ;  /* 0x8000000612027c20 */ /* 0x048fe20008400000 */
[----:B------:R-:W-:-:S03]  /*a0b0*/  FMUL R4, R18, UR6 ;  /* 0x0000000612047c20 */ /* 0x000fc60008400000 */
[-C--:B------:R-:W-:Y:S01]  /*a0c0*/  FFMA.SAT R3, R2, R13.reuse, 0.5 ;  /* 0x3f00000002037423 */ /* 0x080fe2000000200d */
[----:B------:R-:W-:Y:S01]  /*a0d0*/  FFMA.SAT R14, R4, R13, 0.5 ;  /* 0x3f000000040e7423 */ /* 0x000fe2000000200d */
[----:B0-----:R-:W-:Y:S02]  /*a0e0*/  FADD R26, R22, R22 ;  /* 0x00000016161a7221 */ /* 0x001fe40000000000 */
[-C--:B------:R-:W-:Y:S01]  /*a0f0*/  FFMA.RM R3, R3, R15.reuse, 12582913 ;  /* 0x4b40000103037423 */ /* 0x080fe2000000400f */
[----:B------:R-:W-:Y:S01]  /*a100*/  FFMA.RM R14, R14, R15, 12582913 ;  /* 0x4b4000010e0e7423 */ /* 0x000fe2000000400f */
[----:B------:R-:W-:Y:S02]  /*a110*/  FADD R26, R23, -R26 ;  /* 0x8000001a171a7221 */ /* 0x000fe40000000000 */
[C---:B------:R-:W-:Y:S01]  /*a120*/  FADD R13, R3.reuse, -12583039 ;  /* 0xcb40007f030d7421 */ /* 0x040fe20000000000 */
[----:B------:R-:W-:Y:S01]  /*a130*/  FADD R15, R14, -12583039 ;  /* 0xcb40007f0e0f7421 */ /* 0x000fe20000000000 */
[----:B------:R-:W-:-:S02]  /*a140*/  SHF.L.U32 R25, R3, 0x17, RZ ;  /* 0x0000001703197819 */ /* 0x000fc400000006ff */
[----:B------:R-:W-:Y:S01]  /*a150*/  FFMA R13, R2, 1.4426950216293334961, -R13 ;  /* 0x3fb8aa3b020d7823 */ /* 0x000fe2000000080d */
[----:B------:R-:W-:-:S03]  /*a160*/  FFMA R15, R4, 1.4426950216293334961, -R15 ;  /* 0x3fb8aa3b040f7823 */ /* 0x000fc6000000080f */
[----:B------:R-:W-:Y:S01]  /*a170*/  FFMA R13, R2, 1.925963033500011079e-08, R13 ;  /* 0x32a57060020d7823 */ /* 0x000fe2000000000d */
[----:B------:R-:W-:-:S03]  /*a180*/  FFMA R2, R4, 1.925963033500011079e-08, R15 ;  /* 0x32a5706004027823 */ /* 0x000fc6000000000f */
[----:B------:R-:W0:Y:S08]  /*a190*/  MUFU.EX2 R14, R13 ;  /* 0x0000000d000e7308 */ /* 0x000e300000000800 */
[----:B------:R-:W3:Y:S01]  /*a1a0*/  MUFU.EX2 R2, R2 ;  /* 0x0000000200027308 */ /* 0x000ee20000000800 */
[----:B0-----:R-:W-:-:S07]  /*a1b0*/  FMUL R25, R25, R14 ;  /* 0x0000000e19197220 */ /* 0x001fce0000400000 */
.L_x_2834:
[----:B------:R-:W-:Y:S01]  /*a1c0*/  FSETP.LT.OR P1, PT, R18, 9.9999999747524270788e-07, P0 ;  /* 0x358637bd1200780b */ /* 0x000fe20000721400 */
[----:B------:R-:W-:Y:S01]  /*a1d0*/  BSSY.RECONVERGENT B3, `(.L_x_2794) ;  /* 0x0000247000037945 */ /* 0x000fe20003800200 */
[----:B------:R-:W-:-:S11]  /*a1e0*/  MOV R23, R20 ;  /* 0x0000001400177202 */ /* 0x000fd60000000f00 */
[----:B----4-:R-:W-:Y:S05]  /*a1f0*/  @P1 BRA `(.L_x_2795) ;  /* 0x0000002400101947 */ /* 0x010fea0003800000 */
[----:B------:R-:W-:Y:S01]  /*a200*/  IADD3 R3, PT, PT, R18, -0xd000000, RZ ;  /* 0xf300000012037810 */ /* 0x000fe20007ffe0ff */
[----:B------:R0:W4:Y:S01]  /*a210*/  MUFU.RSQ R13, R18 ;  /* 0x00000012000d7308 */ /* 0x0001220000001400 */
[----:B------:R-:W-:Y:S02]  /*a220*/  BSSY.RECONVERGENT B0, `(.L_x_2796) ;  /* 0x000000d000007945 */ /* 0x000fe40003800200 */
[----:B------:R-:W-:Y:S01]  /*a230*/  ISETP.GT.U32.AND P1, PT, R3, 0x727fffff, PT ;  /* 0x727fffff0300780c */ /* 0x000fe20003f24070 */
[----:B------:R-:W-:-:S04]  /*a240*/  FADD R3, R16, R17 ;  /* 0x0000001110037221 */ /* 0x000fc80000000000 */
[----:B------:R-:W-:-:S08]  /*a250*/  FMUL R30, R3, 0.5 ;  /* 0x3f000000031e7820 */ /* 0x000fd00000400000 */
[----:B0-----:R-:W-:Y:S05]  /*a260*/  @!P1 BRA `(.L_x_2797) ;  /* 0x0000000000109947 */ /* 0x001fea0003800000 */
[----:B------:R-:W-:Y:S02]  /*a270*/  MOV R3, R18 ;  /* 0x0000001200037202 */ /* 0x000fe40000000f00 */
[----:B------:R-:W-:-:S07]  /*a280*/  MOV R28, 0xa2a0 ;  /* 0x0000a2a0001c7802 */ /* 0x000fce0000000f00 */
[----:B-1234-:R-:W-:Y:S05]  /*a290*/  CALL.REL.NOINC `($__internal_15_$__cuda_sm20_sqrt_rn_f32_slowpath) ;  /* 0x00000028001c7944 */ /* 0x01efea0003c00000 */
[----:B------:R-:W-:Y:S05]  /*a2a0*/  BRA `(.L_x_2798) ;  /* 0x0000000000107947 */ /* 0x000fea0003800000 */
.L_x_2797:
[C---:B----4-:R-:W-:Y:S01]  /*a2b0*/  FMUL.FTZ R3, R13.reuse, R18 ;  /* 0x000000120d037220 */ /* 0x050fe20000410000 */
[----:B------:R-:W-:-:S03]  /*a2c0*/  FMUL.FTZ R13, R13, 0.5 ;  /* 0x3f0000000d0d7820 */ /* 0x000fc60000410000 */
[----:B------:R-:W-:-:S04]  /*a2d0*/  FFMA R4, -R3, R3, R18 ;  /* 0x0000000303047223 */ /* 0x000fc80000000112 */
[----:B------:R-:W-:-:S07]  /*a2e0*/  FFMA R3, R4, R13, R3 ;  /* 0x0000000d04037223 */ /* 0x000fce0000000003 */
.L_x_2798:
[----:B------:R-:W-:Y:S05]  /*a2f0*/  BSYNC.RECONVERGENT B0 ;  /* 0x0000000000007941 */ /* 0x000fea0003800200 */
.L_x_2796:
        /* <DEDUP_REMOVED lines=20> */
[----:B-123--:R-:W-:Y:S05]  /*a440*/  CALL.REL.NOINC `($__internal_14_$__cuda_sm20_rcp_rn_f32_slowpath) ;  /* 0x0000002000e07944 */ /* 0x00efea0003c00000 */
[----:B------:R-:W-:Y:S01]  /*a450*/  MOV R21, R13 ;  /* 0x0000000d00157202 */ /* 0x000fe20000000f00 */
[----:B------:R-:W-:Y:S06]  /*a460*/  BRA `(.L_x_2801) ;  /* 0x0000000000107947 */ /* 0x000fec0003800000 */
.L_x_2800:
[----:B------:R-:W0:Y:S02]  /*a470*/  MUFU.RCP R21, R22 ;  /* 0x0000001600157308 */ /* 0x000e240000001000 */
[----:B0-----:R-:W-:-:S04]  /*a480*/  FFMA R3, R22, R21, -1 ;  /* 0xbf80000016037423 */ /* 0x001fc80000000015 */
[----:B------:R-:W-:-:S04]  /*a490*/  FADD.FTZ R4, -R3, -RZ ;  /* 0x800000ff03047221 */ /* 0x000fc80000010100 */
[----:B------:R-:W-:-:S07]  /*a4a0*/  FFMA R21, R21, R4, R21 ;  /* 0x0000000415157223 */ /* 0x000fce0000000015 */
.L_x_2801:
[----:B------:R-:W-:Y:S05]  /*a4b0*/  BSYNC.RECONVERGENT B0 ;  /* 0x0000000000007941 */ /* 0x000fea0003800200 */
.L_x_2799:
[----:B------:R-:W0:Y:S01]  /*a4c0*/  LDCU UR6, c[0x0][0x3a8] ;  /* 0x00007500ff0677ac */ /* 0x000e220008000800 */
[----:B------:R-:W-:Y:S02]  /*a4d0*/  HFMA2 R14, -RZ, RZ, 0.96630859375, -0.0022525787353515625 ;  /* 0x3bbb989dff0e7431 */ /* 0x000fe400000001ff */
[----:B------:R-:W-:Y:S01]  /*a4e0*/  FADD R28, R22, -R21 ;  /* 0x80000015161c7221 */ /* 0x000fe20000000000 */
[----:B------:R-:W-:Y:S01]  /*a4f0*/  IMAD.MOV.U32 R30, RZ, RZ, 0x437c0000 ;  /* 0x437c0000ff1e7424 */ /* 0x000fe200078e00ff */
[----:B------:R-:W-:Y:S02]  /*a500*/  BSSY.RECONVERGENT B4, `(.L_x_2802) ;  /* 0x0000012000047945 */ /* 0x000fe40003800200 */
[----:B------:R-:W4:Y:S01]  /*a510*/  MUFU.RCP R4, R28 ;  /* 0x0000001c00047308 */ /* 0x000f220000001000 */
[----:B0-----:R-:W-:-:S04]  /*a520*/  FMUL R3, R18, UR6 ;  /* 0x0000000612037c20 */ /* 0x001fc80008400000 */
[----:B------:R-:W-:Y:S01]  /*a530*/  FFMA.SAT R3, R3, R14, 0.5 ;  /* 0x3f00000003037423 */ /* 0x000fe2000000200e */
[----:B----4-:R-:W-:-:S03]  /*a540*/  FFMA R13, -R28, R4, 1 ;  /* 0x3f8000001c0d7423 */ /* 0x010fc60000000104 */
[----:B------:R-:W-:Y:S01]  /*a550*/  FFMA.RM R3, R3, R30, 12582913 ;  /* 0x4b40000103037423 */ /* 0x000fe2000000401e */
[----:B------:R-:W-:-:S04]  /*a560*/  FFMA R4, R4, R13, R4 ;  /* 0x0000000d04047223 */ /* 0x000fc80000000004 */
[----:B------:R-:W-:-:S05]  /*a570*/  SHF.L.U32 R3, R3, 0x17, RZ ;  /* 0x0000001703037819 */ /* 0x000fca00000006ff */
[----:B---3--:R-:W-:-:S04]  /*a580*/  FFMA R3, R2, R3, -R21 ;  /* 0x0000000302037223 */ /* 0x008fc80000000815 */
[----:B------:R-:W0:Y:S01]  /*a590*/  FCHK P1, R3, R28 ;  /* 0x0000001c03007302 */ /* 0x000e220000020000 */
[----:B------:R-:W-:-:S04]  /*a5a0*/  FFMA R13, R3, R4, RZ ;  /* 0x00000004030d7223 */ /* 0x000fc800000000ff */
[----:B------:R-:W-:-:S04]  /*a5b0*/  FFMA R14, -R28, R13, R3 ;  /* 0x0000000d1c0e7223 */ /* 0x000fc80000000103 */
[----:B------:R-:W-:Y:S01]  /*a5c0*/  FFMA R13, R4, R14, R13 ;  /* 0x0000000e040d7223 */ /* 0x000fe2000000000d */
[----:B0-----:R-:W-:Y:S06]  /*a5d0*/  @!P1 BRA `(.L_x_2803) ;  /* 0x0000000000109947 */ /* 0x001fec0003800000 */
[----:B------:R-:W-:Y:S02]  /*a5e0*/  MOV R4, R28 ;  /* 0x0000001c00047202 */ /* 0x000fe40000000f00 */
[----:B------:R-:W-:-:S07]  /*a5f0*/  MOV R14, 0xa610 ;  /* 0x0000a610000e7802 */ /* 0x000fce0000000f00 */
[----:B-12---:R-:W-:Y:S05]  /*a600*/  CALL.REL.NOINC `($__internal_16_$__cuda_sm3x_div_rn_noftz_f32_slowpath) ;  /* 0x00000024009c7944 */ /* 0x006fea0003c00000 */
[----:B------:R-:W-:-:S07]  /*a610*/  MOV R13, R3 ;  /* 0x00000003000d7202 */ /* 0x000fce0000000f00 */
.L_x_2803:
[----:B------:R-:W-:Y:S05]  /*a620*/  BSYNC.RECONVERGENT B4 ;  /* 0x0000000000047941 */ /* 0x000fea0003800200 */
.L_x_2802:
[----:B------:R-:W-:-:S04]  /*a630*/  FSETP.GE.AND P1, PT, R13, 1, PT ;  /* 0x3f8000000d00780b */ /* 0x000fc80003f26000 */
[----:B------:R-:W-:-:S04]  /*a640*/  FSETP.LE.OR P1, PT, R13, RZ, P1 ;  /* 0x000000ff0d00720b */ /* 0x000fc80000f23400 */
[----:B------:R-:W-:-:S13]  /*a650*/  FSETP.EQU.OR P1, PT, |R13|, +INF , P1 ;  /* 0x7f8000000d00780b */ /* 0x000fda0000f2a600 */
[----:B------:R-:W-:Y:S05]  /*a660*/  @P1 BRA `(.L_x_2795) ;  /* 0x0000001c00f41947 */ /* 0x000fea0003800000 */
        /* <DEDUP_REMOVED lines=12> */
[----:B------:R-:W-:-:S03]  /*a730*/  I2FP.F32.S32 R4, R15 ;  /* 0x0000000f00047245 */ /* 0x000fc60000201400 */
[----:B------:R-:W-:Y:S01]  /*a740*/  FADD R14, R23, R23 ;  /* 0x00000017170e7221 */ /* 0x000fe20000000000 */
[----:B------:R-:W0:Y:S01]  /*a750*/  MUFU.RCP R27, R27 ;  /* 0x0000001b001b7308 */ /* 0x000e220000001000 */
[----:B------:R-:W-:Y:S02]  /*a760*/  FFMA R3, R4, 1.1920928955078125e-07, R3 ;  /* 0x3400000004037823 */ /* 0x000fe40000000003 */
[----:B0-----:R-:W-:Y:S01]  /*a770*/  FMUL R28, R27, R14 ;  /* 0x0000000e1b1c7220 */ /* 0x001fe20000400000 */
[----:B------:R-:W-:-:S03]  /*a780*/  HFMA2 R14, -RZ, RZ, 0.771484375, 0.21533203125 ;  /* 0x3a2c32e4ff0e7431 */ /* 0x000fc600000001ff */
[----:B------:R-:W-:Y:S01]  /*a790*/  FADD R4, R23, -R28 ;  /* 0x8000001c17047221 */ /* 0x000fe20000000000 */
[C---:B------:R-:W-:Y:S01]  /*a7a0*/  FMUL R15, R28.reuse, R28 ;  /* 0x0000001c1c0f7220 */ /* 0x040fe20000400000 */
[----:B------:R-:W-:Y:S02]  /*a7b0*/  FFMA R32, R28, 1.4426950216293334961, R3 ;  /* 0x3fb8aa3b1c207823 */ /* 0x000fe40000000003 */
[----:B------:R-:W-:Y:S02]  /*a7c0*/  FADD R4, R4, R4 ;  /* 0x0000000404047221 */ /* 0x000fe40000000000 */
[----:B------:R-:W-:Y:S01]  /*a7d0*/  FADD R3, R3, -R32 ;  /* 0x8000002003037221 */ /* 0x000fe20000000000 */
[----:B------:R-:W-:Y:S01]  /*a7e0*/  FFMA R30, R15, R14, 0.0032181653659790754318 ;  /* 0x3b52e7db0f1e7423 */ /* 0x000fe2000000000e */
[----:B------:R-:W-:Y:S02]  /*a7f0*/  FFMA R4, R23, -R28, R4 ;  /* 0x8000001c17047223 */ /* 0x000fe40000000004 */
[----:B------:R-:W-:Y:S01]  /*a800*/  FFMA R3, R28, 1.4426950216293334961, R3 ;  /* 0x3fb8aa3b1c037823 */ /* 0x000fe20000000003 */
[----:B------:R-:W-:Y:S01]  /*a810*/  FFMA R30, R15, R30, 0.018033718690276145935 ;  /* 0x3c93bb730f1e7423 */ /* 0x000fe2000000001e */
[----:B------:R-:W-:-:S03]  /*a820*/  FMUL R4, R27, R4 ;  /* 0x000000041b047220 */ /* 0x000fc60000400000 */
[----:B------:R-:W-:Y:S01]  /*a830*/  FFMA R30, R15, R30, 0.12022458761930465698 ;  /* 0x3df6384f0f1e7423 */ /* 0x000fe2000000001e */
[----:B------:R-:W-:-:S03]  /*a840*/  FFMA R3, R4, 1.4426950216293334961, R3 ;  /* 0x3fb8aa3b04037823 */ /* 0x000fc60000000003 */
[----:B------:R-:W-:Y:S01]  /*a850*/  FMUL R15, R15, R30 ;  /* 0x0000001e0f0f7220 */ /* 0x000fe20000400000 */
[----:B------:R-:W-:-:S03]  /*a860*/  FFMA R3, R28, 1.9251366722983220825e-08, R3 ;  /* 0x32a55e341c037823 */ /* 0x000fc60000000003 */
        /* <DEDUP_REMOVED lines=8> */
[----:B------:R-:W-:-:S04]  /*a8f0*/  I2FP.F32.S32 R30, R19 ;  /* 0x00000013001e7245 */ /* 0x000fc80000201400 */
[----:B------:R-:W-:-:S04]  /*a900*/  FSETP.NAN.AND P1, PT, |R30|, |R30|, PT ;  /* 0x4000001e1e00720b */ /* 0x000fc80003f28200 */
[----:B------:R-:W-:-:S13]  /*a910*/  FSETP.NUM.AND P1, PT, |R21|, |R21|, !P1 ;  /* 0x400000151500720b */ /* 0x000fda0004f27200 */
[----:B------:R-:W-:Y:S01]  /*a920*/  @!P1 FADD R15, R30, R21 ;  /* 0x000000151e0f9221 */ /* 0x000fe20000000000 */
[----:B------:R-:W-:Y:S06]  /*a930*/  @!P1 BRA `(.L_x_2805) ;  /* 0x00000000007c9947 */ /* 0x000fec0003800000 */
[CC--:B------:R-:W-:Y:S01]  /*a940*/  FMUL R28, R30.reuse, R3.reuse ;  /* 0x000000031e1c7220 */ /* 0x0c0fe20000400000 */
[----:B------:R-:W-:Y:S01]  /*a950*/  HFMA2 R32, -RZ, RZ, 0.64013671875, -15.109375 ;  /* 0x391fcb8eff207431 */ /* 0x000fe200000001ff */
[C---:B------:R-:W-:Y:S02]  /*a960*/  FSETP.NEU.AND P1, PT, |R21|.reuse, +INF , PT ;  /* 0x7f8000001500780b */ /* 0x040fe40003f2d200 */
[----:B------:R-:W0:Y:S01]  /*a970*/  FRND R15, R28 ;  /* 0x0000001c000f7307 */ /* 0x000e220000201000 */
[----:B------:R-:W-:Y:S01]  /*a980*/  FFMA R23, R30, R3, -R28 ;  /* 0x000000031e177223 */ /* 0x000fe2000000081c */
[----:B------:R-:W-:Y:S02]  /*a990*/  FSETP.NEU.AND P1, PT, R21, RZ, P1 ;  /* 0x000000ff1500720b */ /* 0x000fe40000f2d000 */
[----:B------:R-:W-:Y:S01]  /*a9a0*/  FSETP.GT.AND P3, PT, |R28|, 152, PT ;  /* 0x431800001c00780b */ /* 0x000fe20003f64200 */
[----:B------:R-:W-:Y:S01]  /*a9b0*/  FFMA R30, R30, R4, R23 ;  /* 0x000000041e1e7223 */ /* 0x000fe20000000017 */
[----:B------:R-:W-:-:S02]  /*a9c0*/  ISETP.GE.OR P4, PT, R5, RZ, P1 ;  /* 0x000000ff0500720c */ /* 0x000fc40000f86670 */
[----:B------:R-:W-:Y:S01]  /*a9d0*/  FSETP.NEU.AND P5, PT, |R26|, 1, !P1 ;  /* 0x3f8000001a00780b */ /* 0x000fe20004fad200 */
[----:B0-----:R-:W-:Y:S01]  /*a9e0*/  FADD R23, R28, -R15 ;  /* 0x8000000f1c177221 */ /* 0x001fe20000000000 */
[----:B------:R-:W-:-:S05]  /*a9f0*/  FSETP.GT.AND P2, PT, R15, RZ, PT ;  /* 0x000000ff0f00720b */ /* 0x000fca0003f44000 */
[----:B------:R-:W-:Y:S01]  /*aa00*/  @!P1 FADD R27, R21, R21 ;  /* 0x00000015151b9221 */ /* 0x000fe20000000000 */
[----:B------:R-:W-:Y:S01]  /*aa10*/  FADD R23, R23, R30 ;  /* 0x0000001e17177221 */ /* 0x000fe20000000000 */
[----:B------:R-:W-:-:S03]  /*aa20*/  SEL R15, RZ, 0x83000000, P2 ;  /* 0x83000000ff0f7807 */ /* 0x000fc60001000000 */
[----:B------:R-:W-:Y:S01]  /*aa30*/  @!P4 LOP3.LUT R27, R27, 0x7f800000, RZ, 0x3c, !PT ;  /* 0x7f8000001b1bc812 */ /* 0x000fe200078e3cff */
[----:B------:R-:W-:Y:S01]  /*aa40*/  FFMA R30, R23, R32, 0.0013391353422775864601 ;  /* 0x3aaf85ed171e7423 */ /* 0x000fe20000000020 */
[----:B------:R-:W-:Y:S02]  /*aa50*/  FSETP.GEU.AND P2, PT, R28, RZ, PT ;  /* 0x000000ff1c00720b */ /* 0x000fe40003f4e000 */
[----:B------:R-:W-:Y:S01]  /*aa60*/  @P5 LOP3.LUT R27, R27, 0x7fffffff, RZ, 0xc0, !PT ;  /* 0x7fffffff1b1b5812 */ /* 0x000fe200078ec0ff */
[----:B------:R-:W-:-:S04]  /*aa70*/  FFMA R30, R23, R30, 0.0096188392490148544312 ;  /* 0x3c1d9856171e7423 */ /* 0x000fc8000000001e */
[C---:B------:R-:W-:Y:S02]  /*aa80*/  FFMA R32, R23.reuse, R30, 0.055503588169813156128 ;  /* 0x3d6357bb17207423 */ /* 0x040fe4000000001e */
[----:B------:R-:W0:Y:S02]  /*aa90*/  F2I.NTZ R30, R28 ;  /* 0x0000001c001e7305 */ /* 0x000e240000203100 */
[----:B------:R-:W-:-:S04]  /*aaa0*/  FFMA R32, R23, R32, 0.24022644758224487305 ;  /* 0x3e75fdec17207423 */ /* 0x000fc80000000020 */
[----:B------:R-:W-:-:S04]  /*aab0*/  FFMA R32, R23, R32, 0.69314718246459960938 ;  /* 0x3f31721817207423 */ /* 0x000fc80000000020 */
[----:B------:R-:W-:Y:S01]  /*aac0*/  FFMA R32, R23, R32, 1 ;  /* 0x3f80000017207423 */ /* 0x000fe20000000020 */
[----:B------:R-:W-:Y:S01]  /*aad0*/  IADD3 R23, PT, PT, R15, 0x7f000000, RZ ;  /* 0x7f0000000f177810 */ /* 0x000fe20007ffe0ff */
[----:B0-----:R-:W-:-:S04]  /*aae0*/  IMAD R30, R30, 0x800000, -R15 ;  /* 0x008000001e1e7824 */ /* 0x001fc800078e0a0f */
[----:B------:R-:W-:Y:S01]  /*aaf0*/  FMUL R23, R23, R32 ;  /* 0x0000002017177220 */ /* 0x000fe20000400000 */
[----:B------:R-:W-:-:S03]  /*ab00*/  FSEL R15, RZ, +INF , !P2 ;  /* 0x7f800000ff0f7808 */ /* 0x000fc60005000000 */
[----:B------:R-:W-:Y:S01]  /*ab10*/  @!P3 FMUL R15, R30, R23 ;  /* 0x000000171e0fb220 */ /* 0x000fe20000400000 */
[----:B------:R-:W-:-:S07]  /*ab20*/  @!P1 MOV R15, R27 ;  /* 0x0000001b000f9202 */ /* 0x000fce0000000f00 */
.L_x_2805:
[----:B------:R-:W-:Y:S05]  /*ab30*/  BSYNC.RECONVERGENT B0 ;  /* 0x0000000000007941 */ /* 0x000fea0003800200 */
.L_x_2804:
[----:B------:R-:W-:Y:S01]  /*ab40*/  ISETP.GE.AND P1, PT, R5, RZ, PT ;  /* 0x000000ff0500720c */ /* 0x000fe20003f26270 */
[----:B------:R-:W-:Y:S01]  /*ab50*/  BSSY.RECONVERGENT B0, `(.L_x_2806) ;  /* 0x00000a4000007945 */ /* 0x000fe20003800200 */
[----:B------:R-:W-:-:S11]  /*ab60*/  FADD.SAT R13, RZ, R13 ;  /* 0x0000000dff0d7221 */ /* 0x000fd60000002000 */
        /* <DEDUP_REMOVED lines=38> */
[----:B------:R-:W-:-:S07]  /*add0*/  HFMA2 R28, -RZ, RZ, 0, 0 ;  /* 0x00000000ff1c7431 */ /* 0x000fce00000001ff */
.L_x_2815:
[----:B------:R-:W-:Y:S01]  /*ade0*/  ISETP.GE.AND P2, PT, R0, 0x1, PT ;  /* 0x000000010000780c */ /* 0x000fe20003f46270 */
[----:B------:R-:W-:Y:S01]  /*adf0*/  BSSY.RECONVERGENT B1, `(.L_x_2808) ;  /* 0x000006e000017945 */ /* 0x000fe20003800200 */
[----:B0-----:R-:W-:-:S11]  /*ae00*/  IMAD.MOV.U32 R30, RZ, RZ, R15 ;  /* 0x000000ffff1e7224 */ /* 0x001fd600078e000f */
[----:B------:R-:W-:Y:S05]  /*ae10*/  @!P2 BRA `(.L_x_2809) ;  /* 0x0000000400aca947 */ /* 0x000fea0003800000 */
[----:B------:R-:W-:Y:S02]  /*ae20*/  IADD3 R39, PT, PT, -R0, RZ, RZ ;  /* 0x000000ff00277210 */ /* 0x000fe40007ffe1ff */
[----:B------:R-:W-:Y:S02]  /*ae30*/  MOV R27, R6 ;  /* 0x00000006001b7202 */ /* 0x000fe40000000f00 */
[----:B------:R-:W-:Y:S02]  /*ae40*/  MOV R29, R7 ;  /* 0x00000007001d7202 */ /* 0x000fe40000000f00 */
[----:B------:R-:W-:-:S07]  /*ae50*/  MOV R30, R15 ;  /* 0x0000000f001e7202 */ /* 0x000fce0000000f00 */
.L_x_2814:
[----:B------:R-:W3:Y:S04]  /*ae60*/  LDL R33, [R27] ;  /* 0x000000001b217983 */ /* 0x000ee80000100800 */
[----:B------:R0:W5:Y:S01]  /*ae70*/  LDL R31, [R29] ;  /* 0x000000001d1f7983 */ /* 0x0001620000100800 */
[----:B------:R-:W-:Y:S01]  /*ae80*/  BSSY.RECONVERGENT B4, `(.L_x_2810) ;  /* 0x000002e000047945 */ /* 0x000fe20003800200 */
[----:B------:R-:W-:Y:S01]  /*ae90*/  HFMA2 R36, -RZ, RZ, 1.875, 0 ;  /* 0x3f800000ff247431 */ /* 0x000fe200000001ff */
[----:B---3--:R-:W-:-:S05]  /*aea0*/  VIMNMX R32, PT, PT, R33, R28, PT ;  /* 0x0000001c21207248 */ /* 0x008fca0003fe0100 */
        /* <DEDUP_REMOVED lines=13> */
[----:B------:R-:W-:Y:S01]  /*af80*/  FSETP.GEU.AND P4, PT, R37, RZ, PT ;  /* 0x000000ff2500720b */ /* 0x000fe20003f8e000 */
[----:B------:R-:W-:Y:S01]  /*af90*/  FFMA R41, R23, R35, R38 ;  /* 0x0000002317297223 */ /* 0x000fe20000000026 */
[----:B0-----:R-:W-:Y:S01]  /*afa0*/  FADD R38, R37, -R36 ;  /* 0x8000002425267221 */ /* 0x001fe20000000000 */
[----:B------:R-:W-:-:S03]  /*afb0*/  FSETP.GT.AND P2, PT, R36, RZ, PT ;  /* 0x000000ff2400720b */ /* 0x000fc60003f44000 */
[----:B------:R-:W-:Y:S01]  /*afc0*/  FADD R38, R38, R41 ;  /* 0x0000002926267221 */ /* 0x000fe20000000000 */
[----:B------:R-:W-:Y:S02]  /*afd0*/  MOV R41, 0x391fcb8e ;  /* 0x391fcb8e00297802 */ /* 0x000fe40000000f00 */
[----:B------:R-:W-:Y:S02]  /*afe0*/  SEL R36, RZ, 0x83000000, P2 ;  /* 0x83000000ff247807 */ /* 0x000fe40001000000 */
[----:B------:R-:W-:Y:S01]  /*aff0*/  FSETP.NEU.AND P2, PT, |R22|, +INF , PT ;  /* 0x7f8000001600780b */ /* 0x000fe20003f4d200 */
[----:B------:R-:W-:-:S04]  /*b000*/  FFMA R41, R38, R41, 0.0013391353422775864601 ;  /* 0x3aaf85ed26297423 */ /* 0x000fc80000000029 */
[----:B------:R-:W-:-:S04]  /*b010*/  FFMA R41, R38, R41, 0.0096188392490148544312 ;  /* 0x3c1d985626297423 */ /* 0x000fc80000000029 */
[----:B------:R-:W-:-:S04]  /*b020*/  FFMA R41, R38, R41, 0.055503588169813156128 ;  /* 0x3d6357bb26297423 */ /* 0x000fc80000000029 */
[C---:B------:R-:W-:Y:S02]  /*b030*/  FFMA R43, R38.reuse, R41, 0.24022644758224487305 ;  /* 0x3e75fdec262b7423 */ /* 0x040fe40000000029 */
[----:B------:R-:W0:Y:S02]  /*b040*/  F2I.NTZ R41, R37 ;  /* 0x0000002500297305 */ /* 0x000e240000203100 */
[----:B------:R-:W-:-:S04]  /*b050*/  FFMA R43, R38, R43, 0.69314718246459960938 ;  /* 0x3f317218262b7423 */ /* 0x000fc8000000002b */
[----:B------:R-:W-:Y:S01]  /*b060*/  FFMA R43, R38, R43, 1 ;  /* 0x3f800000262b7423 */ /* 0x000fe2000000002b */
[----:B------:R-:W-:-:S05]  /*b070*/  IADD3 R38, PT, PT, R36, 0x7f000000, RZ ;  /* 0x7f00000024267810 */ /* 0x000fca0007ffe0ff */
[----:B------:R-:W-:Y:S01]  /*b080*/  FMUL R38, R38, R43 ;  /* 0x0000002b26267220 */ /* 0x000fe20000400000 */
[----:B0-----:R-:W-:Y:S02]  /*b090*/  LEA R41, R41, -R36, 0x17 ;  /* 0x8000002429297211 */ /* 0x001fe400078eb8ff */
        /* <DEDUP_REMOVED lines=12> */
.L_x_2811:
[----:B------:R-:W-:Y:S05]  /*b160*/  BSYNC.RECONVERGENT B4 ;  /* 0x0000000000047941 */ /* 0x000fea0003800200 */
.L_x_2810:
[----:B------:R-:W-:Y:S01]  /*b170*/  IMAD.IADD R34, R19, 0x1, -R28 ;  /* 0x0000000113227824 */ /* 0x000fe200078e0a1c */
[----:B------:R-:W-:Y:S01]  /*b180*/  BSSY.RECONVERGENT B4, `(.L_x_2812) ;  /* 0x000002d000047945 */ /* 0x000fe20003800200 */
[----:B-----5:R-:W-:-:S03]  /*b190*/  FMUL R31, R31, R36 ;  /* 0x000000241f1f7220 */ /* 0x020fc60000400000 */
        /* <DEDUP_REMOVED lines=38> */
[----:B------:R-:W-:-:S05]  /*b400*/  FADD R33, -R33, R34 ;  /* 0x0000002221217221 */ /* 0x000fca0000000100 */
[----:B------:R-:W-:Y:S01]  /*b410*/  FSETP.NEU.AND P2, PT, |R33|, 1, PT ;  /* 0x3f8000002100780b */ /* 0x000fe20003f4d200 */
[----:B------:R-:W-:-:S05]  /*b420*/  FADD R33, R21, R21 ;  /* 0x0000001515217221 */ /* 0x000fca0000000000 */
[----:B------:R-:W-:-:S07]  /*b430*/  @!P3 LOP3.LUT R33, R33, 0x7f800000, RZ, 0x3c, !PT ;  /* 0x7f8000002121b812 */ /* 0x000fce00078e3cff */
[----:B------:R-:W-:-:S07]  /*b440*/  @P2 LOP3.LUT R33, R33, 0x7fffffff, RZ, 0xc0, !PT ;  /* 0x7fffffff21212812 */ /* 0x000fce00078ec0ff */
.L_x_2813:
[----:B------:R-:W-:Y:S05]  /*b450*/  BSYNC.RECONVERGENT B4 ;  /* 0x0000000000047941 */ /* 0x000fea0003800200 */
.L_x_2812:
[----:B------:R-:W-:Y:S02]  /*b460*/  VIADD R39, R39, 0x1 ;  /* 0x0000000127277836 */ /* 0x000fe40000000000 */
[----:B------:R-:W-:Y:S01]  /*b470*/  FFMA R31, -R31, R33, R30 ;  /* 0x000000211f1f7223 */ /* 0x000fe2000000011e */
[----:B------:R-:W-:Y:S02]  /*b480*/  IADD3 R29, PT, PT, R29, 0x4, RZ ;  /* 0x000000041d1d7810 */ /* 0x000fe40007ffe0ff */
[----:B------:R-:W-:Y:S02]  /*b490*/  IADD3 R27, PT, PT, R27, 0x4, RZ ;  /* 0x000000041b1b7810 */ /* 0x000fe40007ffe0ff */
[----:B------:R-:W-:Y:S02]  /*b4a0*/  ISETP.NE.AND P2, PT, R39, RZ, PT ;  /* 0x000000ff2700720c */ /* 0x000fe40003f45270 */
[----:B------:R-:W-:-:S11]  /*b4b0*/  FMNMX.NAN R30, R31, 9.9999999392252902908e-09, !PT ;  /* 0x322bcc771f1e7809 */ /* 0x000fd60007820000 */
[----:B------:R-:W-:Y:S05]  /*b4c0*/  @P2 BRA `(.L_x_2814) ;  /* 0xfffffff800642947 */ /* 0x000fea000383ffff */
.L_x_2809:
[----:B------:R-:W-:Y:S05]  /*b4d0*/  BSYNC.RECONVERGENT B1 ;  /* 0x0000000000017941 */ /* 0x000fea0003800200 */
.L_x_2808:
[----:B------:R-:W-:Y:S01]  /*b4e0*/  ISETP.NE.AND P2, PT, R8, RZ, PT ;  /* 0x000000ff0800720c */ /* 0x000fe20003f45270 */
[----:B------:R-:W-:Y:S01]  /*b4f0*/  FADD R27, -R9, R30 ;  /* 0x0000001e091b7221 */ /* 0x000fe20000000100 */
[----:B------:R-:W-:-:S04]  /*b500*/  FMUL R32, R22, R22 ;  /* 0x0000001616207220 */ /* 0x000fc80000400000 */
[----:B------:R-:W-:-:S07]  /*b510*/  FMUL R15, R32, R15 ;  /* 0x0000000f200f7220 */ /* 0x000fce0000400000 */
[----:B------:R-:W-:Y:S01]  /*b520*/  @!P2 FADD R27, R9, -R30 ;  /* 0x8000001e091ba221 */ /* 0x000fe20000000000 */
[C---:B------:R-:W-:Y:S02]  /*b530*/  LEA R30, R28.reuse, R1, 0x2 ;  /* 0x000000011c1e7211 */ /* 0x040fe400078e10ff */
[C---:B------:R-:W-:Y:S02]  /*b540*/  ISETP.NE.AND P2, PT, R28.reuse, R5, PT ;  /* 0x000000051c00720c */ /* 0x040fe40003f45270 */
[----:B------:R-:W-:Y:S02]  /*b550*/  FMNMX R27, RZ, R27, !PT ;  /* 0x0000001bff1b7209 */ /* 0x000fe40007800000 */
[----:B------:R-:W-:-:S03]  /*b560*/  IADD3 R28, PT, PT, R28, 0x1, RZ ;  /* 0x000000011c1c7810 */ /* 0x000fc60007ffe0ff */
[----:B------:R0:W-:Y:S06]  /*b570*/  STL [R30], R27 ;  /* 0x0000001b1e007387 */ /* 0x0001ec0000100800 */
[----:B------:R-:W-:Y:S05]  /*b580*/  @P2 BRA `(.L_x_2815) ;  /* 0xfffffff800142947 */ /* 0x000fea000383ffff */
.L_x_2807:
[----:B------:R-:W-:Y:S05]  /*b590*/  BSYNC.RECONVERGENT B0 ;  /* 0x0000000000007941 */ /* 0x000fea0003800200 */
.L_x_2806:
[----:B------:R-:W-:Y:S01]  /*b5a0*/  ISETP.GE.AND P1, PT, R5, 0x1, PT ;  /* 0x000000010500780c */ /* 0x000fe20003f26270 */
[----:B------:R-:W-:-:S12]  /*b5b0*/  BSSY.RECONVERGENT B0, `(.L_x_2816) ;  /* 0x0000107000007945 */ /* 0x000fd80003800200 */
[----:B------:R-:W-:Y:S05]  /*b5c0*/  @!P1 BRA `(.L_x_2817) ;  /* 0x0000001000149947 */ /* 0x000fea0003800000 */
[C---:B------:R-:W-:Y:S01]  /*b5d0*/  FMUL R15, |R22|.reuse, 16777216 ;  /* 0x4b800000160f7820 */ /* 0x040fe20000400200 */
[----:B------:R-:W-:Y:S01]  /*b5e0*/  FSETP.GEU.AND P1, PT, |R22|, 1.175494350822287508e-38, PT ;  /* 0x008000001600780b */ /* 0x000fe20003f2e200 */
[----:B------:R-:W-:-:S03]  /*b5f0*/  HFMA2 R31, -RZ, RZ, 0.771484375, 0.21533203125 ;  /* 0x3a2c32e4ff1f7431 */ /* 0x000fc600000001ff */
[----:B------:R-:W-:-:S05]  /*b600*/  FSEL R15, R15, |R22|, !P1 ;  /* 0x400000160f0f7208 */ /* 0x000fca0004800000 */
[----:B------:R-:W-:-:S05]  /*b610*/  VIADD R14, R15, 0xc0cafb0d ;  /* 0xc0cafb0d0f0e7836 */ /* 0x000fca0000000000 */
[----:B------:R-:W-:-:S04]  /*b620*/  LOP3.LUT R14, R14, 0xff800000, RZ, 0xc0, !PT ;  /* 0xff8000000e0e7812 */ /* 0x000fc800078ec0ff */
[-C--:B------:R-:W-:Y:S02]  /*b630*/  IADD3 R15, PT, PT, R15, -R14.reuse, RZ ;  /* 0x8000000e0f0f7210 */ /* 0x080fe40007ffe0ff */
[----:B------:R-:W-:-:S03]  /*b640*/  I2FP.F32.S32 R28, R14 ;  /* 0x0000000e001c7245 */ /* 0x000fc60000201400 */
[C---:B------:R-:W-:Y:S01]  /*b650*/  FADD R29, R15.reuse, 1 ;  /* 0x3f8000000f1d7421 */ /* 0x040fe20000000000 */
[----:B0-----:R-:W-:Y:S01]  /*b660*/  FADD R27, R15, -1 ;  /* 0xbf8000000f1b7421 */ /* 0x001fe20000000000 */
        /* <DEDUP_REMOVED lines=23> */
[----:B------:R-:W-:-:S03]  /*b7e0*/  MOV R23, R19 ;  /* 0x0000001300177202 */ /* 0x000fc60000000f00 */
[----:B------:R-:W-:-:S04]  /*b7f0*/  FFMA R30, R14, R31, R30 ;  /* 0x0000001f0e1e7223 */ /* 0x000fc8000000001e */
[----:B------:R-:W-:-:S04]  /*b800*/  FADD R14, R15, R30 ;  /* 0x0000001e0f0e7221 */ /* 0x000fc80000000000 */
[----:B------:R-:W-:-:S04]  /*b810*/  FADD R15, -R15, R14 ;  /* 0x0000000e0f0f7221 */ /* 0x000fc80000000100 */
[----:B------:R-:W-:-:S07]  /*b820*/  FADD R15, R30, -R15 ;  /* 0x8000000f1e0f7221 */ /* 0x000fce0000000000 */
.L_x_2833:
[----:B------:R-:W-:Y:S01]  /*b830*/  BSSY.RECONVERGENT B1, `(.L_x_2818) ;  /* 0x00000db000017945 */ /* 0x000fe20003800200 */
[----:B0-----:R-:W-:-:S07]  /*b840*/  MOV R28, RZ ;  /* 0x000000ff001c7202 */ /* 0x001fce0000000f00 */
.L_x_2832:
[----:B------:R-:W-:Y:S01]  /*b850*/  FSETP.NEU.AND P3, PT, R22, 1, PT ;  /* 0x3f8000001600780b */ /* 0x000fe20003f6d000 */
[----:B------:R-:W-:Y:S01]  /*b860*/  BSSY.RECONVERGENT B4, `(.L_x_2819) ;  /* 0x000002a000047945 */ /* 0x000fe20003800200 */
[----:B------:R-:W-:Y:S01]  /*b870*/  LOP3.LUT R30, RZ, R28, RZ, 0x33, !PT ;  /* 0x0000001cff1e7212 */ /* 0x000fe200078e33ff */
[----:B0-----:R-:W-:Y:S01]  /*b880*/  IMAD.MOV.U32 R27, RZ, RZ, 0x3f800000 ;  /* 0x3f800000ff1b7424 */ /* 0x001fe200078e00ff */
        /* <DEDUP_REMOVED lines=9> */
[----:B------:R-:W-:-:S03]  /*b920*/  HFMA2 R36, -RZ, RZ, 0.64013671875, -15.109375 ;  /* 0x391fcb8eff247431 */ /* 0x000fc600000001ff */
[----:B------:R-:W0:Y:S01]  /*b930*/  FRND R32, R27 ;  /* 0x0000001b00207307 */ /* 0x000e220000201000 */
[----:B------:R-:W-:Y:S01]  /*b940*/  FFMA R34, R14, R29, -R27 ;  /* 0x0000001d0e227223 */ /* 0x000fe2000000081b */
[----:B------:R-:W-:-:S03]  /*b950*/  FSETP.GEU.AND P5, PT, R27, RZ, PT ;  /* 0x000000ff1b00720b */ /* 0x000fc60003fae000 */
[----:B------:R-:W-:-:S03]  /*b960*/  FFMA R34, R15, R29, R34 ;  /* 0x0000001d0f227223 */ /* 0x000fc60000000022 */
[----:B------:R-:W-:-:S06]  /*b970*/  @!P2 FMUL R33, R29, 0.5 ;  /* 0x3f0000001d21a820 */ /* 0x000fcc0000400000 */
[----:B------:R-:W3:Y:S01]  /*b980*/  @!P2 FRND.TRUNC R33, R33 ;  /* 0x000000210021a307 */ /* 0x000ee2000020d000 */
[----:B0-----:R-:W-:Y:S01]  /*b990*/  FADD R31, R27, -R32 ;  /* 0x800000201b1f7221 */ /* 0x001fe20000000000 */
[----:B------:R-:W-:-:S03]  /*b9a0*/  FSETP.GT.AND P4, PT, R32, RZ, PT ;  /* 0x000000ff2000720b */ /* 0x000fc60003f84000 */
[----:B------:R-:W-:-:S04]  /*b9b0*/  FADD R31, R31, R34 ;  /* 0x000000221f1f7221 */ /* 0x000fc80000000000 */
[----:B------:R-:W-:-:S04]  /*b9c0*/  FFMA R34, R31, R36, 0.0013391353422775864601 ;  /* 0x3aaf85ed1f227423 */ /* 0x000fc80000000024 */
[----:B------:R-:W-:Y:S01]  /*b9d0*/  FFMA R36, R31, R34, 0.0096188392490148544312 ;  /* 0x3c1d98561f247423 */ /* 0x000fe20000000022 */
[----:B---3--:R-:W-:Y:S01]  /*b9e0*/  @!P2 FADD R38, R33, R33 ;  /* 0x000000212126a221 */ /* 0x008fe20000000000 */
[----:B------:R0:W3:Y:S02]  /*b9f0*/  F2I.NTZ R34, R27 ;  /* 0x0000001b00227305 */ /* 0x0000e40000203100 */
[----:B------:R-:W-:Y:S01]  /*ba00*/  FFMA R36, R31, R36, 0.055503588169813156128 ;  /* 0x3d6357bb1f247423 */ /* 0x000fe20000000024 */
[----:B------:R-:W-:Y:S01]  /*ba10*/  @!P2 FADD R38, R29, -R38 ;  /* 0x800000261d26a221 */ /* 0x000fe20000000000 */
[----:B------:R-:W-:Y:S02]  /*ba20*/  SEL R29, RZ, 0x83000000, P4 ;  /* 0x83000000ff1d7807 */ /* 0x000fe40002000000 */
[----:B------:R-:W-:Y:S01]  /*ba30*/  FFMA R36, R31, R36, 0.24022644758224487305 ;  /* 0x3e75fdec1f247423 */ /* 0x000fe20000000024 */
[----:B------:R-:W-:Y:S02]  /*ba40*/  FSETP.GT.AND P4, PT, |R27|, 152, PT ;  /* 0x431800001b00780b */ /* 0x000fe40003f84200 */
[----:B------:R-:W-:Y:S01]  /*ba50*/  FSETP.NEU.AND P6, PT, |R38|, 1, !P2 ;  /* 0x3f8000002600780b */ /* 0x000fe200057cd200 */
[----:B------:R-:W-:Y:S01]  /*ba60*/  FFMA R36, R31, R36, 0.69314718246459960938 ;  /* 0x3f3172181f247423 */ /* 0x000fe20000000024 */
[----:B------:R-:W-:-:S02]  /*ba70*/  IADD3 R32, PT, PT, R29, 0x7f000000, RZ ;  /* 0x7f0000001d207810 */ /* 0x000fc40007ffe0ff */
[----:B0-----:R-:W-:Y:S01]  /*ba80*/  FSEL R27, RZ, +INF , !P5 ;  /* 0x7f800000ff1b7808 */ /* 0x001fe20006800000 */
[----:B------:R-:W-:Y:S01]  /*ba90*/  FFMA R31, R31, R36, 1 ;  /* 0x3f8000001f1f7423 */ /* 0x000fe20000000024 */
[----:B---3--:R-:W-:Y:S01]  /*baa0*/  LEA R34, R34, -R29, 0x17 ;  /* 0x8000001d22227211 */ /* 0x008fe200078eb8ff */
[----:B------:R-:W-:Y:S02]  /*bab0*/  @!P2 FADD R29, R22, R22 ;  /* 0x00000016161da221 */ /* 0x000fe40000000000 */
[----:B------:R-:W-:-:S04]  /*bac0*/  FMUL R31, R32, R31 ;  /* 0x0000001f201f7220 */ /* 0x000fc80000400000 */
[----:B------:R-:W-:Y:S01]  /*bad0*/  @P6 LOP3.LUT R29, R29, 0x7fffffff, RZ, 0xc0, !PT ;  /* 0x7fffffff1d1d6812 */ /* 0x000fe200078ec0ff */
[----:B------:R-:W-:-:S03]  /*bae0*/  @!P4 FMUL R27, R34, R31 ;  /* 0x0000001f221bc220 */ /* 0x000fc60000400000 */
[----:B------:R-:W-:-:S07]  /*baf0*/  @!P2 MOV R27, R29 ;  /* 0x0000001d001ba202 */ /* 0x000fce0000000f00 */
.L_x_2820:
[----:B------:R-:W-:Y:S05]  /*bb00*/  BSYNC.RECONVERGENT B4 ;  /* 0x0000000000047941 */ /* 0x000fea0003800200 */
.L_x_2819:
[----:B------:R-:W-:Y:S01]  /*bb10*/  IMAD.IADD R30, R30, 0x1, R23 ;  /* 0x000000011e1e7824 */ /* 0x000fe200078e0217 */
[----:B------:R-:W-:Y:S01]  /*bb20*/  FSETP.NEU.AND P4, PT, R21, 1, PT ;  /* 0x3f8000001500780b */ /* 0x000fe20003f8d000 */
[----:B------:R-:W-:Y:S01]  /*bb30*/  BSSY.RECONVERGENT B4, `(.L_x_2821) ;  /* 0x000002a000047945 */ /* 0x000fe20003800200 */
[----:B------:R-:W-:Y:S02]  /*bb40*/  HFMA2 R29, -RZ, RZ, 1.875, 0 ;  /* 0x3f800000ff1d7431 */ /* 0x000fe400000001ff */
        /* <DEDUP_REMOVED lines=40> */
.L_x_2822:
[----:B------:R-:W-:Y:S05]  /*bdd0*/  BSYNC.RECONVERGENT B4 ;  /* 0x0000000000047941 */ /* 0x000fea0003800200 */
.L_x_2821:
[----:B------:R-:W-:Y:S01]  /*bde0*/  ISETP.GE.AND P2, PT, R0, 0x1, PT ;  /* 0x000000010000780c */ /* 0x000fe20003f46270 */
[----:B------:R-:W-:Y:S01]  /*bdf0*/  FMUL R30, R12, R27 ;  /* 0x0000001b0c1e7220 */ /* 0x000fe20000400000 */
[----:B------:R-:W-:Y:S03]  /*be00*/  BSSY.RECONVERGENT B4, `(.L_x_2823) ;  /* 0x000006e000047945 */ /* 0x000fe60003800200 */
[----:B------:R-:W-:-:S08]  /*be10*/  FMUL R30, R30, R29 ;  /* 0x0000001d1e1e7220 */ /* 0x000fd00000400000 */
[----:B------:R-:W-:Y:S05]  /*be20*/  @!P2 BRA `(.L_x_2824) ;  /* 0x0000000400aca947 */ /* 0x000fea0003800000 */
[----:B------:R-:W-:-:S07]  /*be30*/  IMAD.MOV.U32 R27, RZ, RZ, RZ ;  /* 0x000000ffff1b7224 */ /* 0x000fce00078e00ff */
.L_x_2831:
[----:B------:R-:W-:-:S06]  /*be40*/  LEA R29, R27, R6, 0x2 ;  /* 0x000000061b1d7211 */ /* 0x000fcc00078e10ff */
[----:B------:R-:W3:Y:S01]  /*be50*/  LDL R29, [R29] ;  /* 0x000000001d1d7983 */ /* 0x000ee20000100800 */
[----:B------:R-:W-:Y:S01]  /*be60*/  BSSY.RECONVERGENT B5, `(.L_x_2825) ;  /* 0x0000064000057945 */ /* 0x000fe20003800200 */
[----:B---3--:R-:W-:-:S13]  /*be70*/  ISETP.GE.AND P2, PT, R29, R23, PT ;  /* 0x000000171d00720c */ /* 0x008fda0003f46270 */
[----:B------:R-:W-:Y:S05]  /*be80*/  @P2 BRA `(.L_x_2826) ;  /* 0x0000000400842947 */ /* 0x000fea0003800000 */
[----:B------:R-:W-:-:S06]  /*be90*/  LEA R31, R27, R7, 0x2 ;  /* 0x000000071b1f7211 */ /* 0x000fcc00078e10ff */
        /* <DEDUP_REMOVED lines=46> */
.L_x_2828:
[----:B------:R-:W-:Y:S05]  /*c180*/  BSYNC.RECONVERGENT B6 ;  /* 0x0000000000067941 */ /* 0x000fea0003800200 */
.L_x_2827:
[----:B------:R-:W-:Y:S01]  /*c190*/  LOP3.LUT R36, RZ, R28, RZ, 0x33, !PT ;  /* 0x0000001cff247212 */ /* 0x000fe200078e33ff */
[----:B------:R-:W-:Y:S01]  /*c1a0*/  BSSY.RECONVERGENT B6, `(.L_x_2829) ;  /* 0x000002d000067945 */ /* 0x000fe20003800200 */
[----:B-----5:R-:W-:Y:S01]  /*c1b0*/  FMUL R31, R31, R34 ;  /* 0x000000221f1f7220 */ /* 0x020fe20000400000 */
[----:B------:R-:W-:Y:S02]  /*c1c0*/  MOV R33, 0x3f800000 ;  /* 0x3f80000000217802 */ /* 0x000fe40000000f00 */
[----:B------:R-:W-:-:S04]  /*c1d0*/  IADD3 R36, PT, PT, R36, R23, RZ ;  /* 0x0000001724247210 */ /* 0x000fc80007ffe0ff */
[----:B------:R-:W-:-:S04]  /*c1e0*/  IADD3 R29, PT, PT, R36, R32, -R29 ;  /* 0x00000020241d7210 */ /* 0x000fc80007ffe81d */
        /* <DEDUP_REMOVED lines=40> */
.L_x_2830:
[----:B------:R-:W-:Y:S05]  /*c470*/  BSYNC.RECONVERGENT B6 ;  /* 0x0000000000067941 */ /* 0x000fea0003800200 */
.L_x_2829:
[----:B------:R-:W-:-:S05]  /*c480*/  FFMA R30, -R31, R33, R30 ;  /* 0x000000211f1e7223 */ /* 0x000fca000000011e */
[----:B------:R-:W-:-:S07]  /*c490*/  FMNMX.NAN R30, R30, 9.9999999392252902908e-09, !PT ;  /* 0x322bcc771e1e7809 */ /* 0x000fce0007820000 */
.L_x_2826:
[----:B------:R-:W-:Y:S05]  /*c4a0*/  BSYNC.RECONVERGENT B5 ;  /* 0x0000000000057941 */ /* 0x000fea0003800200 */
.L_x_2825:
[----:B------:R-:W-:-:S04]  /*c4b0*/  IADD3 R27, PT, PT, R27, 0x1, RZ ;  /* 0x000000011b1b7810 */ /* 0x000fc80007ffe0ff */
[----:B------:R-:W-:-:S13]  /*c4c0*/  ISETP.NE.AND P2, PT, R27, R0, PT ;  /* 0x000000001b00720c */ /* 0x000fda0003f45270 */
[----:B------:R-:W-:Y:S05]  /*c4d0*/  @P2 BRA `(.L_x_2831) ;  /* 0xfffffff800582947 */ /* 0x000fea000383ffff */
.L_x_2824:
[----:B------:R-:W-:Y:S05]  /*c4e0*/  BSYNC.RECONVERGENT B4 ;  /* 0x0000000000047941 */ /* 0x000fea0003800200 */
.L_x_2823:
[----:B------:R-:W-:-:S05]  /*c4f0*/  LEA R27, R28, R1, 0x2 ;  /* 0x000000011c1b7211 */ /* 0x000fca00078e10ff */
[----:B------:R-:W3:Y:S04]  /*c500*/  LDL R29, [R27] ;  /* 0x000000001b1d7983 */ /* 0x000ee80000100800 */
[----:B------:R-:W4:Y:S01]  /*c510*/  LDL R32, [R27+0x4] ;  /* 0x000004001b207983 */ /* 0x000f220000100800 */
[----:B------:R-:W-:Y:S01]  /*c520*/  ISETP.NE.AND P2, PT, R8, RZ, PT ;  /* 0x000000ff0800720c */ /* 0x000fe20003f45270 */
[----:B------:R-:W-:Y:S01]  /*c530*/  FADD R34, -R13, 1 ;  /* 0x3f8000000d227421 */ /* 0x000fe20000000100 */
[----:B------:R-:W-:-:S03]  /*c540*/  VIADD R28, R28, 0x1 ;  /* 0x000000011c1c7836 */ /* 0x000fc60000000000 */
[----:B---3--:R-:W-:Y:S01]  /*c550*/  FMUL R34, R29, R34 ;  /* 0x000000221d227220 */ /* 0x008fe20000400000 */
[----:B------:R-:W-:-:S07]  /*c560*/  FADD R29, -R9, R30 ;  /* 0x0000001e091d7221 */ /* 0x000fce0000000100 */
[----:B------:R-:W-:Y:S01]  /*c570*/  @!P2 FADD R29, R9, -R30 ;  /* 0x8000001e091da221 */ /* 0x000fe20000000000 */
[----:B------:R-:W-:Y:S01]  /*c580*/  ISETP.NE.AND P2, PT, R28, R23, PT ;  /* 0x000000171c00720c */ /* 0x000fe20003f45270 */
[----:B----4-:R-:W-:-:S04]  /*c590*/  FFMA R32, R13, R32, R34 ;  /* 0x000000200d207223 */ /* 0x010fc80000000022 */
[----:B------:R-:W-:-:S05]  /*c5a0*/  FMUL R32, R25, R32 ;  /* 0x0000002019207220 */ /* 0x000fca0000400000 */
[----:B------:R-:W-:-:S05]  /*c5b0*/  FMNMX3 R32, R29, RZ, R32, !PT ;  /* 0x000000ff1d207276 */ /* 0x000fca0007800020 */
[----:B------:R0:W-:Y:S01]  /*c5c0*/  STL [R27], R32 ;  /* 0x000000201b007387 */ /* 0x0001e20000100800 */
[----:B------:R-:W-:Y:S05]  /*c5d0*/  @P2 BRA `(.L_x_2832) ;  /* 0xfffffff0009c2947 */ /* 0x000fea000383ffff */
[----:B------:R-:W-:Y:S05]  /*c5e0*/  BSYNC.RECONVERGENT B1 ;  /* 0x0000000000017941 */ /* 0x000fea0003800200 */
.L_x_2818:
[C---:B------:R-:W-:Y:S02]  /*c5f0*/  ISETP.GE.AND P2, PT, R23.reuse, 0x2, PT ;  /* 0x000000021700780c */ /* 0x040fe40003f46270 */
[----:B------:R-:W-:-:S11]  /*c600*/  IADD3 R23, PT, PT, R23, -0x1, RZ ;  /* 0xffffffff17177810 */ /* 0x000fd60007ffe0ff */
[----:B------:R-:W-:Y:S05]  /*c610*/  @P2 BRA `(.L_x_2833) ;  /* 0xfffffff000842947 */ /* 0x000fea000383ffff */
.L_x_2817:
[----:B------:R-:W-:Y:S05]  /*c620*/  BSYNC.RECONVERGENT B0 ;  /* 0x0000000000007941 */ /* 0x000fea0003800200 */
.L_x_2816:
[----:B------:R4:W5:Y:S02]  /*c630*/  LDL R23, [R1] ;  /* 0x0000000001177983 */ /* 0x0009640000100800 */
.L_x_2795:
[----:B------:R-:W-:Y:S05]  /*c640*/  BSYNC.RECONVERGENT B3 ;  /* 0x0000000000037941 */ /* 0x000fea0003800200 */
.L_x_2794:
[----:B------:R-:W0:Y:S01]  /*c650*/  LDC R4, c[0x0][0x3d8] ;  /* 0x0000f600ff047b82 */ /* 0x000e220000000800 */
[----:B-----5:R-:W-:Y:S01]  /*c660*/  FADD R3, -R10, R23 ;  /* 0x000000170a037221 */ /* 0x020fe20000000100 */
[----:B------:R-:W-:-:S04]  /*c670*/  FADD R13, R16, R17 ;  /* 0x00000011100d7221 */ /* 0x000fc80000000000 */
[----:B------:R-:W-:Y:S01]  /*c680*/  FMUL R13, R13, 0.5 ;  /* 0x3f0000000d0d7820 */ /* 0x000fe20000400000 */
[----:B0-----:R-:W-:-:S13]  /*c690*/  FSETP.GEU.AND P1, PT, |R3|, R4, PT ;  /* 0x000000040300720b */ /* 0x001fda0003f2e200 */
[----:B------:R-:W-:Y:S05]  /*c6a0*/  @!P1 BRA `(.L_x_2791) ;  /* 0x0000000000249947 */ /* 0x000fea0003800000 */
[----:B------:R-:W0:Y:S01]  /*c6b0*/  LDCU UR6, c[0x0][0x3dc] ;  /* 0x00007b80ff0677ac */ /* 0x000e220008000800 */
[----:B------:R-:W-:Y:S02]  /*c6c0*/  FSETP.GEU.AND P1, PT, R23, R10, PT ;  /* 0x0000000a1700720b */ /* 0x000fe40003f2e000 */
[----:B------:R-:W-:Y:S02]  /*c6d0*/  IADD3 R24, PT, PT, R24, 0x1, RZ ;  /* 0x0000000118187810 */ /* 0x000fe40007ffe0ff */
[----:B------:R-:W-:Y:S02]  /*c6e0*/  FSEL R16, R13, R16, !P1 ;  /* 0x000000100d107208 */ /* 0x000fe40004800000 */
[----:B------:R-:W-:-:S05]  /*c6f0*/  FSEL R17, R17, R13, !P1 ;  /* 0x0000000d11117208 */ /* 0x000fca0004800000 */
[----:B------:R-:W-:-:S05]  /*c700*/  FADD R3, -R16, R17 ;  /* 0x0000001110037221 */ /* 0x000fca0000000100 */
[----:B------:R-:W-:Y:S02]  /*c710*/  FSETP.GEU.AND P2, PT, R3, R4, PT ;  /* 0x000000040300720b */ /* 0x000fe40003f4e000 */
[----:B0-----:R-:W-:-:S13]  /*c720*/  ISETP.GE.AND P1, PT, R24, UR6, PT ;  /* 0x0000000618007c0c */ /* 0x001fda000bf26270 */
[----:B------:R-:W-:Y:S05]  /*c730*/  @!P1 BRA P2, `(.L_x_2834) ;  /* 0xffffffd800a09947 */ /* 0x000fea000103ffff */
.L_x_2791:
[----:B------:R-:W-:Y:S05]  /*c740*/  BSYNC.RECONVERGENT B2 ;  /* 0x0000000000027941 */ /* 0x000fea0003800200 */
.L_x_2790:
[----:B---3--:R-:W3:Y:S02]  /*c750*/  LDC.64 R2, c[0x0][0x3d0] ;  /* 0x0000f400ff027b82 */ /* 0x008ee40000000a00 */
[----:B---3--:R-:W-:-:S05]  /*c760*/  IMAD.WIDE R2, R11, 0x4, R2 ;  /* 0x000000040b027825 */ /* 0x008fca00078e0202 */
[----:B------:R-:W-:Y:S01]  /*c770*/  STG.E desc[UR4][R2.64], R13 ;  /* 0x0000000d02007986 */ /* 0x000fe2000c101904 */
[----:B------:R-:W-:Y:S05]  /*c780*/  EXIT ;  /* 0x000000000000794d */ /* 0x000fea0003800000 */
.L_x_2571:
[----:B------:R-:W0:Y:S02]  /*c790*/  LDC.64 R2, c[0x0][0x3d0] ;  /* 0x0000f400ff027b82 */ /* 0x000e240000000a00 */
[----:B0-----:R-:W-:-:S05]  /*c7a0*/  IMAD.WIDE R2, R11, 0x4, R2 ;  /* 0x000000040b027825 */ /* 0x001fca00078e0202 */
[----:B------:R-:W-:Y:S01]  /*c7b0*/  STG.E desc[UR4][R2.64], RZ ;  /* 0x000000ff02007986 */ /* 0x000fe2000c101904 */
[----:B------:R-:W-:Y:S05]  /*c7c0*/  EXIT ;  /* 0x000000000000794d */ /* 0x000fea0003800000 */
        .weak           $__internal_14_$__cuda_sm20_rcp_rn_f32_slowpath
        .type           $__internal_14_$__cuda_sm20_rcp_rn_f32_slowpath,@function
        .size           $__internal_14_$__cuda_sm20_rcp_rn_f32_slowpath,($__internal_15_$__cuda_sm20_sqrt_rn_f32_slowpath - $__internal_14_$__cuda_sm20_rcp_rn_f32_slowpath)
$__internal_14_$__cuda_sm20_rcp_rn_f32_slowpath:
        /* <DEDUP_REMOVED lines=15> */
.L_x_2836:
[----:B------:R-:W-:-:S05]  /*c8c0*/  VIADD R13, R3, 0xffffff03 ;  /* 0xffffff03030d7836 */ /* 0x000fca0000000000 */
[----:B------:R-:W-:-:S13]  /*c8d0*/  ISETP.GT.U32.AND P1, PT, R13, 0x1, PT ;  /* 0x000000010d00780c */ /* 0x000fda0003f24070 */
[----:B------:R-:W-:Y:S05]  /*c8e0*/  @P1 BRA `(.L_x_2838) ;  /* 0x0000000000781947 */ /* 0x000fea0003800000 */
[----:B------:R-:W-:Y:S01]  /*c8f0*/  LOP3.LUT R15, R22, 0x7fffff, RZ, 0xc0, !PT ;  /* 0x007fffff160f7812 */ /* 0x000fe200078ec0ff */
[----:B------:R-:W-:Y:S01]  /*c900*/  HFMA2 R32, -RZ, RZ, 0, 1.78813934326171875e-07 ;  /* 0x00000003ff207431 */ /* 0x000fe200000001ff */
[----:B------:R-:W-:Y:S02]  /*c910*/  IADD3 R3, PT, PT, R3, -0xfc, RZ ;  /* 0xffffff0403037810 */ /* 0x000fe40007ffe0ff */
        /* <DEDUP_REMOVED lines=14> */
[--C-:B------:R-:W-:Y:S02]  /*ca00*/  LOP3.LUT P2, RZ, R27, R13, R28.reuse, 0xf8, !PT ;  /* 0x0000000d1bff7212 */ /* 0x100fe4000784f81c */
        /* <DEDUP_REMOVED lines=8> */
[----:B------:R-:W-:-:S05]  /*ca90*/  @!P1 VIADD R3, R3, 0x1 ;  /* 0x0000000103039836 */ /* 0x000fca0000000000 */
[----:B------:R-:W-:-:S04]  /*caa0*/  @!P2 SHF.L.U32 R3, R3, 0x1, RZ ;  /* 0x000000010303a819 */ /* 0x000fc800000006ff */
[----:B------:R-:W-:Y:S01]  /*cab0*/  LOP3.LUT R13, R3, 0x80000000, R22, 0xf8, !PT ;  /* 0x80000000030d7812 */ /* 0x000fe200078ef816 */
[----:B------:R-:W-:Y:S06]  /*cac0*/  BRA `(.L_x_2837) ;  /* 0x0000000000047947 */ /* 0x000fec0003800000 */
.L_x_2838:
[----:B------:R0:W1:Y:S02]  /*cad0*/  MUFU.RCP R13, R22 ;  /* 0x00000016000d7308 */ /* 0x0000640000001000 */
.L_x_2837:
[----:B------:R-:W-:Y:S05]  /*cae0*/  BSYNC.RECONVERGENT B1 ;  /* 0x0000000000017941 */ /* 0x000fea0003800200 */
.L_x_2835:
[----:B------:R-:W-:-:S04]  /*caf0*/  MOV R15, 0x0 ;  /* 0x00000000000f7802 */ /* 0x000fc80000000f00 */
[----:B01----:R-:W-:Y:S05]  /*cb00*/  RET.REL.NODEC R14 `(_Z29compute_iv_kernel_threadlocalPKfS0_S0_S0_PKifiiS0_S0_iPffiff) ;  /* 0xffffff340e3c7950 */ /* 0x003fea0003c3ffff */
        .weak           $__internal_15_$__cuda_sm20_sqrt_rn_f32_slowpath
        .type           $__internal_15_$__cuda_sm20_sqrt_rn_f32_slowpath,@function
        .size           $__internal_15_$__cuda_sm20_sqrt_rn_f32_slowpath,($__internal_16_$__cuda_sm3x_div_rn_noftz_f32_slowpath - $__internal_15_$__cuda_sm20_sqrt_rn_f32_slowpath)
$__internal_15_$__cuda_sm20_sqrt_rn_f32_slowpath:
        /* <DEDUP_REMOVED lines=19> */
.L_x_2839:
[----:B------:R-:W-:Y:S01]  /*cc40*/  HFMA2 R15, -RZ, RZ, 0, 0 ;  /* 0x00000000ff0f7431 */ /* 0x000fe200000001ff */
[----:B------:R-:W-:Y:S02]  /*cc50*/  MOV R14, R28 ;  /* 0x0000001c000e7202 */ /* 0x000fe40000000f00 */
[----:B------:R-:W-:Y:S02]  /*cc60*/  MOV R3, R13 ;  /* 0x0000000d00037202 */ /* 0x000fe40000000f00 */
[----:B------:R-:W-:Y:S05]  /*cc70*/  RET.REL.NODEC R14 `(_Z29compute_iv_kernel_threadlocalPKfS0_S0_S0_PKifiiS0_S0_iPffiff) ;  /* 0xffffff300ee07950 */ /* 0x000fea0003c3ffff */
        .weak           $__internal_16_$__cuda_sm3x_div_rn_noftz_f32_slowpath
        .type           $__internal_16_$__cuda_sm3x_div_rn_noftz_f32_slowpath,@function
        .size           $__internal_16_$__cuda_sm3x_div_rn_noftz_f32_slowpath,(.L_x_2868 - $__internal_16_$__cuda_sm3x_div_rn_noftz_f32_slowpath)
$__internal_16_$__cuda_sm3x_div_rn_noftz_f32_slowpath:
        /* <DEDUP_REMOVED lines=32> */
[----:B------:R-:W-:-:S03]  /*ce80*/  @!P3 FFMA R4, R4, 1.84467440737095516160e+19, RZ ;  /* 0x5f8000000404b823 */ /* 0x000fc600000000ff */
[----:B------:R-:W-:-:S07]  /*ce90*/  @!P3 IADD3 R15, PT, PT, R15, 0x40, RZ ;  /* 0x000000400f0fb810 */ /* 0x000fce0007ffe0ff */
.L_x_2841:
[----:B------:R-:W-:Y:S01]  /*cea0*/  LEA R31, R13, 0xc0800000, 0x17 ;  /* 0xc08000000d1f7811 */ /* 0x000fe200078eb8ff */
[----:B------:R-:W-:Y:S01]  /*ceb0*/  BSSY.RECONVERGENT B1, `(.L_x_2846) ;  /* 0x0000036000017945 */ /* 0x000fe20003800200 */
[----:B------:R-:W-:-:S03]  /*cec0*/  IADD3 R28, PT, PT, R27, -0x7f, RZ ;  /* 0xffffff811b1c7810 */ /* 0x000fc60007ffe0ff */
[----:B------:R-:W-:Y:S02]  /*ced0*/  IMAD.IADD R31, R4, 0x1, -R31 ;  /* 0x00000001041f7824 */ /* 0x000fe400078e0a1f */
[C---:B------:R-:W-:Y:S01]  /*cee0*/  IMAD R3, R28.reuse, -0x800000, R3 ;  /* 0xff8000001c037824 */ /* 0x040fe200078e0203 */
[----:B------:R-:W-:Y:S01]  /*cef0*/  IADD3 R28, PT, PT, R28, 0x7f, -R13 ;  /* 0x0000007f1c1c7810 */ /* 0x000fe20007ffe80d */
[----:B------:R-:W0:Y:S01]  /*cf00*/  MUFU.RCP R29, R31 ;  /* 0x0000001f001d7308 */ /* 0x000e220000001000 */
[----:B------:R-:W-:Y:S02]  /*cf10*/  FADD.FTZ R4, -R31, -RZ ;  /* 0x800000ff1f047221 */ /* 0x000fe40000010100 */
[----:B------:R-:W-:Y:S02]  /*cf20*/  IADD3 R28, PT, PT, R28, R15, RZ ;  /* 0x0000000f1c1c7210 */ /* 0x000fe40007ffe0ff */
        /* <DEDUP_REMOVED lines=9> */
[----:B------:R-:W-:-:S04]  /*cfc0*/  IADD3 R13, PT, PT, R13, R28, RZ ;  /* 0x0000001c0d0d7210 */ /* 0x000fc80007ffe0ff */
        /* <DEDUP_REMOVED lines=11> */
[C---:B------:R-:W-:Y:S02]  /*d080*/  VIADD R28, R13.reuse, 0x20 ;  /* 0x000000200d1c7836 */ /* 0x040fe40000000000 */
[CCC-:B------:R-:W-:Y:S01]  /*d090*/  FFMA.RP R27, R30.reuse, R4.reuse, R29.reuse ;  /* 0x000000041e1b7223 */ /* 0x1c0fe2000000801d */
[----:B------:R-:W-:Y:S01]  /*d0a0*/  FFMA.RM R4, R30, R4, R29 ;  /* 0x000000041e047223 */ /* 0x000fe2000000401d */
[----:B------:R-:W-:Y:S02]  /*d0b0*/  ISETP.NE.AND P4, PT, R13, RZ, PT ;  /* 0x000000ff0d00720c */ /* 0x000fe40003f85270 */
[----:B------:R-:W-:Y:S02]  /*d0c0*/  LOP3.LUT R15, R15, 0x7fffff, RZ, 0xc0, !PT ;  /* 0x007fffff0f0f7812 */ /* 0x000fe400078ec0ff */
        /* <DEDUP_REMOVED lines=12> */
[----:B------:R-:W-:-:S04]  /*d190*/  LOP3.LUT R4, R4, R15, RZ, 0xc0, !PT ;  /* 0x0000000f04047212 */ /* 0x000fc800078ec0ff */
[----:B------:R-:W-:-:S04]  /*d1a0*/  IADD3 R4, PT, PT, R13, R4, RZ ;  /* 0x000000040d047210 */ /* 0x000fc80007ffe0ff */
[----:B------:R-:W-:Y:S01]  /*d1b0*/  LOP3.LUT R3, R4, R3, RZ, 0xfc, !PT ;  /* 0x0000000304037212 */ /* 0x000fe200078efcff */
[----:B------:R-:W-:Y:S06]  /*d1c0*/  BRA `(.L_x_2849) ;  /* 0x0000000000107947 */ /* 0x000fec0003800000 */
.L_x_2848:
[----:B------:R-:W-:-:S04]  /*d1d0*/  LOP3.LUT R3, R3, 0x80000000, RZ, 0xc0, !PT ;  /* 0x8000000003037812 */ /* 0x000fc800078ec0ff */
[----:B------:R-:W-:Y:S01]  /*d1e0*/  LOP3.LUT R3, R3, 0x7f800000, RZ, 0xfc, !PT ;  /* 0x7f80000003037812 */ /* 0x000fe200078efcff */
[----:B------:R-:W-:Y:S06]  /*d1f0*/  BRA `(.L_x_2849) ;  /* 0x0000000000047947 */ /* 0x000fec0003800000 */
.L_x_2847:
[----:B------:R-:W-:-:S07]  /*d200*/  LEA R3, R28, R3, 0x17 ;  /* 0x000000031c037211 */ /* 0x000fce00078eb8ff */
.L_x_2849:
[----:B------:R-:W-:Y:S05]  /*d210*/  BSYNC.RECONVERGENT B1 ;  /* 0x0000000000017941 */ /* 0x000fea0003800200 */
.L_x_2846:
[----:B------:R-:W-:Y:S05]  /*d220*/  BRA `(.L_x_2850) ;  /* 0x0000000000207947 */ /* 0x000fea0003800000 */
.L_x_2845:
[----:B------:R-:W-:-:S04]  /*d230*/  LOP3.LUT R3, R4, 0x80000000, R3, 0x48, !PT ;  /* 0x8000000004037812 */ /* 0x000fc800078e4803 */
[----:B------:R-:W-:Y:S01]  /*d240*/  LOP3.LUT R3, R3, 0x7f800000, RZ, 0xfc, !PT ;  /* 0x7f80000003037812 */ /* 0x000fe200078efcff */
[----:B------:R-:W-:Y:S06]  /*d250*/  BRA `(.L_x_2850) ;  /* 0x0000000000147947 */ /* 0x000fec0003800000 */
.L_x_2844:
[----:B------:R-:W-:Y:S01]  /*d260*/  LOP3.LUT R3, R4, 0x80000000, R3, 0x48, !PT ;  /* 0x8000000004037812 */ /* 0x000fe200078e4803 */
[----:B------:R-:W-:Y:S06]  /*d270*/  BRA `(.L_x_2850) ;  /* 0x00000000000c7947 */ /* 0x000fec0003800000 */
.L_x_2843:
[----:B------:R-:W0:Y:S01]  /*d280*/  MUFU.RSQ R3, -QNAN ;  /* 0xffc0000000037908 */ /* 0x000e220000001400 */
[----:B------:R-:W-:Y:S05]  /*d290*/  BRA `(.L_x_2850) ;  /* 0x0000000000047947 */ /* 0x000fea0003800000 */
.L_x_2842:
[----:B------:R-:W-:-:S07]  /*d2a0*/  FADD.FTZ R3, R3, R4 ;  /* 0x0000000403037221 */ /* 0x000fce0000010000 */
.L_x_2850:
[----:B------:R-:W-:Y:S05]  /*d2b0*/  BSYNC.RECONVERGENT B0 ;  /* 0x0000000000007941 */ /* 0x000fea0003800200 */
.L_x_2840:
[----:B------:R-:W-:-:S04]  /*d2c0*/  HFMA2 R15, -RZ, RZ, 0, 0 ;  /* 0x00000000ff0f7431 */ /* 0x000fc800000001ff */
[----:B0-----:R-:W-:Y:S05]  /*d2d0*/  RET.REL.NODEC R14 `(_Z29compute_iv_kernel_threadlocalPKfS0_S0_S0_PKifiiS0_S0_iPffiff) ;  /* 0xffffff2c0e487950 */ /* 0x001fea0003c3ffff */
.L_x_2851:
        /* <DEDUP_REMOVED lines=10> */
.L_x_2868:


//--------------------- .nv.shared.reserved.0     --------------------------
	.section	.nv.shared.reserved.0,"aw",@nobits
	.weak		__nv_reservedSMEM_offset_0_alias
	.size		__nv_reservedSMEM_offset_0_alias, 0, 64
	.other		__nv_reservedSMEM_offset_0_alias,@"STO_CUDA_RESERVED_SHARED STV_DEFAULT"
__nv_reservedSMEM_offset_0_alias:
	.zero		0
	.zero		64


//--------------------- .nv.constant0._Z32compute_iv_fd_kernel_threadlocalPKfS0_S0_S0_PKiS0_S0_iiiS0_S0_iPf --------------------------
	.section	.nv.constant0._Z32compute_iv_fd_kernel_threadlocalPKfS0_S0_S0_PKiS0_S0_iiiS0_S0_iPf,"a",@progbits
	.sectionflags	@""
	.align	4
.nv.constant0._Z32compute_iv_fd_kernel_threadlocalPKfS0_S0_S0_PKiS0_S0_iiiS0_S0_iPf:
	.zero		1000


//--------------------- .nv.constant0._Z31compute_vega_kernel_threadlocalPKfS0_S0_S0_PKifiiS0_S0_iPf --------------------------
	.section	.nv.constant0._Z31compute_vega_kernel_threadlocalPKfS0_S0_S0_PKifiiS0_S0_iPf,"a",@progbits
	.sectionflags	@""
	.align	4
.nv.constant0._Z31compute_vega_kernel_threadlocalPKfS0_S0_S0_PKifiiS0_S0_iPf:
	.zero		984


//--------------------- .nv.constant0._Z32compute_delta_kernel_threadlocalPKfS0_S0_S0_PKifiiS0_S0_iPf --------------------------
	.section	.nv.constant0._Z32compute_delta_kernel_threadlocalPKfS0_S0_S0_PKifiiS0_S0_iPf,"a",@progbits
	.sectionflags	@""
	.align	4
.nv.constant0._Z32compute_delta_kernel_threadlocalPKfS0_S0_S0_PKifiiS0_S0_iPf:
	.zero		984


//--------------------- .nv.constant0._Z32compute_price_kernel_threadlocalPKfS0_S0_S0_PKifiiS0_S0_iPf --------------------------
	.section	.nv.constant0._Z32compute_price_kernel_threadlocalPKfS0_S0_S0_PKifiiS0_S0_iPf,"a",@progbits
	.sectionflags	@""
	.align	4
.nv.constant0._Z32compute_price_kernel_threadlocalPKfS0_S0_S0_PKifiiS0_S0_iPf:
	.zero		984


//--------------------- .nv.constant0._Z33compute_single_iv_parallel_kernelfffffbiPKfPKiiffPf --------------------------
	.section	.nv.constant0._Z33compute_single_iv_parallel_kernelfffffbiPKfPKiiffPf,"a",@progbits
	.sectionflags	@""
	.align	4
.nv.constant0._Z33compute_single_iv_parallel_kernelfffffbiPKfPKiiffPf:
	.zero		968


//--------------------- .nv.constant0._Z29compute_iv_kernel_threadlocalPKfS0_S0_S0_PKifiiS0_S0_iPffiff --------------------------
	.section	.nv.constant0._Z29compute_iv_kernel_threadlocalPKfS0_S0_S0_PKifiiS0_S0_iPffiff,"a",@progbits
	.sectionflags	@""
	.align	4
.nv.constant0._Z29compute_iv_kernel_threadlocalPKfS0_S0_S0_PKifiiS0_S0_iPffiff:
	.zero		1000


//--------------------- SYMBOLS --------------------------

	.type		.nv.reservedSmem.offset0,@object
	.size		.nv.reservedSmem.offset0,0x4
